	.target	sm_80

	.elftype	@"ET_EXEC"


//--------------------- .note.nv.tkinfo           --------------------------
	.section	.note.nv.tkinfo,"",@"SHT_NOTE"
	.sectionflags	@"SHF_NOTE_NV_TKINFO"
	.tkinfo
        /*0018*/ 	.word	0x00000002
        /*0030*/ 	.string	""
        /*0030*/ 	.string	"ptxas"
        /*0030*/ 	.string	"Cuda compilation tools, release 13.0, V13.0.88"
        /*0030*/ 	.string	"Build cuda_13.0.r13.0/compiler.36424714_0"
        /*0030*/ 	.string	"-v  -suppress-debug-info  -lineinfo  -arch sm_80 "



//--------------------- .note.nv.cuinfo           --------------------------
	.section	.note.nv.cuinfo,"",@"SHT_NOTE"
	.sectionflags	@"SHF_NOTE_NV_CUINFO"
        /*0018*/ 	.short	0x0002
        /*001a*/ 	.short	0x0050
        /*001c*/ 	.short	0x0082
	.zero		2


//--------------------- .nv.info                  --------------------------
	.section	.nv.info,"",@"SHT_CUDA_INFO"
	.align	4


	//----- nvinfo : EIATTR_REGCOUNT
	.align		4
        /*0000*/ 	.byte	0x04, 0x2f
        /*0002*/ 	.short	(.L_1 - .L_0)
	.align		4
.L_0:
        /*0004*/ 	.word	index@(matmul_kernel)
        /*0008*/ 	.word	0x00000020


	//----- nvinfo : EIATTR_FRAME_SIZE
	.align		4
.L_1:
        /*000c*/ 	.byte	0x04, 0x11
        /*000e*/ 	.short	(.L_3 - .L_2)
	.align		4
.L_2:
        /*0010*/ 	.word	index@(matmul_kernel)
        /*0014*/ 	.word	0x00000b90


	//----- nvinfo : EIATTR_MIN_STACK_SIZE
	.align		4
.L_3:
        /*0018*/ 	.byte	0x04, 0x12
        /*001a*/ 	.short	(.L_5 - .L_4)
	.align		4
.L_4:
        /*001c*/ 	.word	index@(matmul_kernel)
        /*0020*/ 	.word	0x00000b90
.L_5:


//--------------------- .nv.info.matmul_kernel    --------------------------
	.section	.nv.info.matmul_kernel,"",@"SHT_CUDA_INFO"
	.sectionflags	@""
	.align	4


	//----- nvinfo : EIATTR_CUDA_API_VERSION
	.align		4
        /*0000*/ 	.byte	0x04, 0x37
        /*0002*/ 	.short	(.L_7 - .L_6)
.L_6:
        /*0004*/ 	.word	0x00000082


	//----- nvinfo : EIATTR_SW2861232_WAR
	.align		4
.L_7:
        /*0008*/ 	.byte	0x01, 0x35
	.zero		2


	//----- nvinfo : EIATTR_PARAM_CBANK
	.align		4
        /*000c*/ 	.byte	0x04, 0x0a
        /*000e*/ 	.short	(.L_9 - .L_8)
	.align		4
.L_8:
        /*0010*/ 	.word	index@(.nv.constant0.matmul_kernel)
        /*0014*/ 	.short	0x0160
        /*0016*/ 	.short	0x0050


	//----- nvinfo : EIATTR_CBANK_PARAM_SIZE
	.align		4
.L_9:
        /*0018*/ 	.byte	0x03, 0x19
        /*001a*/ 	.short	0x0050


	//----- nvinfo : EIATTR_KPARAM_INFO
	.align		4
        /*001c*/ 	.byte	0x04, 0x17
        /*001e*/ 	.short	(.L_11 - .L_10)
.L_10:
        /*0020*/ 	.word	0x00000000
        /*0024*/ 	.short	0x000d
        /*0026*/ 	.short	0x0048
        /*0028*/ 	.byte	0x00, 0xf4, 0x21, 0x00


	//----- nvinfo : EIATTR_KPARAM_INFO
	.align		4
.L_11:
        /*002c*/ 	.byte	0x04, 0x17
        /*002e*/ 	.short	(.L_13 - .L_12)
.L_12:
        /*0030*/ 	.word	0x00000000
        /*0034*/ 	.short	0x000c
        /*0036*/ 	.short	0x0040
        /*0038*/ 	.byte	0x00, 0xf4, 0x21, 0x00


	//----- nvinfo : EIATTR_KPARAM_INFO
	.align		4
.L_13:
        /*003c*/ 	.byte	0x04, 0x17
        /*003e*/ 	.short	(.L_15 - .L_14)
.L_14:
        /*0040*/ 	.word	0x00000000
        /*0044*/ 	.short	0x000b
        /*0046*/ 	.short	0x0038
        /*0048*/ 	.byte	0x00, 0xf0, 0x11, 0x00


	//----- nvinfo : EIATTR_KPARAM_INFO
	.align		4
.L_15:
        /*004c*/ 	.byte	0x04, 0x17
        /*004e*/ 	.short	(.L_17 - .L_16)
.L_16:
        /*0050*/ 	.word	0x00000000
        /*0054*/ 	.short	0x000a
        /*0056*/ 	.short	0x0034
        /*0058*/ 	.byte	0x00, 0xf0, 0x11, 0x00


	//----- nvinfo : EIATTR_KPARAM_INFO
	.align		4
.L_17:
        /*005c*/ 	.byte	0x04, 0x17
        /*005e*/ 	.short	(.L_19 - .L_18)
.L_18:
        /*0060*/ 	.word	0x00000000
        /*0064*/ 	.short	0x0009
        /*0066*/ 	.short	0x0030
        /*0068*/ 	.byte	0x00, 0xf0, 0x11, 0x00


	//----- nvinfo : EIATTR_KPARAM_INFO
	.align		4
.L_19:
        /*006c*/ 	.byte	0x04, 0x17
        /*006e*/ 	.short	(.L_21 - .L_20)
.L_20:
        /*0070*/ 	.word	0x00000000
        /*0074*/ 	.short	0x0008
        /*0076*/ 	.short	0x002c
        /*0078*/ 	.byte	0x00, 0xf0, 0x11, 0x00


	//----- nvinfo : EIATTR_KPARAM_INFO
	.align		4
.L_21:
        /*007c*/ 	.byte	0x04, 0x17
        /*007e*/ 	.short	(.L_23 - .L_22)
.L_22:
        /*0080*/ 	.word	0x00000000
        /*0084*/ 	.short	0x0007
        /*0086*/ 	.short	0x0028
        /*0088*/ 	.byte	0x00, 0xf0, 0x11, 0x00


	//----- nvinfo : EIATTR_KPARAM_INFO
	.align		4
.L_23:
        /*008c*/ 	.byte	0x04, 0x17
        /*008e*/ 	.short	(.L_25 - .L_24)
.L_24:
        /*0090*/ 	.word	0x00000000
        /*0094*/ 	.short	0x0006
        /*0096*/ 	.short	0x0024
        /*0098*/ 	.byte	0x00, 0xf0, 0x11, 0x00


	//----- nvinfo : EIATTR_KPARAM_INFO
	.align		4
.L_25:
        /*009c*/ 	.byte	0x04, 0x17
        /*009e*/ 	.short	(.L_27 - .L_26)
.L_26:
        /*00a0*/ 	.word	0x00000000
        /*00a4*/ 	.short	0x0005
        /*00a6*/ 	.short	0x0020
        /*00a8*/ 	.byte	0x00, 0xf0, 0x11, 0x00


	//----- nvinfo : EIATTR_KPARAM_INFO
	.align		4
.L_27:
        /*00ac*/ 	.byte	0x04, 0x17
        /*00ae*/ 	.short	(.L_29 - .L_28)
.L_28:
        /*00b0*/ 	.word	0x00000000
        /*00b4*/ 	.short	0x0004
        /*00b6*/ 	.short	0x001c
        /*00b8*/ 	.byte	0x00, 0xf0, 0x11, 0x00


	//----- nvinfo : EIATTR_KPARAM_INFO
	.align		4
.L_29:
        /*00bc*/ 	.byte	0x04, 0x17
        /*00be*/ 	.short	(.L_31 - .L_30)
.L_30:
        /*00c0*/ 	.word	0x00000000
        /*00c4*/ 	.short	0x0003
        /*00c6*/ 	.short	0x0018
        /*00c8*/ 	.byte	0x00, 0xf0, 0x11, 0x00


	//----- nvinfo : EIATTR_KPARAM_INFO
	.align		4
.L_31:
        /*00cc*/ 	.byte	0x04, 0x17
        /*00ce*/ 	.short	(.L_33 - .L_32)
.L_32:
        /*00d0*/ 	.word	0x00000000
        /*00d4*/ 	.short	0x0002
        /*00d6*/ 	.short	0x0010
        /*00d8*/ 	.byte	0x00, 0xf4, 0x21, 0x00


	//----- nvinfo : EIATTR_KPARAM_INFO
	.align		4
.L_33:
        /*00dc*/ 	.byte	0x04, 0x17
        /*00de*/ 	.short	(.L_35 - .L_34)
.L_34:
        /*00e0*/ 	.word	0x00000000
        /*00e4*/ 	.short	0x0001
        /*00e6*/ 	.short	0x0008
        /*00e8*/ 	.byte	0x00, 0xf4, 0x21, 0x00


	//----- nvinfo : EIATTR_KPARAM_INFO
	.align		4
.L_35:
        /*00ec*/ 	.byte	0x04, 0x17
        /*00ee*/ 	.short	(.L_37 - .L_36)
.L_36:
        /*00f0*/ 	.word	0x00000000
        /*00f4*/ 	.short	0x0000
        /*00f6*/ 	.short	0x0000
        /*00f8*/ 	.byte	0x00, 0xf4, 0x21, 0x00


	//----- nvinfo : EIATTR_MAXREG_COUNT
	.align		4
.L_37:
        /*00fc*/ 	.byte	0x03, 0x1b
        /*00fe*/ 	.short	0x00ff


	//----- nvinfo : EIATTR_NUM_BARRIERS
	.align		4
        /*0100*/ 	.byte	0x02, 0x4c
        /*0102*/ 	.byte	0x01
	.zero		1


	//----- nvinfo : EIATTR_ANNOTATIONS
	.align		4
        /*0104*/ 	.byte	0x04, 0x55
        /*0106*/ 	.short	(.L_39 - .L_38)


	//   ....[0]....
.L_38:
        /*0108*/ 	.word	0x00000001
        /*010c*/ 	.byte	0x70, 0x05, 0x00, 0x00, 0x01, 0x00, 0x00, 0x00, 0xd0, 0x05, 0x00, 0x00, 0x01, 0x00, 0x00, 0x00
        /* <DEDUP_REMOVED lines=1883> */
        /*76cc*/ 	.byte	0x30, 0xf8, 0x01, 0x00


	//----- nvinfo : EIATTR_MERCURY_ISA_VERSION
	.align		4
.L_39:
        /*76d0*/ 	.byte	0x03, 0x5f
        /*76d2*/ 	.short	0x0000


	//----- nvinfo : EIATTR_EXIT_INSTR_OFFSETS
	.align		4
        /*76d4*/ 	.byte	0x04, 0x1c
        /*76d6*/ 	.short	(.L_41 - .L_40)


	//   ....[0]....
.L_40:
        /*76d8*/ 	.word	0x0001fb50


	//   ....[1]....
        /*76dc*/ 	.word	0x0001fb80


	//----- nvinfo : EIATTR_REQNTID
	.align		4
.L_41:
        /*76e0*/ 	.byte	0x04, 0x10
        /*76e2*/ 	.short	(.L_43 - .L_42)
.L_42:
        /*76e4*/ 	.word	0x00000080
        /*76e8*/ 	.word	0x00000001
        /*76ec*/ 	.word	0x00000001
.L_43:


//--------------------- .nv.callgraph             --------------------------
	.section	.nv.callgraph,"",@"SHT_CUDA_CALLGRAPH"
	.align	4
	.sectionentsize	8
	.align		4
        /*0000*/ 	.word	0x00000000
	.align		4
        /*0004*/ 	.word	0xffffffff
	.align		4
        /*0008*/ 	.word	0x00000000
	.align		4
        /*000c*/ 	.word	0xfffffffe
	.align		4
        /*0010*/ 	.word	0x00000000
	.align		4
        /*0014*/ 	.word	0xfffffffd
	.align		4
        /*0018*/ 	.word	0x00000000
	.align		4
        /*001c*/ 	.word	0xfffffffc


//--------------------- .nv.rel.action            --------------------------
	.section	.nv.rel.action,"",@"SHT_CUDA_RELOCINFO"
	.align	8
	.sectionentsize	8
        /*0000*/ 	.byte	0x73, 0x00, 0x00, 0x00, 0x00, 0x00, 0x00, 0x00, 0x00, 0x00, 0x00, 0x11, 0x25, 0x00, 0x05, 0x36


//--------------------- .nv.constant0.matmul_kernel --------------------------
	.section	.nv.constant0.matmul_kernel,"a",@progbits
	.sectionflags	@""
	.align	4
.nv.constant0.matmul_kernel:
	.zero		432


//--------------------- .text.matmul_kernel       --------------------------
	.section	.text.matmul_kernel,"ax",@progbits
	.sectioninfo	@"SHI_REGISTERS=32"
	.align	128
        .global         matmul_kernel
        .type           matmul_kernel,@function
        .size           matmul_kernel,(.L_x_5 - matmul_kernel)
        .other          matmul_kernel,@"STO_CUDA_ENTRY STV_DEFAULT"
matmul_kernel:
.text.matmul_kernel:
[----:B------:R-:W-:-:S03]  /*0000*/  IMAD.MOV.U32 R1, RZ, RZ, c[0x0][0x28] ;  /* 0x00000a00ff017624 */ /* 0x000fc600078e00ff */
[----:B------:R-:W-:Y:S01]  /*0010*/  IMAD.MOV.U32 R0, RZ, RZ, c[0x0][0x17c] ;  /* 0x00005f00ff007624 */ /* 0x000fe200078e00ff */
[----:B------:R-:W0:Y:S01]  /*0020*/  S2R R12, SR_TID.X ;  /* 0x00000000000c7919 */ /* 0x000e220000002100 */
[----:B------:R-:W-:Y:S01]  /*0030*/  IADD3 R1, R1, -0xb90, RZ ;  /* 0xfffff47001017810 */ /* 0x000fe20007ffe0ff */
[----:B------:R-:W-:Y:S02]  /*0040*/  ULDC UR4, c[0x0][0x180] ;  /* 0x0000600000047ab9 */ /* 0x000fe40000000800 */
[----:B------:R-:W-:Y:S01]  /*0050*/  IADD3 R0, R0, 0x1ff, RZ ;  /* 0x000001ff00007810 */ /* 0x000fe20007ffe0ff */
[----:B------:R-:W-:-:S03]  /*0060*/  ULDC.64 UR6, c[0x0][0x118] ;  /* 0x0000460000067ab9 */ /* 0x000fc60000000a00 */
[----:B------:R-:W-:-:S04]  /*0070*/  SHF.R.S32.HI R3, RZ, 0x1f, R0 ;  /* 0x0000001fff037819 */ /* 0x000fc80000011400 */
[----:B------:R-:W-:-:S04]  /*0080*/  LEA.HI R3, R3, R0, RZ, 0x9 ;  /* 0x0000000003037211 */ /* 0x000fc800078f48ff */
[----:B------:R-:W-:Y:S02]  /*0090*/  SHF.R.S32.HI R0, RZ, 0x9, R3 ;  /* 0x00000009ff007819 */ /* 0x000fe40000011403 */
[----:B------:R-:W1:Y:S03]  /*00a0*/  S2R R3, SR_CTAID.X ;  /* 0x0000000000037919 */ /* 0x000e660000002500 */
[----:B------:R-:W-:Y:S01]  /*00b0*/  IMAD.SHL.U32 R0, R0, 0x8, RZ ;  /* 0x0000000800007824 */ /* 0x000fe200078e00ff */
[----:B0-----:R-:W-:-:S04]  /*00c0*/  LOP3.LUT R14, R12, 0x1f, RZ, 0xc0, !PT ;  /* 0x0000001f0c0e7812 */ /* 0x001fc800078ec0ff */
[-C--:B------:R-:W-:Y:S02]  /*00d0*/  IABS R7, R0.reuse ;  /* 0x0000000000077213 */ /* 0x080fe40000000000 */
[----:B------:R-:W-:Y:S02]  /*00e0*/  IABS R10, R0 ;  /* 0x00000000000a7213 */ /* 0x000fe40000000000 */
[----:B------:R-:W0:Y:S01]  /*00f0*/  I2F.RP R2, R7 ;  /* 0x0000000700027306 */ /* 0x000e220000209400 */
[----:B-1----:R-:W-:-:S07]  /*0100*/  IABS R8, R3 ;  /* 0x0000000300087213 */ /* 0x002fce0000000000 */
[----:B0-----:R-:W0:Y:S02]  /*0110*/  MUFU.RCP R2, R2 ;  /* 0x0000000200027308 */ /* 0x001e240000001000 */
[----:B0-----:R-:W-:Y:S01]  /*0120*/  IADD3 R4, R2, 0xffffffe, RZ ;  /* 0x0ffffffe02047810 */ /* 0x001fe20007ffe0ff */
[----:B------:R-:W-:-:S05]  /*0130*/  IMAD.MOV R2, RZ, RZ, -R10 ;  /* 0x000000ffff027224 */ /* 0x000fca00078e0a0a */
[----:B------:R0:W1:Y:S02]  /*0140*/  F2I.FTZ.U32.TRUNC.NTZ R5, R4 ;  /* 0x0000000400057305 */ /* 0x000064000021f000 */
[----:B0-----:R-:W-:Y:S02]  /*0150*/  IMAD.MOV.U32 R4, RZ, RZ, RZ ;  /* 0x000000ffff047224 */ /* 0x001fe400078e00ff */
[----:B-1----:R-:W-:-:S04]  /*0160*/  IMAD.MOV R6, RZ, RZ, -R5 ;  /* 0x000000ffff067224 */ /* 0x002fc800078e0a05 */
[----:B------:R-:W-:Y:S02]  /*0170*/  IMAD R9, R6, R7, RZ ;  /* 0x0000000706097224 */ /* 0x000fe400078e02ff */
[----:B------:R-:W-:Y:S02]  /*0180*/  IMAD.MOV.U32 R6, RZ, RZ, R8 ;  /* 0x000000ffff067224 */ /* 0x000fe400078e0008 */
[----:B------:R-:W-:-:S06]  /*0190*/  IMAD.HI.U32 R5, R5, R9, R4 ;  /* 0x0000000905057227 */ /* 0x000fcc00078e0004 */
[----:B------:R-:W-:-:S04]  /*01a0*/  IMAD.HI.U32 R5, R5, R6, RZ ;  /* 0x0000000605057227 */ /* 0x000fc800078e00ff */
[----:B------:R-:W-:-:S05]  /*01b0*/  IMAD R2, R5, R2, R6 ;  /* 0x0000000205027224 */ /* 0x000fca00078e0206 */
[----:B------:R-:W-:-:S13]  /*01c0*/  ISETP.GT.U32.AND P1, PT, R7, R2, PT ;  /* 0x000000020700720c */ /* 0x000fda0003f24070 */
[----:B------:R-:W-:Y:S01]  /*01d0*/  @!P1 IMAD.IADD R2, R2, 0x1, -R7 ;  /* 0x0000000102029824 */ /* 0x000fe200078e0a07 */
[----:B------:R-:W-:Y:S02]  /*01e0*/  @!P1 IADD3 R5, R5, 0x1, RZ ;  /* 0x0000000105059810 */ /* 0x000fe40007ffe0ff */
[----:B------:R-:W-:Y:S02]  /*01f0*/  ISETP.NE.AND P1, PT, R0, RZ, PT ;  /* 0x000000ff0000720c */ /* 0x000fe40003f25270 */
[----:B------:R-:W-:Y:S02]  /*0200*/  ISETP.GE.U32.AND P0, PT, R2, R7, PT ;  /* 0x000000070200720c */ /* 0x000fe40003f06070 */
[----:B------:R-:W-:-:S04]  /*0210*/  LOP3.LUT R2, R3, R0, RZ, 0x3c, !PT ;  /* 0x0000000003027212 */ /* 0x000fc800078e3cff */
[----:B------:R-:W-:Y:S01]  /*0220*/  ISETP.GE.AND P2, PT, R2, RZ, PT ;  /* 0x000000ff0200720c */ /* 0x000fe20003f46270 */
[----:B------:R-:W-:-:S05]  /*0230*/  IMAD.MOV.U32 R2, RZ, RZ, 0x1f ;  /* 0x0000001fff027424 */ /* 0x000fca00078e00ff */
[----:B------:R-:W-:Y:S02]  /*0240*/  IADD3 R2, R2, c[0x0][0x178], RZ ;  /* 0x00005e0002027a10 */ /* 0x000fe40007ffe0ff */
[----:B------:R-:W-:-:S05]  /*0250*/  @P0 IADD3 R5, R5, 0x1, RZ ;  /* 0x0000000105050810 */ /* 0x000fca0007ffe0ff */
[----:B------:R-:W-:Y:S01]  /*0260*/  IMAD.MOV.U32 R4, RZ, RZ, R5 ;  /* 0x000000ffff047224 */ /* 0x000fe200078e0005 */
[----:B------:R-:W-:-:S03]  /*0270*/  SHF.R.S32.HI R5, RZ, 0x1f, R2 ;  /* 0x0000001fff057819 */ /* 0x000fc60000011402 */
[----:B------:R-:W-:Y:S01]  /*0280*/  @!P2 IMAD.MOV R4, RZ, RZ, -R4 ;  /* 0x000000ffff04a224 */ /* 0x000fe200078e0a04 */
[----:B------:R-:W-:Y:S02]  /*0290*/  @!P1 LOP3.LUT R4, RZ, R0, RZ, 0x33, !PT ;  /* 0x00000000ff049212 */ /* 0x000fe400078e33ff */
[----:B------:R-:W-:-:S03]  /*02a0*/  LEA.HI R5, R5, R2, RZ, 0x5 ;  /* 0x0000000205057211 */ /* 0x000fc600078f28ff */
[----:B------:R-:W-:Y:S02]  /*02b0*/  IMAD.SHL.U32 R2, R4, 0x8, RZ ;  /* 0x0000000804027824 */ /* 0x000fe400078e00ff */
[----:B------:R-:W-:-:S03]  /*02c0*/  IMAD.MOV R4, RZ, RZ, -R4 ;  /* 0x000000ffff047224 */ /* 0x000fc600078e0a04 */
[----:B------:R-:W-:Y:S01]  /*02d0*/  LEA.HI.SX32 R5, R5, -R2, 0x1b ;  /* 0x8000000205057211 */ /* 0x000fe200078fdaff */
[----:B------:R-:W-:Y:S02]  /*02e0*/  IMAD R13, R0, R4, R3 ;  /* 0x00000004000d7224 */ /* 0x000fe400078e0203 */
[----:B------:R-:W-:Y:S01]  /*02f0*/  IMAD.MOV.U32 R4, RZ, RZ, RZ ;  /* 0x000000ffff047224 */ /* 0x000fe200078e00ff */
[----:B------:R-:W-:Y:S02]  /*0300*/  IMNMX R6, R5, 0x8, PT ;  /* 0x0000000805067817 */ /* 0x000fe40003800200 */
[----:B------:R-:W-:Y:S02]  /*0310*/  IABS R11, R13 ;  /* 0x0000000d000b7213 */ /* 0x000fe40000000000 */
[----:B------:R-:W-:-:S04]  /*0320*/  IABS R9, R6 ;  /* 0x0000000600097213 */ /* 0x000fc80000000000 */
[----:B------:R-:W0:Y:S08]  /*0330*/  I2F.RP R7, R9 ;  /* 0x0000000900077306 */ /* 0x000e300000209400 */
[----:B0-----:R-:W0:Y:S02]  /*0340*/  MUFU.RCP R7, R7 ;  /* 0x0000000700077308 */ /* 0x001e240000001000 */
[----:B0-----:R-:W-:-:S06]  /*0350*/  IADD3 R5, R7, 0xffffffe, RZ ;  /* 0x0ffffffe07057810 */ /* 0x001fcc0007ffe0ff */
[----:B------:R-:W0:Y:S02]  /*0360*/  F2I.FTZ.U32.TRUNC.NTZ R5, R5 ;  /* 0x0000000500057305 */ /* 0x000e24000021f000 */
[----:B0-----:R-:W-:-:S04]  /*0370*/  IMAD.MOV R8, RZ, RZ, -R5 ;  /* 0x000000ffff087224 */ /* 0x001fc800078e0a05 */
[----:B------:R-:W-:Y:S02]  /*0380*/  IMAD.MOV.U32 R0, RZ, RZ, R8 ;  /* 0x000000ffff007224 */ /* 0x000fe400078e0008 */
[----:B------:R-:W-:Y:S02]  /*0390*/  IMAD.MOV.U32 R8, RZ, RZ, c[0x0][0x180] ;  /* 0x00006000ff087624 */ /* 0x000fe400078e00ff */
[----:B------:R-:W-:Y:S01]  /*03a0*/  IMAD R3, R0, R9, RZ ;  /* 0x0000000900037224 */ /* 0x000fe200078e02ff */
[----:B------:R-:W-:Y:S02]  /*03b0*/  IABS R0, R6 ;  /* 0x0000000600007213 */ /* 0x000fe40000000000 */
[----:B------:R-:W-:Y:S01]  /*03c0*/  IADD3 R8, R8, 0x1f, RZ ;  /* 0x0000001f08087810 */ /* 0x000fe20007ffe0ff */
[----:B------:R-:W-:-:S04]  /*03d0*/  IMAD.HI.U32 R4, R5, R3, R4 ;  /* 0x0000000305047227 */ /* 0x000fc800078e0004 */
[----:B------:R-:W-:Y:S02]  /*03e0*/  IMAD.MOV R0, RZ, RZ, -R0 ;  /* 0x000000ffff007224 */ /* 0x000fe400078e0a00 */
        /* <DEDUP_REMOVED lines=8> */
[----:B------:R-:W-:Y:S02]  /*0470*/  ISETP.GE.AND P2, PT, R0, RZ, PT ;  /* 0x000000ff0000720c */ /* 0x000fe40003f46270 */
[----:B------:R-:W-:-:S04]  /*0480*/  SHF.R.U32.HI R0, RZ, 0x5, R12 ;  /* 0x00000005ff007819 */ /* 0x000fc8000001160c */
[----:B------:R-:W-:Y:S02]  /*0490*/  SGXT.U32 R15, R0, 0x2 ;  /* 0x00000002000f781a */ /* 0x000fe40000000000 */
[----:B------:R-:W-:Y:S02]  /*04a0*/  @P0 IADD3 R4, R4, 0x1, RZ ;  /* 0x0000000104040810 */ /* 0x000fe40007ffe0ff */
[C---:B------:R-:W-:Y:S02]  /*04b0*/  LOP3.LUT R5, R15.reuse, 0x8, RZ, 0xfc, !PT ;  /* 0x000000080f057812 */ /* 0x040fe400078efcff */
[----:B------:R-:W-:Y:S01]  /*04c0*/  LOP3.LUT R5, R15, 0x14, RZ, 0xfc, !PT ;  /* 0x000000140f057812 */ /* 0x000fe200078efcff */
[----:B------:R-:W-:Y:S01]  /*04d0*/  @!P2 IMAD.MOV R4, RZ, RZ, -R4 ;  /* 0x000000ffff04a224 */ /* 0x000fe200078e0a04 */
[----:B------:R-:W-:Y:S02]  /*04e0*/  @!P1 LOP3.LUT R4, RZ, R6, RZ, 0x33, !PT ;  /* 0x00000006ff049212 */ /* 0x000fe400078e33ff */
[----:B------:R-:W-:-:S03]  /*04f0*/  ISETP.GT.AND P0, PT, R8, 0x1f, PT ;  /* 0x0000001f0800780c */ /* 0x000fc60003f04270 */
[----:B------:R-:W-:Y:S02]  /*0500*/  IMAD.MOV R3, RZ, RZ, -R4 ;  /* 0x000000ffff037224 */ /* 0x000fe400078e0a04 */
[----:B------:R-:W-:Y:S02]  /*0510*/  IMAD.SHL.U32 R4, R4, 0x200, RZ ;  /* 0x0000020004047824 */ /* 0x000fe400078e00ff */
[----:B------:R-:W-:-:S03]  /*0520*/  IMAD R3, R6, R3, R13 ;  /* 0x0000000306037224 */ /* 0x000fc600078e020d */
[----:B------:R-:W-:Y:S01]  /*0530*/  LOP3.LUT R6, R4, 0x4, R15, 0xfe, !PT ;  /* 0x0000000404067812 */ /* 0x000fe200078efe0f */
[----:B------:R-:W-:Y:S01]  /*0540*/  IMAD.IADD R0, R2, 0x1, R3 ;  /* 0x0000000102007824 */ /* 0x000fe200078e0203 */
[C---:B------:R-:W-:Y:S02]  /*0550*/  LOP3.LUT R2, R15.reuse, 0x4, RZ, 0xfc, !PT ;  /* 0x000000040f027812 */ /* 0x040fe400078efcff */
[C---:B------:R-:W-:Y:S01]  /*0560*/  LOP3.LUT R2, R15.reuse, 0x10, RZ, 0xfc, !PT ;  /* 0x000000100f027812 */ /* 0x040fe200078efcff */
[----:B------:R0:W-:Y:S01]  /*0570*/  STL [R1+0x668], R6 ;  /* 0x0006680601007387 */ /* 0x0001e20000100800 */
[----:B------:R-:W-:Y:S01]  /*0580*/  LOP3.LUT R2, R15, 0x1c, RZ, 0xfc, !PT ;  /* 0x0000001c0f027812 */ /* 0x000fe200078efcff */
[----:B------:R-:W-:Y:S01]  /*0590*/  IMAD R0, R0, 0x20, R14 ;  /* 0x0000002000007824 */ /* 0x000fe200078e020e */
[C---:B------:R-:W-:Y:S02]  /*05a0*/  LOP3.LUT R5, R4.reuse, R15, RZ, 0xfc, !PT ;  /* 0x0000000f04057212 */ /* 0x040fe400078efcff */
[----:B------:R-:W-:-:S02]  /*05b0*/  LOP3.LUT R2, R4, 0x8, R15, 0xfe, !PT ;  /* 0x0000000804027812 */ /* 0x000fc400078efe0f */
[C---:B------:R-:W-:Y:S01]  /*05c0*/  LOP3.LUT R3, R15.reuse, 0xc, RZ, 0xfc, !PT ;  /* 0x0000000c0f037812 */ /* 0x040fe200078efcff */
[----:B------:R-:W-:Y:S01]  /*05d0*/  STL [R1+0x280], R5 ;  /* 0x0002800501007387 */ /* 0x000fe20000100800 */
[----:B------:R-:W-:Y:S02]  /*05e0*/  LOP3.LUT R3, R15, 0x18, RZ, 0xfc, !PT ;  /* 0x000000180f037812 */ /* 0x000fe400078efcff */
[C-C-:B------:R-:W-:Y:S01]  /*05f0*/  LOP3.LUT R3, R4.reuse, 0xc, R15.reuse, 0xfe, !PT ;  /* 0x0000000c04037812 */ /* 0x140fe200078efe0f */
[----:B------:R1:W-:Y:S01]  /*0600*/  STL [R1+0x66c], R2 ;  /* 0x00066c0201007387 */ /* 0x0003e20000100800 */
[----:B0-----:R-:W-:Y:S02]  /*0610*/  LOP3.LUT R6, R4, 0x14, R15, 0xfe, !PT ;  /* 0x0000001404067812 */ /* 0x001fe400078efe0f */
[C---:B------:R-:W-:Y:S01]  /*0620*/  LOP3.LUT R29, R5.reuse, 0x68, RZ, 0xfc, !PT ;  /* 0x00000068051d7812 */ /* 0x040fe200078efcff */
[----:B------:R0:W-:Y:S01]  /*0630*/  STL [R1+0x670], R3 ;  /* 0x0006700301007387 */ /* 0x0001e20000100800 */
[----:B------:R-:W-:-:S02]  /*0640*/  LOP3.LUT R28, R5, 0x1c8, RZ, 0xfc, !PT ;  /* 0x000001c8051c7812 */ /* 0x000fc400078efcff */
[C-C-:B-1----:R-:W-:Y:S02]  /*0650*/  LOP3.LUT R2, R4.reuse, 0x10, R15.reuse, 0xfe, !PT ;  /* 0x0000001004027812 */ /* 0x142fe400078efe0f */
[----:B0-----:R-:W-:-:S03]  /*0660*/  LOP3.LUT R3, R4, 0x18, R15, 0xfe, !PT ;  /* 0x0000001804037812 */ /* 0x001fc600078efe0f */
[----:B------:R0:W-:Y:S04]  /*0670*/  STL [R1+0x674], R2 ;  /* 0x0006740201007387 */ /* 0x0001e80000100800 */
[----:B------:R1:W-:Y:S04]  /*0680*/  STL [R1+0x678], R6 ;  /* 0x0006780601007387 */ /* 0x0003e80000100800 */
[----:B------:R2:W-:Y:S01]  /*0690*/  STL [R1+0x67c], R3 ;  /* 0x00067c0301007387 */ /* 0x0005e20000100800 */
[----:B0-----:R-:W-:Y:S02]  /*06a0*/  LOP3.LUT R2, R4, 0x1c, R15, 0xfe, !PT ;  /* 0x0000001c04027812 */ /* 0x001fe400078efe0f */
[----:B------:R-:W-:-:S02]  /*06b0*/  LOP3.LUT R4, R5, 0x20, RZ, 0xfc, !PT ;  /* 0x0000002005047812 */ /* 0x000fc400078efcff */
[C---:B-1----:R-:W-:Y:S01]  /*06c0*/  LOP3.LUT R6, R5.reuse, 0x1f4, RZ, 0xfc, !PT ;  /* 0x000001f405067812 */ /* 0x042fe200078efcff */
[----:B------:R0:W-:Y:S01]  /*06d0*/  STL [R1+0x680], R2 ;  /* 0x0006800201007387 */ /* 0x0001e20000100800 */
[----:B--2---:R-:W-:-:S03]  /*06e0*/  LOP3.LUT R3, R5, 0x24, RZ, 0xfc, !PT ;  /* 0x0000002405037812 */ /* 0x004fc600078efcff */
[----:B------:R1:W-:Y:S04]  /*06f0*/  STL [R1+0x6a0], R4 ;  /* 0x0006a00401007387 */ /* 0x0003e80000100800 */
[----:B------:R2:W-:Y:S01]  /*0700*/  STL [R1+0x6a8], R3 ;  /* 0x0006a80301007387 */ /* 0x0005e20000100800 */
[C---:B0-----:R-:W-:Y:S02]  /*0710*/  LOP3.LUT R2, R5.reuse, 0x28, RZ, 0xfc, !PT ;  /* 0x0000002805027812 */ /* 0x041fe400078efcff */
[----:B-1----:R-:W-:-:S03]  /*0720*/  LOP3.LUT R4, R5, 0x2c, RZ, 0xfc, !PT ;  /* 0x0000002c05047812 */ /* 0x002fc600078efcff */
        /* <DEDUP_REMOVED lines=33> */
[----:B------:R-:W-:Y:S01]  /*0940*/  STL [R1+0x6e8], R29 ;  /* 0x0006e81d01007387 */ /* 0x000fe20000100800 */
[----:B0-----:R-:W-:-:S03]  /*0950*/  LOP3.LUT R2, R5, 0x74, RZ, 0xfc, !PT ;  /* 0x0000007405027812 */ /* 0x001fc600078efcff */
[----:B------:R0:W-:Y:S01]  /*0960*/  STL [R1+0x6f0], R3 ;  /* 0x0006f00301007387 */ /* 0x0001e20000100800 */
[----:B-1----:R-:W-:-:S03]  /*0970*/  LOP3.LUT R4, R5, 0x78, RZ, 0xfc, !PT ;  /* 0x0000007805047812 */ /* 0x002fc600078efcff */
        /* <DEDUP_REMOVED lines=170> */
[----:B0-----:R-:W-:-:S03]  /*1420*/  LOP3.LUT R3, R5, 0x1d0, RZ, 0xfc, !PT ;  /* 0x000001d005037812 */ /* 0x001fc600078efcff */
[----:B------:R-:W-:Y:S01]  /*1430*/  STL [R1+0x84c], R28 ;  /* 0x00084c1c01007387 */ /* 0x000fe20000100800 */
[----:B-1----:R-:W-:-:S03]  /*1440*/  LOP3.LUT R2, R5, 0x1d4, RZ, 0xfc, !PT ;  /* 0x000001d405027812 */ /* 0x002fc600078efcff */
[----:B------:R0:W-:Y:S01]  /*1450*/  STL [R1+0x854], R3 ;  /* 0x0008540301007387 */ /* 0x0001e20000100800 */
[----:B--2---:R-:W-:-:S03]  /*1460*/  LOP3.LUT R4, R5, 0x1dc, RZ, 0xfc, !PT ;  /* 0x000001dc05047812 */ /* 0x004fc600078efcff */
[----:B------:R1:W-:Y:S01]  /*1470*/  STL [R1+0x858], R2 ;  /* 0x0008580201007387 */ /* 0x0003e20000100800 */
[C---:B0-----:R-:W-:Y:S02]  /*1480*/  LOP3.LUT R3, R5.reuse, 0x1d8, RZ, 0xfc, !PT ;  /* 0x000001d805037812 */ /* 0x041fe400078efcff */
[----:B-1----:R-:W-:-:S03]  /*1490*/  LOP3.LUT R2, R5, 0x1e0, RZ, 0xfc, !PT ;  /* 0x000001e005027812 */ /* 0x002fc600078efcff */
[----:B------:R0:W-:Y:S04]  /*14a0*/  STL [R1+0x85c], R3 ;  /* 0x00085c0301007387 */ /* 0x0001e80000100800 */
        /* <DEDUP_REMOVED lines=9> */
[----:B------:R-:W-:Y:S01]  /*1540*/  STL [R1+0x878], R6 ;  /* 0x0008780601007387 */ /* 0x000fe20000100800 */
[----:B-1----:R-:W-:-:S03]  /*1550*/  LOP3.LUT R4, R5, 0x1f8, RZ, 0xfc, !PT ;  /* 0x000001f805047812 */ /* 0x002fc600078efcff */
[----:B------:R-:W-:Y:S04]  /*1560*/  STL [R1+0x874], R3 ;  /* 0x0008740301007387 */ /* 0x000fe80000100800 */
[----:B------:R0:W-:Y:S02]  /*1570*/  STL [R1+0x87c], R4 ;  /* 0x00087c0401007387 */ /* 0x0001e40000100800 */
[----:B0-----:R-:W-:-:S05]  /*1580*/  LOP3.LUT R4, R5, 0x1fc, RZ, 0xfc, !PT ;  /* 0x000001fc05047812 */ /* 0x001fca00078efcff */
[----:B------:R0:W-:Y:S04]  /*1590*/  STL [R1+0x80c], R4 ;  /* 0x00080c0401007387 */ /* 0x0001e80000100800 */
[----:B------:R0:W-:Y:S01]  /*15a0*/  STL [R1+0x664], R0 ;  /* 0x0006640001007387 */ /* 0x0001e20000100800 */
[----:B------:R-:W-:Y:S05]  /*15b0*/  @P0 BRA `(.L_x_0) ;  /* 0x0000037000000947 */ /* 0x000fea0003800000 */
[----:B0-----:R-:W-:Y:S01]  /*15c0*/  IMAD.SHL.U32 R0, R12, 0x20, RZ ;  /* 0x000000200c007824 */ /* 0x001fe200078e00ff */
[----:B------:R-:W-:Y:S01]  /*15d0*/  CS2R R24, SRZ ;  /* 0x0000000000187805 */ /* 0x000fe2000001ff00 */
[----:B------:R-:W-:Y:S01]  /*15e0*/  CS2R R26, SRZ ;  /* 0x00000000001a7805 */ /* 0x000fe2000001ff00 */
[----:B------:R-:W-:Y:S01]  /*15f0*/  CS2R R20, SRZ ;  /* 0x0000000000147805 */ /* 0x000fe2000001ff00 */
[----:B------:R-:W-:Y:S01]  /*1600*/  CS2R R22, SRZ ;  /* 0x0000000000167805 */ /* 0x000fe2000001ff00 */
[----:B------:R0:W-:Y:S01]  /*1610*/  STL [R1+0x660], R0 ;  /* 0x0006600001007387 */ /* 0x0001e20000100800 */
[----:B------:R-:W-:Y:S01]  /*1620*/  CS2R R16, SRZ ;  /* 0x0000000000107805 */ /* 0x000fe2000001ff00 */
[----:B------:R-:W-:Y:S01]  /*1630*/  CS2R R18, SRZ ;  /* 0x0000000000127805 */ /* 0x000fe2000001ff00 */
[----:B------:R-:W-:Y:S01]  /*1640*/  CS2R R12, SRZ ;  /* 0x00000000000c7805 */ /* 0x000fe2000001ff00 */
[----:B------:R0:W-:Y:S01]  /*1650*/  STL [R1], RZ ;  /* 0x000000ff01007387 */ /* 0x0001e20000100800 */
[----:B------:R-:W-:Y:S01]  /*1660*/  CS2R R14, SRZ ;  /* 0x00000000000e7805 */ /* 0x000fe2000001ff00 */
[----:B------:R-:W-:Y:S01]  /*1670*/  CS2R R8, SRZ ;  /* 0x0000000000087805 */ /* 0x000fe2000001ff00 */
[----:B------:R-:W-:Y:S01]  /*1680*/  CS2R R10, SRZ ;  /* 0x00000000000a7805 */ /* 0x000fe2000001ff00 */
[----:B------:R0:W-:Y:S01]  /*1690*/  STL [R1+0x4], RZ ;  /* 0x000004ff01007387 */ /* 0x0001e20000100800 */
[----:B------:R-:W-:Y:S01]  /*16a0*/  CS2R R4, SRZ ;  /* 0x0000000000047805 */ /* 0x000fe2000001ff00 */
[----:B------:R-:W-:-:S02]  /*16b0*/  CS2R R6, SRZ ;  /* 0x0000000000067805 */ /* 0x000fc4000001ff00 */
[----:B------:R0:W-:Y:S04]  /*16c0*/  STL [R1+0x8], RZ ;  /* 0x000008ff01007387 */ /* 0x0001e80000100800 */
        /* <DEDUP_REMOVED lines=36> */
[----:B------:R0:W-:Y:S01]  /*1910*/  STL [R1+0x9c], RZ ;  /* 0x00009cff01007387 */ /* 0x0001e20000100800 */
[----:B------:R-:W-:Y:S05]  /*1920*/  BRA `(.L_x_1) ;  /* 0x0001a17000007947 */ /* 0x000fea0003800000 */
.L_x_0:
[----:B------:R-:W2:Y:S04]  /*1930*/  LDL R9, [R1+0x860] ;  /* 0x0008600001097983 */ /* 0x000ea80000100800 */
[----:B------:R-:W3:Y:S04]  /*1940*/  LDL R6, [R1+0x280] ;  /* 0x0002800001067983 */ /* 0x000ee80000100800 */
[----:B------:R-:W4:Y:S04]  /*1950*/  LDL R10, [R1+0x80c] ;  /* 0x00080c00010a7983 */ /* 0x000f280000100800 */
        /* <DEDUP_REMOVED lines=9> */
[----:B------:R-:W4:Y:S01]  /*19f0*/  LDL R15, [R1+0x848] ;  /* 0x00084800010f7983 */ /* 0x000f220000100800 */
[----:B------:R-:W-:Y:S01]  /*1a00*/  IMAD.MOV.U32 R21, RZ, RZ, R0 ;  /* 0x000000ffff157224 */ /* 0x000fe200078e0000 */
[----:B0-----:R-:W-:Y:S01]  /*1a10*/  IABS R0, c[0x0][0x178] ;  /* 0x00005e0000007a13 */ /* 0x001fe20000000000 */
[----:B------:R-:W-:Y:S01]  /*1a20*/  IMAD.MOV.U32 R14, RZ, RZ, R28 ;  /* 0x000000ffff0e7224 */ /* 0x000fe200078e001c */
[----:B------:R-:W-:Y:S01]  /*1a30*/  IABS R28, c[0x0][0x17c] ;  /* 0x00005f00001c7a13 */ /* 0x000fe20000000000 */
[----:B------:R-:W-:-:S02]  /*1a40*/  IMAD.MOV.U32 R17, RZ, RZ, R2 ;  /* 0x000000ffff117224 */ /* 0x000fc400078e0002 */
[----:B------:R-:W-:Y:S01]  /*1a50*/  IMAD.MOV.U32 R20, RZ, RZ, R0 ;  /* 0x000000ffff147224 */ /* 0x000fe200078e0000 */
[----:B------:R-:W0:Y:S08]  /*1a60*/  I2F.RP R2, R28 ;  /* 0x0000001c00027306 */ /* 0x000e300000209400 */
[----:B------:R-:W1:Y:S08]  /*1a70*/  I2F.RP R0, R20 ;  /* 0x0000001400007306 */ /* 0x000e700000209400 */
[----:B0-----:R-:W0:Y:S08]  /*1a80*/  MUFU.RCP R2, R2 ;  /* 0x0000000200027308 */ /* 0x001e300000001000 */
[----:B-1----:R-:W1:Y:S01]  /*1a90*/  MUFU.RCP R0, R0 ;  /* 0x0000000000007308 */ /* 0x002e620000001000 */
[----:B------:R-:W-:Y:S01]  /*1aa0*/  IMAD.MOV.U32 R19, RZ, RZ, R3 ;  /* 0x000000ffff137224 */ /* 0x000fe200078e0003 */
[----:B0-----:R-:W-:-:S06]  /*1ab0*/  IADD3 R2, R2, 0xffffffe, RZ ;  /* 0x0ffffffe02027810 */ /* 0x001fcc0007ffe0ff */
[----:B------:R0:W0:Y:S01]  /*1ac0*/  F2I.FTZ.U32.TRUNC.NTZ R5, R2 ;  /* 0x0000000200057305 */ /* 0x000022000021f000 */
[----:B-1----:R-:W-:-:S07]  /*1ad0*/  IADD3 R0, R0, 0xffffffe, RZ ;  /* 0x0ffffffe00007810 */ /* 0x002fce0007ffe0ff */
[----:B------:R1:W1:Y:S01]  /*1ae0*/  F2I.FTZ.U32.TRUNC.NTZ R3, R0 ;  /* 0x0000000000037305 */ /* 0x000262000021f000 */
[----:B------:R-:W-:Y:S02]  /*1af0*/  IMAD.MOV.U32 R4, RZ, RZ, RZ ;  /* 0x000000ffff047224 */ /* 0x000fe400078e00ff */
[----:B0-----:R-:W-:Y:S02]  /*1b00*/  IMAD.MOV.U32 R2, RZ, RZ, RZ ;  /* 0x000000ffff027224 */ /* 0x001fe400078e00ff */
[----:B-1----:R-:W-:-:S04]  /*1b10*/  IMAD.MOV R0, RZ, RZ, -R5 ;  /* 0x000000ffff007224 */ /* 0x002fc800078e0a05 */
[----:B------:R-:W-:Y:S02]  /*1b20*/  IMAD R0, R0, R28, RZ ;  /* 0x0000001c00007224 */ /* 0x000fe400078e02ff */
[----:B------:R-:W-:-:S04]  /*1b30*/  IMAD.MOV R7, RZ, RZ, -R3 ;  /* 0x000000ffff077224 */ /* 0x000fc800078e0a03 */
[----:B------:R-:W-:Y:S02]  /*1b40*/  IMAD R7, R7, R20, RZ ;  /* 0x0000001407077224 */ /* 0x000fe400078e02ff */
[----:B------:R-:W-:-:S04]  /*1b50*/  IMAD.HI.U32 R0, R5, R0, R4 ;  /* 0x0000000005007227 */ /* 0x000fc800078e0004 */
[----:B------:R-:W-:Y:S01]  /*1b60*/  IMAD.HI.U32 R4, R3, R7, R2 ;  /* 0x0000000703047227 */ /* 0x000fe200078e0002 */
[----:B------:R-:W-:-:S03]  /*1b70*/  IABS R3, R21 ;  /* 0x0000001500037213 */ /* 0x000fc60000000000 */
[----:B------:R-:W-:Y:S02]  /*1b80*/  IMAD.MOV.U32 R21, RZ, RZ, R17 ;  /* 0x000000ffff157224 */ /* 0x000fe400078e0011 */
[----:B------:R-:W-:Y:S01]  /*1b90*/  IMAD.MOV.U32 R17, RZ, RZ, R19 ;  /* 0x000000ffff117224 */ /* 0x000fe200078e0013 */
[----:B------:R-:W-:Y:S01]  /*1ba0*/  SHF.R.S32.HI R7, RZ, 0x1f, R8 ;  /* 0x0000001fff077819 */ /* 0x000fe20000011408 */
[----:B------:R-:W-:-:S03]  /*1bb0*/  IMAD.HI.U32 R4, R4, R3, RZ ;  /* 0x0000000304047227 */ /* 0x000fc600078e00ff */
[----:B------:R-:W-:Y:S01]  /*1bc0*/  LEA.HI R7, R7, R8, RZ, 0x5 ;  /* 0x0000000807077211 */ /* 0x000fe200078f28ff */
[----:B------:R-:W-:-:S04]  /*1bd0*/  IMAD.MOV R4, RZ, RZ, -R4 ;  /* 0x000000ffff047224 */ /* 0x000fc800078e0a04 */
[----:B------:R0:W-:Y:S01]  /*1be0*/  STL [R1+0x344], R7 ;  /* 0x0003440701007387 */ /* 0x0001e20000100800 */
[----:B------:R-:W-:Y:S01]  /*1bf0*/  IMAD R3, R20, R4, R3 ;  /* 0x0000000414037224 */ /* 0x000fe200078e0203 */
[----:B------:R-:W-:Y:S01]  /*1c00*/  IABS R4, R17 ;  /* 0x0000001100047213 */ /* 0x000fe20000000000 */
[----:B--2---:R-:W-:Y:S02]  /*1c10*/  IMAD.MOV.U32 R19, RZ, RZ, R9 ;  /* 0x000000ffff137224 */ /* 0x004fe400078e0009 */
[----:B------:R-:W1:Y:S01]  /*1c20*/  S2R R9, SR_TID.X ;  /* 0x0000000000097919 */ /* 0x000e620000002100 */
[----:B---3--:R-:W-:-:S05]  /*1c30*/  IABS R6, R6 ;  /* 0x0000000600067213 */ /* 0x008fca0000000000 */
[----:B------:R-:W-:-:S04]  /*1c40*/  IMAD.MOV.U32 R2, RZ, RZ, R6 ;  /* 0x000000ffff027224 */ /* 0x000fc800078e0006 */
[----:B------:R-:W-:Y:S01]  /*1c50*/  IMAD.HI.U32 R5, R0, R2, RZ ;  /* 0x0000000200057227 */ /* 0x000fe200078e00ff */
[----:B----4-:R-:W-:-:S03]  /*1c60*/  IABS R10, R10 ;  /* 0x0000000a000a7213 */ /* 0x010fc60000000000 */
[----:B------:R-:W-:Y:S02]  /*1c70*/  IMAD.MOV R5, RZ, RZ, -R5 ;  /* 0x000000ffff057224 */ /* 0x000fe400078e0a05 */
[C---:B-1----:R-:W-:Y:S02]  /*1c80*/  IMAD.SHL.U32 R24, R9.reuse, 0x2, RZ ;  /* 0x0000000209187824 */ /* 0x042fe400078e00ff */
[C---:B------:R-:W-:Y:S01]  /*1c90*/  IMAD.SHL.U32 R6, R9.reuse, 0x8, RZ ;  /* 0x0000000809067824 */ /* 0x040fe200078e00ff */
[----:B------:R-:W-:-:S04]  /*1ca0*/  LOP3.LUT R9, R9, 0x60, RZ, 0xc0, !PT ;  /* 0x0000006009097812 */ /* 0x000fc800078ec0ff */
[----:B------:R-:W-:Y:S01]  /*1cb0*/  LOP3.LUT R6, R6, 0x30, R24, 0x48, !PT ;  /* 0x0000003006067812 */ /* 0x000fe200078e4818 */
[----:B------:R-:W-:Y:S01]  /*1cc0*/  IMAD R2, R28, R5, R2 ;  /* 0x000000051c027224 */ /* 0x000fe200078e0202 */
[----:B------:R-:W-:-:S03]  /*1cd0*/  IABS R5, R27 ;  /* 0x0000001b00057213 */ /* 0x000fc60000000000 */
[----:B0-----:R-:W-:Y:S01]  /*1ce0*/  IMAD R7, R9, 0x10, R6 ;  /* 0x0000001009077824 */ /* 0x001fe200078e0206 */
[----:B------:R-:W-:Y:S01]  /*1cf0*/  IABS R6, R26 ;  /* 0x0000001a00067213 */ /* 0x000fe20000000000 */
[----:B------:R-:W-:Y:S02]  /*1d00*/  IMAD.MOV.U32 R17, RZ, RZ, R19 ;  /* 0x000000ffff117224 */ /* 0x000fe400078e0013 */
[----:B------:R-:W-:Y:S02]  /*1d10*/  IMAD.MOV.U32 R19, RZ, RZ, R11 ;  /* 0x000000ffff137224 */ /* 0x000fe400078e000b */
[----:B------:R-:W-:-:S04]  /*1d20*/  IMAD.HI.U32 R11, R0, R10, RZ ;  /* 0x0000000a000b7227 */ /* 0x000fc800078e00ff */
[----:B------:R-:W-:-:S04]  /*1d30*/  IMAD.HI.U32 R9, R0, R6, RZ ;  /* 0x0000000600097227 */ /* 0x000fc800078e00ff */
[----:B------:R-:W-:-:S04]  /*1d40*/  IMAD.HI.U32 R8, R0, R5, RZ ;  /* 0x0000000500087227 */ /* 0x000fc800078e00ff */
[----:B------:R-:W-:Y:S02]  /*1d50*/  IMAD.MOV R11, RZ, RZ, -R11 ;  /* 0x000000ffff0b7224 */ /* 0x000fe400078e0a0b */
[----:B------:R-:W-:Y:S02]  /*1d60*/  IMAD.MOV R9, RZ, RZ, -R9 ;  /* 0x000000ffff097224 */ /* 0x000fe400078e0a09 */
[----:B------:R-:W-:Y:S01]  /*1d70*/  IMAD.MOV R8, RZ, RZ, -R8 ;  /* 0x000000ffff087224 */ /* 0x000fe200078e0a08 */
[----:B------:R0:W-:Y:S01]  /*1d80*/  STL [R1+0x17c], R7 ;  /* 0x00017c0701007387 */ /* 0x0001e20000100800 */
[C---:B------:R-:W-:Y:S02]  /*1d90*/  IMAD R10, R28.reuse, R11, R10 ;  /* 0x0000000b1c0a7224 */ /* 0x040fe400078e020a */
[C---:B------:R-:W-:Y:S02]  /*1da0*/  IMAD R9, R28.reuse, R9, R6 ;  /* 0x000000091c097224 */ /* 0x040fe400078e0206 */
[----:B------:R-:W-:Y:S01]  /*1db0*/  IMAD R5, R28, R8, R5 ;  /* 0x000000081c057224 */ /* 0x000fe200078e0205 */
[----:B------:R1:W-:Y:S01]  /*1dc0*/  STL [R1+0x284], R3 ;  /* 0x0002840301007387 */ /* 0x0003e20000100800 */
[----:B0-----:R-:W-:-:S03]  /*1dd0*/  IMAD.HI.U32 R7, R0, R4, RZ ;  /* 0x0000000400077227 */ /* 0x001fc600078e00ff */
[----:B------:R0:W-:Y:S01]  /*1de0*/  STL [R1+0x7c], R10 ;  /* 0x00007c0a01007387 */ /* 0x0001e20000100800 */
[----:B------:R-:W-:-:S03]  /*1df0*/  IMAD.MOV R7, RZ, RZ, -R7 ;  /* 0x000000ffff077224 */ /* 0x000fc600078e0a07 */
[----:B------:R-:W-:Y:S01]  /*1e00*/  STL [R1+0x78], R9 ;  /* 0x0000780901007387 */ /* 0x000fe20000100800 */
[----:B-1----:R-:W-:-:S03]  /*1e10*/  IABS R3, R21 ;  /* 0x0000001500037213 */ /* 0x002fc60000000000 */
[----:B------:R1:W-:Y:S01]  /*1e20*/  STL [R1+0x74], R5 ;  /* 0x0000740501007387 */ /* 0x0003e20000100800 */
[----:B0-----:R-:W-:Y:S01]  /*1e30*/  IABS R10, R22 ;  /* 0x00000016000a7213 */ /* 0x001fe20000000000 */
[----:B------:R-:W-:Y:S01]  /*1e40*/  IMAD R7, R28, R7, R4 ;  /* 0x000000071c077224 */ /* 0x000fe200078e0204 */
[----:B------:R-:W-:Y:S01]  /*1e50*/  IABS R4, R16 ;  /* 0x0000001000047213 */ /* 0x000fe20000000000 */
[----:B------:R-:W-:Y:S01]  /*1e60*/  IMAD.HI.U32 R6, R0, R3, RZ ;  /* 0x0000000300067227 */ /* 0x000fe200078e00ff */
[----:B-1----:R-:W-:-:S03]  /*1e70*/  IABS R5, R23 ;  /* 0x0000001700057213 */ /* 0x002fc60000000000 */
[----:B------:R-:W-:-:S04]  /*1e80*/  IMAD.HI.U32 R11, R0, R10, RZ ;  /* 0x0000000a000b7227 */ /* 0x000fc800078e00ff */
[----:B------:R-:W-:-:S04]  /*1e90*/  IMAD.HI.U32 R9, R0, R5, RZ ;  /* 0x0000000500097227 */ /* 0x000fc800078e00ff */
[----:B------:R-:W-:Y:S02]  /*1ea0*/  IMAD.MOV R6, RZ, RZ, -R6 ;  /* 0x000000ffff067224 */ /* 0x000fe400078e0a06 */
[----:B------:R-:W-:-:S04]  /*1eb0*/  IMAD.HI.U32 R8, R0, R4, RZ ;  /* 0x0000000400087227 */ /* 0x000fc800078e00ff */
[----:B------:R-:W-:Y:S02]  /*1ec0*/  IMAD.MOV R11, RZ, RZ, -R11 ;  /* 0x000000ffff0b7224 */ /* 0x000fe400078e0a0b */
[----:B------:R-:W-:Y:S02]  /*1ed0*/  IMAD.MOV R9, RZ, RZ, -R9 ;  /* 0x000000ffff097224 */ /* 0x000fe400078e0a09 */
[C---:B------:R-:W-:Y:S02]  /*1ee0*/  IMAD R3, R28.reuse, R6, R3 ;  /* 0x000000061c037224 */ /* 0x040fe400078e0203 */
[----:B------:R-:W-:Y:S02]  /*1ef0*/  IMAD.MOV R8, RZ, RZ, -R8 ;  /* 0x000000ffff087224 */ /* 0x000fe400078e0a08 */
[C---:B------:R-:W-:Y:S02]  /*1f00*/  IMAD R10, R28.reuse, R11, R10 ;  /* 0x0000000b1c0a7224 */ /* 0x040fe400078e020a */
[C---:B------:R-:W-:Y:S01]  /*1f10*/  IMAD R9, R28.reuse, R9, R5 ;  /* 0x000000091c097224 */ /* 0x040fe200078e0205 */
[----:B------:R-:W-:Y:S01]  /*1f20*/  STL [R1+0x70], R7 ;  /* 0x0000700701007387 */ /* 0x000fe20000100800 */
[----:B------:R-:W-:Y:S01]  /*1f30*/  IMAD R4, R28, R8, R4 ;  /* 0x000000081c047224 */ /* 0x000fe200078e0204 */
[----:B------:R-:W-:-:S02]  /*1f40*/  IABS R6, R17 ;  /* 0x0000001100067213 */ /* 0x000fc40000000000 */
[----:B------:R0:W-:Y:S04]  /*1f50*/  STL [R1+0x6c], R3 ;  /* 0x00006c0301007387 */ /* 0x0001e80000100800 */
[----:B------:R1:W-:Y:S04]  /*1f60*/  STL [R1+0x68], R10 ;  /* 0x0000680a01007387 */ /* 0x0003e80000100800 */
[----:B------:R-:W-:Y:S01]  /*1f70*/  STL [R1+0x64], R9 ;  /* 0x0000640901007387 */ /* 0x000fe20000100800 */
[----:B0-----:R-:W-:-:S03]  /*1f80*/  IABS R3, R19 ;  /* 0x0000001300037213 */ /* 0x001fc60000000000 */
[----:B------:R-:W2:Y:S01]  /*1f90*/  LDL R19, [R1+0x844] ;  /* 0x0008440001137983 */ /* 0x000ea20000100800 */
[----:B-1----:R-:W-:-:S03]  /*1fa0*/  IABS R10, R12 ;  /* 0x0000000c000a7213 */ /* 0x002fc60000000000 */
[----:B------:R0:W-:Y:S01]  /*1fb0*/  STL [R1+0x60], R4 ;  /* 0x0000600401007387 */ /* 0x0001e20000100800 */
[----:B------:R-:W-:-:S03]  /*1fc0*/  IMAD.HI.U32 R7, R0, R6, RZ ;  /* 0x0000000600077227 */ /* 0x000fc600078e00ff */
[----:B------:R-:W3:Y:S01]  /*1fd0*/  LDL R12, [R1+0x840] ;  /* 0x00084000010c7983 */ /* 0x000ee20000100800 */
[----:B------:R-:W-:-:S04]  /*1fe0*/  IMAD.HI.U32 R5, R0, R3, RZ ;  /* 0x0000000300057227 */ /* 0x000fc800078e00ff */
[----:B------:R-:W-:Y:S01]  /*1ff0*/  IMAD.MOV R7, RZ, RZ, -R7 ;  /* 0x000000ffff077224 */ /* 0x000fe200078e0a07 */
[----:B0-----:R-:W-:Y:S02]  /*2000*/  IABS R4, R13 ;  /* 0x0000000d00047213 */ /* 0x001fe40000000000 */
[----:B------:R-:W4:Y:S01]  /*2010*/  LDL R13, [R1+0x83c] ;  /* 0x00083c00010d7983 */ /* 0x000f220000100800 */
[----:B------:R-:W-:Y:S02]  /*2020*/  IMAD.MOV R5, RZ, RZ, -R5 ;  /* 0x000000ffff057224 */ /* 0x000fe400078e0a05 */
[----:B------:R-:W-:Y:S02]  /*2030*/  IMAD R7, R28, R7, R6 ;  /* 0x000000071c077224 */ /* 0x000fe400078e0206 */
[----:B------:R-:W-:Y:S01]  /*2040*/  IMAD.HI.U32 R11, R0, R10, RZ ;  /* 0x0000000a000b7227 */ /* 0x000fe200078e00ff */
[----:B------:R-:W-:-:S03]  /*2050*/  IABS R6, R18 ;  /* 0x0000001200067213 */ /* 0x000fc60000000000 */
[----:B------:R-:W-:Y:S02]  /*2060*/  IMAD R3, R28, R5, R3 ;  /* 0x000000051c037224 */ /* 0x000fe400078e0203 */
[----:B------:R-:W-:Y:S01]  /*2070*/  IMAD.HI.U32 R9, R0, R4, RZ ;  /* 0x0000000400097227 */ /* 0x000fe200078e00ff */
[----:B------:R-:W-:Y:S01]  /*2080*/  STL [R1+0x5c], R7 ;  /* 0x00005c0701007387 */ /* 0x000fe20000100800 */
[----:B------:R-:W-:Y:S02]  /*2090*/  IABS R5, R14 ;  /* 0x0000000e00057213 */ /* 0x000fe40000000000 */
[----:B------:R-:W-:Y:S01]  /*20a0*/  IMAD.MOV R11, RZ, RZ, -R11 ;  /* 0x000000ffff0b7224 */ /* 0x000fe200078e0a0b */
[----:B------:R-:W4:Y:S01]  /*20b0*/  LDL R18, [R1+0x838] ;  /* 0x0008380001127983 */ /* 0x000f220000100800 */
[----:B------:R-:W-:-:S03]  /*20c0*/  IMAD.MOV R9, RZ, RZ, -R9 ;  /* 0x000000ffff097224 */ /* 0x000fc600078e0a09 */
[----:B------:R0:W-:Y:S01]  /*20d0*/  STL [R1+0x58], R3 ;  /* 0x0000580301007387 */ /* 0x0001e20000100800 */
[----:B------:R-:W-:-:S03]  /*20e0*/  IMAD R10, R28, R11, R10 ;  /* 0x0000000b1c0a7224 */ /* 0x000fc600078e020a */
[----:B------:R-:W4:Y:S01]  /*20f0*/  LDL R14, [R1+0x834] ;  /* 0x00083400010e7983 */ /* 0x000f220000100800 */
[----:B------:R-:W-:-:S03]  /*2100*/  IMAD R9, R28, R9, R4 ;  /* 0x000000091c097224 */ /* 0x000fc600078e0204 */
[----:B------:R2:W-:Y:S01]  /*2110*/  STL [R1+0x54], R10 ;  /* 0x0000540a01007387 */ /* 0x0005e20000100800 */
[----:B0-----:R-:W-:-:S03]  /*2120*/  IABS R3, R15 ;  /* 0x0000000f00037213 */ /* 0x001fc60000000000 */
[----:B------:R-:W-:Y:S04]  /*2130*/  STL [R1+0x50], R9 ;  /* 0x0000500901007387 */ /* 0x000fe80000100800 */
[----:B------:R-:W4:Y:S01]  /*2140*/  LDL R15, [R1+0x828] ;  /* 0x00082800010f7983 */ /* 0x000f220000100800 */
[----:B------:R-:W-:-:S04]  /*2150*/  IMAD.HI.U32 R8, R0, R6, RZ ;  /* 0x0000000600087227 */ /* 0x000fc800078e00ff */
[----:B------:R-:W-:Y:S02]  /*2160*/  IMAD.MOV R8, RZ, RZ, -R8 ;  /* 0x000000ffff087224 */ /* 0x000fe400078e0a08 */
[----:B------:R-:W-:-:S04]  /*2170*/  IMAD.HI.U32 R7, R0, R5, RZ ;  /* 0x0000000500077227 */ /* 0x000fc800078e00ff */
[----:B------:R-:W-:Y:S02]  /*2180*/  IMAD R6, R28, R8, R6 ;  /* 0x000000081c067224 */ /* 0x000fe400078e0206 */
[----:B------:R-:W-:-:S03]  /*2190*/  IMAD.MOV R7, RZ, RZ, -R7 ;  /* 0x000000ffff077224 */ /* 0x000fc600078e0a07 */
[----:B------:R3:W-:Y:S01]  /*21a0*/  STL [R1+0x4c], R6 ;  /* 0x00004c0601007387 */ /* 0x0007e20000100800 */
[----:B------:R-:W-:Y:S02]  /*21b0*/  IMAD R7, R28, R7, R5 ;  /* 0x000000071c077224 */ /* 0x000fe400078e0205 */
[----:B------:R-:W-:-:S04]  /*21c0*/  IMAD.HI.U32 R4, R0, R3, RZ ;  /* 0x0000000300047227 */ /* 0x000fc800078e00ff */
[----:B------:R-:W-:-:S04]  /*21d0*/  IMAD.MOV R4, RZ, RZ, -R4 ;  /* 0x000000ffff047224 */ /* 0x000fc800078e0a04 */
[----:B------:R-:W-:Y:S01]  /*21e0*/  IMAD R3, R28, R4, R3 ;  /* 0x000000041c037224 */ /* 0x000fe200078e0203 */
[----:B--2---:R-:W-:Y:S02]  /*21f0*/  IABS R10, R19 ;  /* 0x00000013000a7213 */ /* 0x004fe40000000000 */
[----:B------:R-:W2:Y:S01]  /*2200*/  LDL R19, [R1+0x82c] ;  /* 0x00082c0001137983 */ /* 0x000ea20000100800 */
[----:B---3--:R-:W-:-:S03]  /*2210*/  IABS R6, R12 ;  /* 0x0000000c00067213 */ /* 0x008fc60000000000 */
[----:B------:R-:W3:Y:S01]  /*2220*/  LDL R12, [R1+0x830] ;  /* 0x00083000010c7983 */ /* 0x000ee20000100800 */
[----:B------:R-:W-:-:S03]  /*2230*/  IMAD.HI.U32 R11, R0, R10, RZ ;  /* 0x0000000a000b7227 */ /* 0x000fc600078e00ff */
[----:B------:R-:W-:Y:S01]  /*2240*/  STL [R1+0x48], R7 ;  /* 0x0000480701007387 */ /* 0x000fe20000100800 */
[----:B------:R-:W-:Y:S01]  /*2250*/  IMAD.HI.U32 R9, R0, R6, RZ ;  /* 0x0000000600097227 */ /* 0x000fe200078e00ff */
[----:B----4-:R-:W-:Y:S02]  /*2260*/  IABS R5, R13 ;  /* 0x0000000d00057213 */ /* 0x010fe40000000000 */
[----:B------:R-:W4:Y:S01]  /*2270*/  LDL R13, [R1+0x820] ;  /* 0x00082000010d7983 */ /* 0x000f220000100800 */
[----:B------:R-:W-:Y:S02]  /*2280*/  IMAD.MOV R11, RZ, RZ, -R11 ;  /* 0x000000ffff0b7224 */ /* 0x000fe400078e0a0b */
[----:B------:R-:W-:Y:S02]  /*2290*/  IMAD.MOV R9, RZ, RZ, -R9 ;  /* 0x000000ffff097224 */ /* 0x000fe400078e0a09 */
[----:B------:R-:W-:Y:S02]  /*22a0*/  IMAD R10, R28, R11, R10 ;  /* 0x0000000b1c0a7224 */ /* 0x000fe400078e020a */
[----:B------:R-:W-:Y:S01]  /*22b0*/  IMAD.HI.U32 R8, R0, R5, RZ ;  /* 0x0000000500087227 */ /* 0x000fe200078e00ff */
[----:B------:R0:W-:Y:S03]  /*22c0*/  STL [R1+0x44], R3 ;  /* 0x0000440301007387 */ /* 0x0001e60000100800 */
[----:B------:R-:W-:Y:S01]  /*22d0*/  IMAD R9, R28, R9, R6 ;  /* 0x000000091c097224 */ /* 0x000fe200078e0206 */
[----:B------:R-:W-:Y:S01]  /*22e0*/  IABS R4, R18 ;  /* 0x0000001200047213 */ /* 0x000fe20000000000 */
[----:B------:R-:W-:Y:S01]  /*22f0*/  IMAD.MOV R8, RZ, RZ, -R8 ;  /* 0x000000ffff087224 */ /* 0x000fe200078e0a08 */
[----:B------:R-:W4:Y:S04]  /*2300*/  LDL R18, [R1+0x824] ;  /* 0x0008240001127983 */ /* 0x000f280000100800 */
[----:B------:R-:W-:Y:S01]  /*2310*/  STL [R1+0x3c], R10 ;  /* 0x00003c0a01007387 */ /* 0x000fe20000100800 */
[----:B0-----:R-:W-:-:S03]  /*2320*/  IABS R3, R14 ;  /* 0x0000000e00037213 */ /* 0x001fc60000000000 */
[----:B------:R0:W-:Y:S01]  /*2330*/  STL [R1+0x160], R9 ;  /* 0x0001600901007387 */ /* 0x0001e20000100800 */
[----:B------:R-:W-:-:S03]  /*2340*/  IMAD R5, R28, R8, R5 ;  /* 0x000000081c057224 */ /* 0x000fc600078e0205 */
[----:B------:R-:W4:Y:S04]  /*2350*/  LDL R14, [R1+0x818] ;  /* 0x00081800010e7983 */ /* 0x000f280000100800 */
[----:B------:R2:W-:Y:S01]  /*2360*/  STL [R1+0x168], R5 ;  /* 0x0001680501007387 */ /* 0x0005e20000100800 */
[----:B0-----:R-:W-:-:S03]  /*2370*/  IABS R9, R15 ;  /* 0x0000000f00097213 */ /* 0x001fc60000000000 */
[----:B------:R-:W4:Y:S01]  /*2380*/  LDL R15, [R1+0x81c] ;  /* 0x00081c00010f7983 */ /* 0x000f220000100800 */
[----:B------:R-:W-:-:S04]  /*2390*/  IMAD.HI.U32 R7, R0, R4, RZ ;  /* 0x0000000400077227 */ /* 0x000fc800078e00ff */
[----:B------:R-:W-:Y:S02]  /*23a0*/  IMAD.MOV R7, RZ, RZ, -R7 ;  /* 0x000000ffff077224 */ /* 0x000fe400078e0a07 */
[----:B------:R-:W-:-:S04]  /*23b0*/  IMAD.HI.U32 R6, R0, R3, RZ ;  /* 0x0000000300067227 */ /* 0x000fc800078e00ff */
[----:B------:R-:W-:Y:S02]  /*23c0*/  IMAD R7, R28, R7, R4 ;  /* 0x000000071c077224 */ /* 0x000fe400078e0204 */
[----:B------:R-:W-:Y:S02]  /*23d0*/  IMAD.MOV R6, RZ, RZ, -R6 ;  /* 0x000000ffff067224 */ /* 0x000fe400078e0a06 */
[----:B------:R-:W-:-:S04]  /*23e0*/  IMAD.HI.U32 R10, R0, R9, RZ ;  /* 0x00000009000a7227 */ /* 0x000fc800078e00ff */
[----:B------:R-:W-:Y:S02]  /*23f0*/  IMAD R3, R28, R6, R3 ;  /* 0x000000061c037224 */ /* 0x000fe400078e0203 */
[----:B------:R-:W-:-:S04]  /*2400*/  IMAD.MOV R10, RZ, RZ, -R10 ;  /* 0x000000ffff0a7224 */ /* 0x000fc800078e0a0a */
[----:B------:R-:W-:Y:S01]  /*2410*/  IMAD R10, R28, R10, R9 ;  /* 0x0000000a1c0a7224 */ /* 0x000fe200078e0209 */
[----:B--2---:R-:W-:Y:S02]  /*2420*/  IABS R5, R19 ;  /* 0x0000001300057213 */ /* 0x004fe40000000000 */
[----:B------:R-:W2:Y:S04]  /*2430*/  LDL R19, [R1+0x810] ;  /* 0x0008100001137983 */ /* 0x000ea80000100800 */
[----:B------:R-:W-:Y:S01]  /*2440*/  STL [R1+0x16c], R7 ;  /* 0x00016c0701007387 */ /* 0x000fe20000100800 */
[----:B---3--:R-:W-:Y:S01]  /*2450*/  IABS R4, R12 ;  /* 0x0000000c00047213 */ /* 0x008fe20000000000 */
[C---:B------:R-:W-:Y:S02]  /*2460*/  IMAD.HI.U32 R11, R0.reuse, R5, RZ ;  /* 0x00000005000b7227 */ /* 0x040fe400078e00ff */
[----:B------:R-:W3:Y:S02]  /*2470*/  LDL R12, [R1+0x814] ;  /* 0x00081400010c7983 */ /* 0x000ee40000100800 */
[----:B------:R-:W-:-:S02]  /*2480*/  IMAD.HI.U32 R8, R0, R4, RZ ;  /* 0x0000000400087227 */ /* 0x000fc400078e00ff */
[----:B------:R0:W-:Y:S01]  /*2490*/  STL [R1+0x174], R3 ;  /* 0x0001740301007387 */ /* 0x0001e20000100800 */
[----:B----4-:R-:W-:Y:S01]  /*24a0*/  IABS R6, R13 ;  /* 0x0000000d00067213 */ /* 0x010fe20000000000 */
[----:B------:R-:W-:Y:S02]  /*24b0*/  IMAD.MOV R11, RZ, RZ, -R11 ;  /* 0x000000ffff0b7224 */ /* 0x000fe400078e0a0b */
[----:B------:R-:W4:Y:S01]  /*24c0*/  LDL R13, [R1+0x808] ;  /* 0x00080800010d7983 */ /* 0x000f220000100800 */
[----:B------:R-:W-:Y:S02]  /*24d0*/  IMAD.MOV R8, RZ, RZ, -R8 ;  /* 0x000000ffff087224 */ /* 0x000fe400078e0a08 */
[C---:B------:R-:W-:Y:S01]  /*24e0*/  IMAD R9, R28.reuse, R11, R5 ;  /* 0x0000000b1c097224 */ /* 0x040fe200078e0205 */
[----:B------:R-:W-:Y:S01]  /*24f0*/  STL [R1+0x164], R10 ;  /* 0x0001640a01007387 */ /* 0x000fe20000100800 */
[----:B------:R-:W-:-:S03]  /*2500*/  IMAD R4, R28, R8, R4 ;  /* 0x000000081c047224 */ /* 0x000fc600078e0204 */
[----:B------:R1:W-:Y:S01]  /*2510*/  STL [R1+0x140], R9 ;  /* 0x0001400901007387 */ /* 0x0003e20000100800 */
[----:B0-----:R-:W-:-:S03]  /*2520*/  IABS R3, R18 ;  /* 0x0000001200037213 */ /* 0x001fc60000000000 */
[----:B------:R-:W4:Y:S04]  /*2530*/  LDL R18, [R1+0x804] ;  /* 0x0008040001127983 */ /* 0x000f280000100800 */
[----:B------:R0:W-:Y:S01]  /*2540*/  STL [R1+0x154], R4 ;  /* 0x0001540401007387 */ /* 0x0001e20000100800 */
[----:B-1----:R-:W-:-:S03]  /*2550*/  IABS R9, R14 ;  /* 0x0000000e00097213 */ /* 0x002fc60000000000 */
[----:B------:R-:W4:Y:S01]  /*2560*/  LDL R14, [R1+0x800] ;  /* 0x00080000010e7983 */ /* 0x000f220000100800 */
[----:B0-----:R-:W-:-:S03]  /*2570*/  IABS R4, R15 ;  /* 0x0000000f00047213 */ /* 0x001fc60000000000 */
[----:B------:R-:W4:Y:S01]  /*2580*/  LDL R15, [R1+0x7fc] ;  /* 0x0007fc00010f7983 */ /* 0x000f220000100800 */
[----:B------:R-:W-:-:S04]  /*2590*/  IMAD.HI.U32 R7, R0, R6, RZ ;  /* 0x0000000600077227 */ /* 0x000fc800078e00ff */
[----:B------:R-:W-:-:S04]  /*25a0*/  IMAD.HI.U32 R5, R0, R3, RZ ;  /* 0x0000000300057227 */ /* 0x000fc800078e00ff */
[----:B------:R-:W-:Y:S02]  /*25b0*/  IMAD.MOV R7, RZ, RZ, -R7 ;  /* 0x000000ffff077224 */ /* 0x000fe400078e0a07 */
[----:B------:R-:W-:Y:S02]  /*25c0*/  IMAD.MOV R5, RZ, RZ, -R5 ;  /* 0x000000ffff057224 */ /* 0x000fe400078e0a05 */
[----:B------:R-:W-:Y:S02]  /*25d0*/  IMAD R7, R28, R7, R6 ;  /* 0x000000071c077224 */ /* 0x000fe400078e0206 */
[----:B------:R-:W-:-:S04]  /*25e0*/  IMAD.HI.U32 R10, R0, R9, RZ ;  /* 0x00000009000a7227 */ /* 0x000fc800078e00ff */
[----:B------:R-:W-:Y:S01]  /*25f0*/  IMAD.HI.U32 R11, R0, R4, RZ ;  /* 0x00000004000b7227 */ /* 0x000fe200078e00ff */
[----:B------:R-:W-:Y:S03]  /*2600*/  STL [R1+0x158], R7 ;  /* 0x0001580701007387 */ /* 0x000fe60000100800 */
[C---:B------:R-:W-:Y:S02]  /*2610*/  IMAD R3, R28.reuse, R5, R3 ;  /* 0x000000051c037224 */ /* 0x040fe400078e0203 */
[----:B------:R-:W-:Y:S02]  /*2620*/  IMAD.MOV R10, RZ, RZ, -R10 ;  /* 0x000000ffff0a7224 */ /* 0x000fe400078e0a0a */
[----:B------:R-:W-:Y:S02]  /*2630*/  IMAD.MOV R11, RZ, RZ, -R11 ;  /* 0x000000ffff0b7224 */ /* 0x000fe400078e0a0b */
[----:B------:R-:W-:-:S02]  /*2640*/  IMAD R10, R28, R10, R9 ;  /* 0x0000000a1c0a7224 */ /* 0x000fc400078e0209 */
[----:B------:R-:W-:Y:S01]  /*2650*/  IMAD R9, R28, R11, R4 ;  /* 0x0000000b1c097224 */ /* 0x000fe200078e0204 */
[----:B--2---:R-:W-:Y:S02]  /*2660*/  IABS R6, R19 ;  /* 0x0000001300067213 */ /* 0x004fe40000000000 */
[----:B------:R-:W2:Y:S04]  /*2670*/  LDL R19, [R1+0x7f8] ;  /* 0x0007f80001137983 */ /* 0x000ea80000100800 */
[----:B------:R4:W-:Y:S01]  /*2680*/  STL [R1+0x15c], R3 ;  /* 0x00015c0301007387 */ /* 0x0009e20000100800 */
[----:B---3--:R-:W-:Y:S01]  /*2690*/  IABS R5, R12 ;  /* 0x0000000c00057213 */ /* 0x008fe20000000000 */
[----:B------:R-:W-:Y:S02]  /*26a0*/  IMAD.HI.U32 R8, R0, R6, RZ ;  /* 0x0000000600087227 */ /* 0x000fe400078e00ff */
[----:B------:R-:W3:Y:S02]  /*26b0*/  LDL R12, [R1+0x7f4] ;  /* 0x0007f400010c7983 */ /* 0x000ee40000100800 */
[----:B------:R-:W-:-:S02]  /*26c0*/  IMAD.MOV R8, RZ, RZ, -R8 ;  /* 0x000000ffff087224 */ /* 0x000fc400078e0a08 */
[----:B------:R-:W-:Y:S01]  /*26d0*/  STL [R1+0x144], R10 ;  /* 0x0001440a01007387 */ /* 0x000fe20000100800 */
[----:B----4-:R-:W-:-:S03]  /*26e0*/  IABS R3, R13 ;  /* 0x0000000d00037213 */ /* 0x010fc60000000000 */
[----:B------:R0:W-:Y:S01]  /*26f0*/  STL [R1+0x124], R9 ;  /* 0x0001240901007387 */ /* 0x0001e20000100800 */
[----:B------:R-:W-:-:S03]  /*2700*/  IMAD R6, R28, R8, R6 ;  /* 0x000000081c067224 */ /* 0x000fc600078e0206 */
[----:B------:R-:W4:Y:S01]  /*2710*/  LDL R13, [R1+0x7f0] ;  /* 0x0007f000010d7983 */ /* 0x000f220000100800 */
[----:B------:R-:W-:-:S03]  /*2720*/  IMAD.HI.U32 R7, R0, R5, RZ ;  /* 0x0000000500077227 */ /* 0x000fc600078e00ff */
[----:B------:R1:W-:Y:S01]  /*2730*/  STL [R1+0x12c], R6 ;  /* 0x00012c0601007387 */ /* 0x0003e20000100800 */
[----:B------:R-:W-:Y:S01]  /*2740*/  IMAD.MOV R7, RZ, RZ, -R7 ;  /* 0x000000ffff077224 */ /* 0x000fe200078e0a07 */
[----:B0-----:R-:W-:Y:S02]  /*2750*/  IABS R9, R18 ;  /* 0x0000001200097213 */ /* 0x001fe40000000000 */
[----:B------:R-:W4:Y:S01]  /*2760*/  LDL R18, [R1+0x7ec] ;  /* 0x0007ec0001127983 */ /* 0x000f220000100800 */
[----:B------:R-:W-:Y:S01]  /*2770*/  IMAD R7, R28, R7, R5 ;  /* 0x000000071c077224 */ /* 0x000fe200078e0205 */
[----:B-1----:R-:W-:Y:S02]  /*2780*/  IABS R6, R14 ;  /* 0x0000000e00067213 */ /* 0x002fe40000000000 */
[----:B------:R-:W4:Y:S04]  /*2790*/  LDL R14, [R1+0x7e8] ;  /* 0x0007e800010e7983 */ /* 0x000f280000100800 */
[----:B------:R-:W-:Y:S01]  /*27a0*/  STL [R1+0x130], R7 ;  /* 0x0001300701007387 */ /* 0x000fe20000100800 */
[----:B------:R-:W-:-:S03]  /*27b0*/  IABS R5, R15 ;  /* 0x0000000f00057213 */ /* 0x000fc60000000000 */
[----:B------:R-:W4:Y:S01]  /*27c0*/  LDL R15, [R1+0x7e4] ;  /* 0x0007e400010f7983 */ /* 0x000f220000100800 */
[----:B------:R-:W-:-:S04]  /*27d0*/  IMAD.HI.U32 R4, R0, R3, RZ ;  /* 0x0000000300047227 */ /* 0x000fc800078e00ff */
[----:B------:R-:W-:-:S04]  /*27e0*/  IMAD.HI.U32 R10, R0, R9, RZ ;  /* 0x00000009000a7227 */ /* 0x000fc800078e00ff */
[----:B------:R-:W-:-:S04]  /*27f0*/  IMAD.HI.U32 R11, R0, R6, RZ ;  /* 0x00000006000b7227 */ /* 0x000fc800078e00ff */
[----:B------:R-:W-:Y:S02]  /*2800*/  IMAD.MOV R4, RZ, RZ, -R4 ;  /* 0x000000ffff047224 */ /* 0x000fe400078e0a04 */
[----:B------:R-:W-:Y:S02]  /*2810*/  IMAD.MOV R10, RZ, RZ, -R10 ;  /* 0x000000ffff0a7224 */ /* 0x000fe400078e0a0a */
[----:B------:R-:W-:Y:S02]  /*2820*/  IMAD.MOV R11, RZ, RZ, -R11 ;  /* 0x000000ffff0b7224 */ /* 0x000fe400078e0a0b */
[----:B------:R-:W-:Y:S02]  /*2830*/  IMAD R3, R28, R4, R3 ;  /* 0x000000041c037224 */ /* 0x000fe400078e0203 */
[----:B------:R-:W-:-:S04]  /*2840*/  IMAD.HI.U32 R8, R0, R5, RZ ;  /* 0x0000000500087227 */ /* 0x000fc800078e00ff */
[C---:B------:R-:W-:Y:S02]  /*2850*/  IMAD R10, R28.reuse, R10, R9 ;  /* 0x0000000a1c0a7224 */ /* 0x040fe400078e0209 */
[----:B------:R-:W-:Y:S01]  /*2860*/  IMAD R9, R28, R11, R6 ;  /* 0x0000000b1c097224 */ /* 0x000fe200078e0206 */
[----:B------:R3:W-:Y:S01]  /*2870*/  STL [R1+0x13c], R3 ;  /* 0x00013c0301007387 */ /* 0x0007e20000100800 */
[----:B------:R-:W-:-:S04]  /*2880*/  IMAD.MOV R8, RZ, RZ, -R8 ;  /* 0x000000ffff087224 */ /* 0x000fc800078e0a08 */
[----:B------:R-:W-:Y:S01]  /*2890*/  IMAD R8, R28, R8, R5 ;  /* 0x000000081c087224 */ /* 0x000fe200078e0205 */
[----:B--2---:R-:W-:Y:S02]  /*28a0*/  IABS R4, R19 ;  /* 0x0000001300047213 */ /* 0x004fe40000000000 */
[----:B------:R-:W2:Y:S04]  /*28b0*/  LDL R19, [R1+0x7e0] ;  /* 0x0007e00001137983 */ /* 0x000ea80000100800 */
[----:B------:R-:W-:Y:S01]  /*28c0*/  STL [R1+0x128], R10 ;  /* 0x0001280a01007387 */ /* 0x000fe20000100800 */
[----:B---3--:R-:W-:-:S03]  /*28d0*/  IABS R3, R12 ;  /* 0x0000000c00037213 */ /* 0x008fc60000000000 */
[----:B------:R0:W-:Y:S04]  /*28e0*/  STL [R1+0x104], R9 ;  /* 0x0001040901007387 */ /* 0x0001e80000100800 */
[----:B------:R-:W3:Y:S01]  /*28f0*/  LDL R12, [R1+0x7dc] ;  /* 0x0007dc00010c7983 */ /* 0x000ee20000100800 */
[----:B------:R-:W-:-:S03]  /*2900*/  IMAD.HI.U32 R7, R0, R4, RZ ;  /* 0x0000000400077227 */ /* 0x000fc600078e00ff */
[----:B------:R1:W-:Y:S01]  /*2910*/  STL [R1+0x114], R8 ;  /* 0x0001140801007387 */ /* 0x0003e20000100800 */
[----:B----4-:R-:W-:-:S03]  /*2920*/  IABS R5, R13 ;  /* 0x0000000d00057213 */ /* 0x010fc60000000000 */
[----:B------:R-:W4:Y:S01]  /*2930*/  LDL R13, [R1+0x7d8] ;  /* 0x0007d800010d7983 */ /* 0x000f220000100800 */
[----:B------:R-:W-:Y:S02]  /*2940*/  IMAD.MOV R7, RZ, RZ, -R7 ;  /* 0x000000ffff077224 */ /* 0x000fe400078e0a07 */
[----:B------:R-:W-:-:S04]  /*2950*/  IMAD.HI.U32 R6, R0, R3, RZ ;  /* 0x0000000300067227 */ /* 0x000fc800078e00ff */
[C---:B------:R-:W-:Y:S01]  /*2960*/  IMAD R7, R28.reuse, R7, R4 ;  /* 0x000000071c077224 */ /* 0x040fe200078e0204 */
[----:B0-----:R-:W-:Y:S01]  /*2970*/  IABS R9, R18 ;  /* 0x0000001200097213 */ /* 0x001fe20000000000 */
[----:B------:R-:W-:Y:S01]  /*2980*/  IMAD.MOV R6, RZ, RZ, -R6 ;  /* 0x000000ffff067224 */ /* 0x000fe200078e0a06 */
[----:B------:R-:W4:Y:S04]  /*2990*/  LDL R18, [R1+0x7d4] ;  /* 0x0007d40001127983 */ /* 0x000f280000100800 */
[----:B------:R0:W-:Y:S01]  /*29a0*/  STL [R1+0x11c], R7 ;  /* 0x00011c0701007387 */ /* 0x0001e20000100800 */
[----:B------:R-:W-:Y:S01]  /*29b0*/  IMAD R3, R28, R6, R3 ;  /* 0x000000061c037224 */ /* 0x000fe200078e0203 */
[----:B------:R-:W-:Y:S02]  /*29c0*/  IABS R4, R14 ;  /* 0x0000000e00047213 */ /* 0x000fe40000000000 */
[----:B------:R-:W4:Y:S04]  /*29d0*/  LDL R14, [R1+0x7d0] ;  /* 0x0007d000010e7983 */ /* 0x000f280000100800 */
[----:B------:R2:W-:Y:S01]  /*29e0*/  STL [R1+0x120], R3 ;  /* 0x0001200301007387 */ /* 0x0005e20000100800 */
[----:B------:R-:W-:-:S03]  /*29f0*/  IABS R6, R15 ;  /* 0x0000000f00067213 */ /* 0x000fc60000000000 */
[----:B------:R-:W4:Y:S01]  /*2a00*/  LDL R15, [R1+0x7cc] ;  /* 0x0007cc00010f7983 */ /* 0x000f220000100800 */
[----:B------:R-:W-:-:S04]  /*2a10*/  IMAD.HI.U32 R10, R0, R5, RZ ;  /* 0x00000005000a7227 */ /* 0x000fc800078e00ff */
[----:B------:R-:W-:-:S04]  /*2a20*/  IMAD.HI.U32 R11, R0, R9, RZ ;  /* 0x00000009000b7227 */ /* 0x000fc800078e00ff */
[----:B-1----:R-:W-:-:S04]  /*2a30*/  IMAD.HI.U32 R8, R0, R4, RZ ;  /* 0x0000000400087227 */ /* 0x002fc800078e00ff */
[----:B------:R-:W-:Y:S02]  /*2a40*/  IMAD.MOV R10, RZ, RZ, -R10 ;  /* 0x000000ffff0a7224 */ /* 0x000fe400078e0a0a */
[----:B------:R-:W-:Y:S02]  /*2a50*/  IMAD.MOV R11, RZ, RZ, -R11 ;  /* 0x000000ffff0b7224 */ /* 0x000fe400078e0a0b */
[----:B------:R-:W-:Y:S02]  /*2a60*/  IMAD.MOV R8, RZ, RZ, -R8 ;  /* 0x000000ffff087224 */ /* 0x000fe400078e0a08 */
[C---:B------:R-:W-:Y:S02]  /*2a70*/  IMAD R10, R28.reuse, R10, R5 ;  /* 0x0000000a1c0a7224 */ /* 0x040fe400078e0205 */
[C---:B------:R-:W-:Y:S02]  /*2a80*/  IMAD R9, R28.reuse, R11, R9 ;  /* 0x0000000b1c097224 */ /* 0x040fe400078e0209 */
[----:B------:R-:W-:Y:S01]  /*2a90*/  IMAD R4, R28, R8, R4 ;  /* 0x000000081c047224 */ /* 0x000fe200078e0204 */
[----:B------:R-:W-:Y:S04]  /*2aa0*/  STL [R1+0x10c], R10 ;  /* 0x00010c0a01007387 */ /* 0x000fe80000100800 */
[----:B------:R3:W-:Y:S01]  /*2ab0*/  STL [R1+0xe8], R9 ;  /* 0x0000e80901007387 */ /* 0x0007e20000100800 */
[----:B0-----:R-:W-:-:S04]  /*2ac0*/  IMAD.HI.U32 R7, R0, R6, RZ ;  /* 0x0000000600077227 */ /* 0x001fc800078e00ff */
[----:B------:R-:W-:-:S04]  /*2ad0*/  IMAD.MOV R7, RZ, RZ, -R7 ;  /* 0x000000ffff077224 */ /* 0x000fc800078e0a07 */
[----:B------:R-:W-:Y:S01]  /*2ae0*/  IMAD R7, R28, R7, R6 ;  /* 0x000000071c077224 */ /* 0x000fe200078e0206 */
[----:B--2---:R-:W-:Y:S02]  /*2af0*/  IABS R3, R19 ;  /* 0x0000001300037213 */ /* 0x004fe40000000000 */
[----:B------:R-:W2:Y:S04]  /*2b00*/  LDL R19, [R1+0x7c8] ;  /* 0x0007c80001137983 */ /* 0x000ea80000100800 */
[----:B------:R4:W-:Y:S01]  /*2b10*/  STL [R1+0xf0], R4 ;  /* 0x0000f00401007387 */ /* 0x0009e20000100800 */
[----:B------:R-:W-:Y:S01]  /*2b20*/  IMAD.HI.U32 R5, R0, R3, RZ ;  /* 0x0000000300057227 */ /* 0x000fe200078e00ff */
[----:B---3--:R-:W-:Y:S02]  /*2b30*/  IABS R9, R12 ;  /* 0x0000000c00097213 */ /* 0x008fe40000000000 */
[----:B------:R-:W3:Y:S01]  /*2b40*/  LDL R12, [R1+0x7c4] ;  /* 0x0007c400010c7983 */ /* 0x000ee20000100800 */
[----:B------:R-:W-:Y:S01]  /*2b50*/  IMAD.MOV R5, RZ, RZ, -R5 ;  /* 0x000000ffff057224 */ /* 0x000fe200078e0a05 */
[----:B----4-:R-:W-:-:S02]  /*2b60*/  IABS R4, R13 ;  /* 0x0000000d00047213 */ /* 0x010fc40000000000 */
[----:B------:R-:W4:Y:S01]  /*2b70*/  LDL R13, [R1+0x7c0] ;  /* 0x0007c000010d7983 */ /* 0x000f220000100800 */
[----:B------:R-:W-:-:S04]  /*2b80*/  IMAD.HI.U32 R10, R0, R9, RZ ;  /* 0x00000009000a7227 */ /* 0x000fc800078e00ff */
        /* <DEDUP_REMOVED lines=8> */
[C---:B------:R-:W-:Y:S02]  /*2c10*/  IMAD R10, R28.reuse, R10, R9 ;  /* 0x0000000a1c0a7224 */ /* 0x040fe400078e0209 */
[----:B------:R-:W-:Y:S01]  /*2c20*/  IMAD R9, R28, R11, R4 ;  /* 0x0000000b1c097224 */ /* 0x000fe200078e0204 */
[----:B------:R-:W-:Y:S02]  /*2c30*/  IABS R5, R14 ;  /* 0x0000000e00057213 */ /* 0x000fe40000000000 */
[----:B------:R-:W4:Y:S04]  /*2c40*/  LDL R14, [R1+0x7b8] ;  /* 0x0007b800010e7983 */ /* 0x000f280000100800 */
[----:B------:R1:W-:Y:S01]  /*2c50*/  STL [R1+0xec], R10 ;  /* 0x0000ec0a01007387 */ /* 0x0003e20000100800 */
[----:B0-----:R-:W-:-:S03]  /*2c60*/  IABS R3, R15 ;  /* 0x0000000f00037213 */ /* 0x001fc60000000000 */
[----:B------:R3:W-:Y:S04]  /*2c70*/  STL [R1+0xd4], R9 ;  /* 0x0000d40901007387 */ /* 0x0007e80000100800 */
        /* <DEDUP_REMOVED lines=12> */
[----:B------:R-:W2:Y:S03]  /*2d40*/  LDL R19, [R1+0x7b0] ;  /* 0x0007b00001137983 */ /* 0x000ea60000100800 */
[C---:B-1----:R-:W-:Y:S01]  /*2d50*/  IMAD.HI.U32 R10, R0.reuse, R6, RZ ;  /* 0x00000006000a7227 */ /* 0x042fe200078e00ff */
[----:B---3--:R-:W-:Y:S02]  /*2d60*/  IABS R9, R12 ;  /* 0x0000000c00097213 */ /* 0x008fe40000000000 */
[----:B------:R-:W3:Y:S03]  /*2d70*/  LDL R12, [R1+0x7ac] ;  /* 0x0007ac00010c7983 */ /* 0x000ee60000100800 */
[----:B------:R-:W-:Y:S01]  /*2d80*/  IMAD.HI.U32 R11, R0, R9, RZ ;  /* 0x00000009000b7227 */ /* 0x000fe200078e00ff */
[----:B------:R-:W-:Y:S01]  /*2d90*/  STL [R1+0xe0], R7 ;  /* 0x0000e00701007387 */ /* 0x000fe20000100800 */
[----:B----4-:R-:W-:-:S02]  /*2da0*/  IABS R5, R13 ;  /* 0x0000000d00057213 */ /* 0x010fc40000000000 */
[----:B------:R-:W-:Y:S01]  /*2db0*/  IMAD.MOV R10, RZ, RZ, -R10 ;  /* 0x000000ffff0a7224 */ /* 0x000fe200078e0a0a */
[----:B------:R-:W4:Y:S01]  /*2dc0*/  LDL R13, [R1+0x7a4] ;  /* 0x0007a400010d7983 */ /* 0x000f220000100800 */
[----:B------:R-:W-:Y:S02]  /*2dd0*/  IMAD.MOV R11, RZ, RZ, -R11 ;  /* 0x000000ffff0b7224 */ /* 0x000fe400078e0a0b */
[----:B------:R-:W-:Y:S02]  /*2de0*/  IMAD R10, R28, R10, R6 ;  /* 0x0000000a1c0a7224 */ /* 0x000fe400078e0206 */
[----:B0-----:R-:W-:Y:S01]  /*2df0*/  IMAD.HI.U32 R8, R0, R5, RZ ;  /* 0x0000000500087227 */ /* 0x001fe200078e00ff */
[----:B------:R0:W-:Y:S03]  /*2e00*/  STL [R1+0xe4], R3 ;  /* 0x0000e40301007387 */ /* 0x0001e60000100800 */
[C---:B------:R-:W-:Y:S01]  /*2e10*/  IMAD R9, R28.reuse, R11, R9 ;  /* 0x0000000b1c097224 */ /* 0x040fe200078e0209 */
[----:B------:R-:W-:Y:S01]  /*2e20*/  IABS R4, R18 ;  /* 0x0000001200047213 */ /* 0x000fe20000000000 */
[----:B------:R-:W-:Y:S01]  /*2e30*/  IMAD.MOV R8, RZ, RZ, -R8 ;  /* 0x000000ffff087224 */ /* 0x000fe200078e0a08 */
[----:B------:R-:W4:Y:S04]  /*2e40*/  LDL R18, [R1+0x7a8] ;  /* 0x0007a80001127983 */ /* 0x000f280000100800 */
[----:B------:R1:W-:Y:S01]  /*2e50*/  STL [R1+0xd8], R10 ;  /* 0x0000d80a01007387 */ /* 0x0003e20000100800 */
[----:B------:R-:W-:-:S03]  /*2e60*/  IMAD R8, R28, R8, R5 ;  /* 0x000000081c087224 */ /* 0x000fc600078e0205 */
[----:B------:R2:W-:Y:S01]  /*2e70*/  STL [R1+0xc0], R9 ;  /* 0x0000c00901007387 */ /* 0x0005e20000100800 */
[----:B0-----:R-:W-:-:S03]  /*2e80*/  IABS R3, R14 ;  /* 0x0000000e00037213 */ /* 0x001fc60000000000 */
[----:B------:R-:W4:Y:S04]  /*2e90*/  LDL R14, [R1+0x79c] ;  /* 0x00079c00010e7983 */ /* 0x000f280000100800 */
[----:B------:R0:W-:Y:S01]  /*2ea0*/  STL [R1+0xc8], R8 ;  /* 0x0000c80801007387 */ /* 0x0001e20000100800 */
[----:B------:R-:W-:-:S03]  /*2eb0*/  IABS R5, R15 ;  /* 0x0000000f00057213 */ /* 0x000fc60000000000 */
[----:B------:R-:W4:Y:S01]  /*2ec0*/  LDL R15, [R1+0x7a0] ;  /* 0x0007a000010f7983 */ /* 0x000f220000100800 */
[----:B------:R-:W-:-:S04]  /*2ed0*/  IMAD.HI.U32 R7, R0, R4, RZ ;  /* 0x0000000400077227 */ /* 0x000fc800078e00ff */
[----:B------:R-:W-:Y:S02]  /*2ee0*/  IMAD.MOV R7, RZ, RZ, -R7 ;  /* 0x000000ffff077224 */ /* 0x000fe400078e0a07 */
[----:B------:R-:W-:-:S04]  /*2ef0*/  IMAD.HI.U32 R6, R0, R3, RZ ;  /* 0x0000000300067227 */ /* 0x000fc800078e00ff */
[----:B------:R-:W-:Y:S02]  /*2f00*/  IMAD R7, R28, R7, R4 ;  /* 0x000000071c077224 */ /* 0x000fe400078e0204 */
[----:B------:R-:W-:Y:S02]  /*2f10*/  IMAD.MOV R6, RZ, RZ, -R6 ;  /* 0x000000ffff067224 */ /* 0x000fe400078e0a06 */
[----:B-1----:R-:W-:-:S04]  /*2f20*/  IMAD.HI.U32 R10, R0, R5, RZ ;  /* 0x00000005000a7227 */ /* 0x002fc800078e00ff */
[----:B------:R-:W-:Y:S02]  /*2f30*/  IMAD R3, R28, R6, R3 ;  /* 0x000000061c037224 */ /* 0x000fe400078e0203 */
[----:B------:R-:W-:-:S04]  /*2f40*/  IMAD.MOV R10, RZ, RZ, -R10 ;  /* 0x000000ffff0a7224 */ /* 0x000fc800078e0a0a */
[----:B------:R-:W-:Y:S01]  /*2f50*/  IMAD R10, R28, R10, R5 ;  /* 0x0000000a1c0a7224 */ /* 0x000fe200078e0205 */
[----:B--2---:R-:W-:Y:S02]  /*2f60*/  IABS R9, R19 ;  /* 0x0000001300097213 */ /* 0x004fe40000000000 */
[----:B------:R-:W2:Y:S04]  /*2f70*/  LDL R19, [R1+0x794] ;  /* 0x0007940001137983 */ /* 0x000ea80000100800 */
[----:B------:R-:W-:Y:S01]  /*2f80*/  STL [R1+0xcc], R7 ;  /* 0x0000cc0701007387 */ /* 0x000fe20000100800 */
[----:B------:R-:W-:Y:S01]  /*2f90*/  IMAD.HI.U32 R11, R0, R9, RZ ;  /* 0x00000009000b7227 */ /* 0x000fe200078e00ff */
[----:B---3--:R-:W-:Y:S02]  /*2fa0*/  IABS R4, R12 ;  /* 0x0000000c00047213 */ /* 0x008fe40000000000 */
[----:B------:R-:W3:Y:S01]  /*2fb0*/  LDL R12, [R1+0x798] ;  /* 0x00079800010c7983 */ /* 0x000ee20000100800 */
[----:B------:R-:W-:-:S02]  /*2fc0*/  IMAD.MOV R11, RZ, RZ, -R11 ;  /* 0x000000ffff0b7224 */ /* 0x000fc400078e0a0b */
[----:B0-----:R-:W-:Y:S01]  /*2fd0*/  IMAD.HI.U32 R8, R0, R4, RZ ;  /* 0x0000000400087227 */ /* 0x001fe200078e00ff */
[----:B------:R0:W-:Y:S01]  /*2fe0*/  STL [R1+0xd0], R3 ;  /* 0x0000d00301007387 */ /* 0x0001e20000100800 */
[----:B----4-:R-:W-:-:S03]  /*2ff0*/  IABS R6, R13 ;  /* 0x0000000d00067213 */ /* 0x010fc60000000000 */
[----:B------:R-:W4:Y:S01]  /*3000*/  LDL R13, [R1+0x790] ;  /* 0x00079000010d7983 */ /* 0x000f220000100800 */
[----:B------:R-:W-:Y:S02]  /*3010*/  IMAD.MOV R8, RZ, RZ, -R8 ;  /* 0x000000ffff087224 */ /* 0x000fe400078e0a08 */
[C---:B------:R-:W-:Y:S02]  /*3020*/  IMAD R9, R28.reuse, R11, R9 ;  /* 0x0000000b1c097224 */ /* 0x040fe400078e0209 */
[----:B------:R-:W-:Y:S01]  /*3030*/  IMAD R4, R28, R8, R4 ;  /* 0x000000081c047224 */ /* 0x000fe200078e0204 */
[----:B------:R-:W-:Y:S01]  /*3040*/  STL [R1+0xc4], R10 ;  /* 0x0000c40a01007387 */ /* 0x000fe20000100800 */
[----:B0-----:R-:W-:-:S03]  /*3050*/  IABS R3, R18 ;  /* 0x0000001200037213 */ /* 0x001fc60000000000 */
[----:B------:R0:W-:Y:S04]  /*3060*/  STL [R1+0xac], R9 ;  /* 0x0000ac0901007387 */ /* 0x0001e80000100800 */
[----:B------:R-:W4:Y:S04]  /*3070*/  LDL R18, [R1+0x78c] ;  /* 0x00078c0001127983 */ /* 0x000f280000100800 */
[----:B------:R1:W-:Y:S01]  /*3080*/  STL [R1+0xb4], R4 ;  /* 0x0000b40401007387 */ /* 0x0003e20000100800 */
[----:B0-----:R-:W-:-:S03]  /*3090*/  IABS R9, R14 ;  /* 0x0000000e00097213 */ /* 0x001fc60000000000 */
[----:B------:R-:W4:Y:S01]  /*30a0*/  LDL R14, [R1+0x788] ;  /* 0x00078800010e7983 */ /* 0x000f220000100800 */
[----:B-1----:R-:W-:-:S03]  /*30b0*/  IABS R4, R15 ;  /* 0x0000000f00047213 */ /* 0x002fc60000000000 */
        /* <DEDUP_REMOVED lines=17> */
[----:B------:R-:W-:Y:S01]  /*31d0*/  IMAD.HI.U32 R8, R0, R6, RZ ;  /* 0x0000000600087227 */ /* 0x000fe200078e00ff */
[----:B---3--:R-:W-:Y:S02]  /*31e0*/  IABS R5, R12 ;  /* 0x0000000c00057213 */ /* 0x008fe40000000000 */
[----:B------:R-:W3:Y:S01]  /*31f0*/  LDL R12, [R1+0x77c] ;  /* 0x00077c00010c7983 */ /* 0x000ee20000100800 */
[----:B------:R-:W-:-:S03]  /*3200*/  IMAD.MOV R8, RZ, RZ, -R8 ;  /* 0x000000ffff087224 */ /* 0x000fc600078e0a08 */
[----:B------:R-:W-:Y:S01]  /*3210*/  STL [R1+0xb0], R10 ;  /* 0x0000b00a01007387 */ /* 0x000fe20000100800 */
[----:B----4-:R-:W-:-:S03]  /*3220*/  IABS R3, R13 ;  /* 0x0000000d00037213 */ /* 0x010fc60000000000 */
[----:B------:R0:W-:Y:S04]  /*3230*/  STL [R1+0x98], R9 ;  /* 0x0000980901007387 */ /* 0x0001e80000100800 */
[----:B------:R-:W4:Y:S01]  /*3240*/  LDL R13, [R1+0x774] ;  /* 0x00077400010d7983 */ /* 0x000f220000100800 */
[----:B------:R-:W-:Y:S02]  /*3250*/  IMAD R6, R28, R8, R6 ;  /* 0x000000081c067224 */ /* 0x000fe400078e0206 */
        /* <DEDUP_REMOVED lines=26> */
[----:B------:R-:W-:Y:S04]  /*3400*/  STL [R1+0x9c], R10 ;  /* 0x00009c0a01007387 */ /* 0x000fe80000100800 */
[----:B------:R0:W-:Y:S01]  /*3410*/  STL [R1+0x88], R9 ;  /* 0x0000880901007387 */ /* 0x0001e20000100800 */
[----:B---3--:R-:W-:-:S03]  /*3420*/  IABS R3, R12 ;  /* 0x0000000c00037213 */ /* 0x008fc60000000000 */
[----:B------:R-:W3:Y:S01]  /*3430*/  LDL R12, [R1+0x768] ;  /* 0x00076800010c7983 */ /* 0x000ee20000100800 */
[----:B------:R-:W-:-:S03]  /*3440*/  IMAD.HI.U32 R7, R0, R4, RZ ;  /* 0x0000000400077227 */ /* 0x000fc600078e00ff */
[----:B------:R1:W-:Y:S01]  /*3450*/  STL [R1+0x90], R8 ;  /* 0x0000900801007387 */ /* 0x0003e20000100800 */
[----:B------:R-:W-:Y:S01]  /*3460*/  IMAD.MOV R7, RZ, RZ, -R7 ;  /* 0x000000ffff077224 */ /* 0x000fe200078e0a07 */
[----:B----4-:R-:W-:Y:S02]  /*3470*/  IABS R5, R13 ;  /* 0x0000000d00057213 */ /* 0x010fe40000000000 */
[----:B------:R-:W4:Y:S01]  /*3480*/  LDL R13, [R1+0x760] ;  /* 0x00076000010d7983 */ /* 0x000f220000100800 */
[----:B------:R-:W-:-:S04]  /*3490*/  IMAD.HI.U32 R6, R0, R3, RZ ;  /* 0x0000000300067227 */ /* 0x000fc800078e00ff */
[C---:B------:R-:W-:Y:S02]  /*34a0*/  IMAD R7, R28.reuse, R7, R4 ;  /* 0x000000071c077224 */ /* 0x040fe400078e0204 */
[----:B------:R-:W-:Y:S01]  /*34b0*/  IMAD.MOV R6, RZ, RZ, -R6 ;  /* 0x000000ffff067224 */ /* 0x000fe200078e0a06 */
[----:B0-----:R-:W-:Y:S02]  /*34c0*/  IABS R9, R18 ;  /* 0x0000001200097213 */ /* 0x001fe40000000000 */
[----:B------:R-:W4:Y:S01]  /*34d0*/  LDL R18, [R1+0x75c] ;  /* 0x00075c0001127983 */ /* 0x000f220000100800 */
[----:B------:R-:W-:-:S03]  /*34e0*/  IMAD R3, R28, R6, R3 ;  /* 0x000000061c037224 */ /* 0x000fc600078e0203 */
[----:B------:R0:W-:Y:S01]  /*34f0*/  STL [R1+0x94], R7 ;  /* 0x0000940701007387 */ /* 0x0001e20000100800 */
[----:B------:R-:W-:-:S03]  /*3500*/  IABS R4, R14 ;  /* 0x0000000e00047213 */ /* 0x000fc60000000000 */
        /* <DEDUP_REMOVED lines=13> */
[----:B------:R1:W-:Y:S04]  /*35e0*/  STL [R1+0x8c], R10 ;  /* 0x00008c0a01007387 */ /* 0x0003e80000100800 */
[----:B------:R4:W-:Y:S01]  /*35f0*/  STL [R1+0x80], R9 ;  /* 0x0000800901007387 */ /* 0x0009e20000100800 */
[----:B0-----:R-:W-:-:S04]  /*3600*/  IMAD.HI.U32 R7, R0, R6, RZ ;  /* 0x0000000600077227 */ /* 0x001fc800078e00ff */
        /* <DEDUP_REMOVED lines=9> */
[----:B-1----:R-:W-:Y:S01]  /*36a0*/  IMAD.HI.U32 R10, R0, R4, RZ ;  /* 0x00000004000a7227 */ /* 0x002fe200078e00ff */
[----:B----4-:R-:W-:Y:S02]  /*36b0*/  IABS R9, R13 ;  /* 0x0000000d00097213 */ /* 0x010fe40000000000 */
[----:B------:R-:W4:Y:S01]  /*36c0*/  LDL R13, [R1+0x748] ;  /* 0x00074800010d7983 */ /* 0x000f220000100800 */
[----:B------:R-:W-:Y:S02]  /*36d0*/  IMAD R3, R28, R5, R3 ;  /* 0x000000051c037224 */ /* 0x000fe400078e0203 */
[----:B------:R-:W-:Y:S01]  /*36e0*/  IMAD.HI.U32 R11, R0, R9, RZ ;  /* 0x00000009000b7227 */ /* 0x000fe200078e00ff */
[----:B------:R-:W-:Y:S03]  /*36f0*/  STL [R1+0x1a4], R7 ;  /* 0x0001a40701007387 */ /* 0x000fe60000100800 */
[----:B------:R-:W-:Y:S01]  /*3700*/  IMAD.MOV R10, RZ, RZ, -R10 ;  /* 0x000000ffff0a7224 */ /* 0x000fe200078e0a0a */
[----:B------:R-:W-:Y:S01]  /*3710*/  IABS R6, R18 ;  /* 0x0000001200067213 */ /* 0x000fe20000000000 */
[----:B------:R-:W-:Y:S01]  /*3720*/  IMAD.MOV R11, RZ, RZ, -R11 ;  /* 0x000000ffff0b7224 */ /* 0x000fe200078e0a0b */
[----:B------:R-:W4:Y:S01]  /*3730*/  LDL R18, [R1+0x744] ;  /* 0x0007440001127983 */ /* 0x000f220000100800 */
[----:B------:R-:W-:-:S03]  /*3740*/  IMAD R10, R28, R10, R4 ;  /* 0x0000000a1c0a7224 */ /* 0x000fc600078e0204 */
[----:B------:R0:W-:Y:S01]  /*3750*/  STL [R1+0x1ac], R3 ;  /* 0x0001ac0301007387 */ /* 0x0001e20000100800 */
[----:B------:R-:W-:-:S03]  /*3760*/  IABS R5, R14 ;  /* 0x0000000e00057213 */ /* 0x000fc60000000000 */
[----:B------:R-:W4:Y:S01]  /*3770*/  LDL R14, [R1+0x740] ;  /* 0x00074000010e7983 */ /* 0x000f220000100800 */
[----:B------:R-:W-:-:S03]  /*3780*/  IMAD R9, R28, R11, R9 ;  /* 0x0000000b1c097224 */ /* 0x000fc600078e0209 */
[----:B------:R-:W-:Y:S04]  /*3790*/  STL [R1+0x19c], R10 ;  /* 0x00019c0a01007387 */ /* 0x000fe80000100800 */
[----:B------:R2:W-:Y:S01]  /*37a0*/  STL [R1+0x170], R9 ;  /* 0x0001700901007387 */ /* 0x0005e20000100800 */
[----:B0-----:R-:W-:-:S03]  /*37b0*/  IABS R3, R15 ;  /* 0x0000000f00037213 */ /* 0x001fc60000000000 */
        /* <DEDUP_REMOVED lines=14> */
[----:B------:R-:W3:Y:S04]  /*38a0*/  LDL R12, [R1+0x734] ;  /* 0x00073400010c7983 */ /* 0x000ee80000100800 */
[----:B------:R-:W-:Y:S01]  /*38b0*/  STL [R1+0x188], R7 ;  /* 0x0001880701007387 */ /* 0x000fe20000100800 */
[C---:B------:R-:W-:Y:S01]  /*38c0*/  IMAD.HI.U32 R10, R0.reuse, R9, RZ ;  /* 0x00000009000a7227 */ /* 0x040fe200078e00ff */
[----:B----4-:R-:W-:Y:S02]  /*38d0*/  IABS R5, R13 ;  /* 0x0000000d00057213 */ /* 0x010fe40000000000 */
[----:B------:R-:W4:Y:S01]  /*38e0*/  LDL R13, [R1+0x730] ;  /* 0x00073000010d7983 */ /* 0x000f220000100800 */
[----:B------:R-:W-:-:S04]  /*38f0*/  IMAD.HI.U32 R11, R0, R6, RZ ;  /* 0x00000006000b7227 */ /* 0x000fc800078e00ff */
[----:B------:R-:W-:Y:S01]  /*3900*/  IMAD.MOV R10, RZ, RZ, -R10 ;  /* 0x000000ffff0a7224 */ /* 0x000fe200078e0a0a */
[----:B------:R0:W-:Y:S01]  /*3910*/  STL [R1+0x190], R3 ;  /* 0x0001900301007387 */ /* 0x0001e20000100800 */
[----:B------:R-:W-:Y:S02]  /*3920*/  IMAD.MOV R11, RZ, RZ, -R11 ;  /* 0x000000ffff0b7224 */ /* 0x000fe400078e0a0b */
[C---:B------:R-:W-:Y:S02]  /*3930*/  IMAD R10, R28.reuse, R10, R9 ;  /* 0x0000000a1c0a7224 */ /* 0x040fe400078e0209 */
[----:B------:R-:W-:Y:S01]  /*3940*/  IMAD R9, R28, R11, R6 ;  /* 0x0000000b1c097224 */ /* 0x000fe200078e0206 */
[----:B------:R-:W-:Y:S02]  /*3950*/  IABS R4, R18 ;  /* 0x0000001200047213 */ /* 0x000fe40000000000 */
[----:B------:R-:W4:Y:S01]  /*3960*/  LDL R18, [R1+0x72c] ;  /* 0x00072c0001127983 */ /* 0x000f220000100800 */
[----:B0-----:R-:W-:-:S03]  /*3970*/  IABS R3, R14 ;  /* 0x0000000e00037213 */ /* 0x001fc60000000000 */
[----:B------:R-:W4:Y:S04]  /*3980*/  LDL R14, [R1+0x724] ;  /* 0x00072400010e7983 */ /* 0x000f280000100800 */
[----:B------:R-:W-:Y:S04]  /*3990*/  STL [R1+0x178], R10 ;  /* 0x0001780a01007387 */ /* 0x000fe80000100800 */
[----:B------:R0:W-:Y:S02]  /*39a0*/  STL [R1+0x134], R9 ;  /* 0x0001340901007387 */ /* 0x0001e40000100800 */
[----:B0-----:R-:W-:-:S02]  /*39b0*/  IABS R9, R15 ;  /* 0x0000000f00097213 */ /* 0x001fc40000000000 */
[----:B------:R-:W4:Y:S01]  /*39c0*/  LDL R15, [R1+0x728] ;  /* 0x00072800010f7983 */ /* 0x000f220000100800 */
[----:B------:R-:W-:-:S04]  /*39d0*/  IMAD.HI.U32 R8, R0, R5, RZ ;  /* 0x0000000500087227 */ /* 0x000fc800078e00ff */
[----:B------:R-:W-:Y:S02]  /*39e0*/  IMAD.MOV R8, RZ, RZ, -R8 ;  /* 0x000000ffff087224 */ /* 0x000fe400078e0a08 */
[----:B------:R-:W-:-:S04]  /*39f0*/  IMAD.HI.U32 R7, R0, R4, RZ ;  /* 0x0000000400077227 */ /* 0x000fc800078e00ff */
[----:B------:R-:W-:Y:S02]  /*3a00*/  IMAD R5, R28, R8, R5 ;  /* 0x000000081c057224 */ /* 0x000fe400078e0205 */
[----:B------:R-:W-:-:S04]  /*3a10*/  IMAD.HI.U32 R6, R0, R3, RZ ;  /* 0x0000000300067227 */ /* 0x000fc800078e00ff */
[----:B------:R-:W-:Y:S01]  /*3a20*/  IMAD.MOV R7, RZ, RZ, -R7 ;  /* 0x000000ffff077224 */ /* 0x000fe200078e0a07 */
[----:B------:R2:W-:Y:S01]  /*3a30*/  STL [R1+0x148], R5 ;  /* 0x0001480501007387 */ /* 0x0005e20000100800 */
[----:B------:R-:W-:Y:S02]  /*3a40*/  IMAD.MOV R6, RZ, RZ, -R6 ;  /* 0x000000ffff067224 */ /* 0x000fe400078e0a06 */
[C---:B------:R-:W-:Y:S02]  /*3a50*/  IMAD R7, R28.reuse, R7, R4 ;  /* 0x000000071c077224 */ /* 0x040fe400078e0204 */
[----:B------:R-:W-:Y:S02]  /*3a60*/  IMAD R3, R28, R6, R3 ;  /* 0x000000061c037224 */ /* 0x000fe400078e0203 */
[----:B------:R-:W-:-:S04]  /*3a70*/  IMAD.HI.U32 R10, R0, R9, RZ ;  /* 0x00000009000a7227 */ /* 0x000fc800078e00ff */
[----:B------:R-:W-:-:S04]  /*3a80*/  IMAD.MOV R10, RZ, RZ, -R10 ;  /* 0x000000ffff0a7224 */ /* 0x000fc800078e0a0a */
[----:B------:R-:W-:Y:S01]  /*3a90*/  IMAD R10, R28, R10, R9 ;  /* 0x0000000a1c0a7224 */ /* 0x000fe200078e0209 */
[----:B--2---:R-:W-:Y:S02]  /*3aa0*/  IABS R5, R19 ;  /* 0x0000001300057213 */ /* 0x004fe40000000000 */
[----:B------:R-:W2:Y:S03]  /*3ab0*/  LDL R19, [R1+0x71c] ;  /* 0x00071c0001137983 */ /* 0x000ea60000100800 */
[----:B------:R-:W-:Y:S01]  /*3ac0*/  IMAD.HI.U32 R11, R0, R5, RZ ;  /* 0x00000005000b7227 */ /* 0x000fe200078e00ff */
[----:B------:R-:W-:Y:S01]  /*3ad0*/  STL [R1+0x14c], R7 ;  /* 0x00014c0701007387 */ /* 0x000fe20000100800 */
[----:B---3--:R-:W-:-:S03]  /*3ae0*/  IABS R4, R12 ;  /* 0x0000000c00047213 */ /* 0x008fc60000000000 */
[----:B------:R-:W3:Y:S01]  /*3af0*/  LDL R12, [R1+0x720] ;  /* 0x00072000010c7983 */ /* 0x000ee20000100800 */
[----:B------:R-:W-:Y:S02]  /*3b00*/  IMAD.MOV R11, RZ, RZ, -R11 ;  /* 0x000000ffff0b7224 */ /* 0x000fe400078e0a0b */
[----:B------:R-:W-:Y:S01]  /*3b10*/  IMAD.HI.U32 R8, R0, R4, RZ ;  /* 0x0000000400087227 */ /* 0x000fe200078e00ff */
[----:B------:R-:W-:Y:S03]  /*3b20*/  STL [R1+0x150], R3 ;  /* 0x0001500301007387 */ /* 0x000fe60000100800 */
[----:B------:R-:W-:Y:S01]  /*3b30*/  IMAD.MOV R8, RZ, RZ, -R8 ;  /* 0x000000ffff087224 */ /* 0x000fe200078e0a08 */
[----:B----4-:R-:W-:Y:S02]  /*3b40*/  IABS R6, R13 ;  /* 0x0000000d00067213 */ /* 0x010fe40000000000 */
[----:B------:R-:W4:Y:S01]  /*3b50*/  LDL R13, [R1+0x714] ;  /* 0x00071400010d7983 */ /* 0x000f220000100800 */
[----:B------:R-:W-:-:S02]  /*3b60*/  IMAD R9, R28, R11, R5 ;  /* 0x0000000b1c097224 */ /* 0x000fc400078e0205 */
[----:B------:R-:W-:Y:S01]  /*3b70*/  IMAD R4, R28, R8, R4 ;  /* 0x000000081c047224 */ /* 0x000fe200078e0204 */
[----:B------:R-:W-:Y:S04]  /*3b80*/  STL [R1+0x138], R10 ;  /* 0x0001380a01007387 */ /* 0x000fe80000100800 */
[----:B------:R0:W-:Y:S04]  /*3b90*/  STL [R1+0xf8], R9 ;  /* 0x0000f80901007387 */ /* 0x0001e80000100800 */
[----:B------:R-:W4:Y:S04]  /*3ba0*/  LDL R17, [R1+0x718] ;  /* 0x0007180001117983 */ /* 0x000f280000100800 */
[----:B------:R1:W-:Y:S01]  /*3bb0*/  STL [R1+0x108], R4 ;  /* 0x0001080401007387 */ /* 0x0003e20000100800 */
[----:B0-----:R-:W-:-:S03]  /*3bc0*/  IABS R9, R14 ;  /* 0x0000000e00097213 */ /* 0x001fc60000000000 */
[----:B------:R-:W4:Y:S01]  /*3bd0*/  LDL R14, [R1+0x70c] ;  /* 0x00070c00010e7983 */ /* 0x000f220000100800 */
[----:B-1----:R-:W-:-:S03]  /*3be0*/  IABS R4, R15 ;  /* 0x0000000f00047213 */ /* 0x002fc60000000000 */
[----:B------:R-:W4:Y:S01]  /*3bf0*/  LDL R15, [R1+0x710] ;  /* 0x00071000010f7983 */ /* 0x000f220000100800 */
[----:B------:R-:W-:Y:S01]  /*3c00*/  IABS R3, R18 ;  /* 0x0000001200037213 */ /* 0x000fe20000000000 */
[----:B------:R-:W-:-:S04]  /*3c10*/  IMAD.HI.U32 R7, R0, R6, RZ ;  /* 0x0000000600077227 */ /* 0x000fc800078e00ff */
[----:B------:R-:W-:-:S04]  /*3c20*/  IMAD.HI.U32 R5, R0, R3, RZ ;  /* 0x0000000300057227 */ /* 0x000fc800078e00ff */
[----:B------:R-:W-:Y:S02]  /*3c30*/  IMAD.MOV R7, RZ, RZ, -R7 ;  /* 0x000000ffff077224 */ /* 0x000fe400078e0a07 */
[----:B------:R-:W-:-:S04]  /*3c40*/  IMAD.HI.U32 R10, R0, R9, RZ ;  /* 0x00000009000a7227 */ /* 0x000fc800078e00ff */
[----:B------:R-:W-:Y:S02]  /*3c50*/  IMAD.MOV R5, RZ, RZ, -R5 ;  /* 0x000000ffff057224 */ /* 0x000fe400078e0a05 */
[----:B------:R-:W-:-:S04]  /*3c60*/  IMAD.HI.U32 R11, R0, R4, RZ ;  /* 0x00000004000b7227 */ /* 0x000fc800078e00ff */
[C---:B------:R-:W-:Y:S02]  /*3c70*/  IMAD R7, R28.reuse, R7, R6 ;  /* 0x000000071c077224 */ /* 0x040fe400078e0206 */
[----:B------:R-:W-:Y:S02]  /*3c80*/  IMAD.MOV R10, RZ, RZ, -R10 ;  /* 0x000000ffff0a7224 */ /* 0x000fe400078e0a0a */
[C---:B------:R-:W-:Y:S02]  /*3c90*/  IMAD R3, R28.reuse, R5, R3 ;  /* 0x000000051c037224 */ /* 0x040fe400078e0203 */
[----:B------:R-:W-:Y:S01]  /*3ca0*/  IMAD.MOV R11, RZ, RZ, -R11 ;  /* 0x000000ffff0b7224 */ /* 0x000fe200078e0a0b */
[----:B------:R0:W-:Y:S01]  /*3cb0*/  STL [R1+0x110], R7 ;  /* 0x0001100701007387 */ /* 0x0001e20000100800 */
[C---:B------:R-:W-:Y:S02]  /*3cc0*/  IMAD R10, R28.reuse, R10, R9 ;  /* 0x0000000a1c0a7224 */ /* 0x040fe400078e0209 */
[----:B------:R-:W-:Y:S01]  /*3cd0*/  IMAD R9, R28, R11, R4 ;  /* 0x0000000b1c097224 */ /* 0x000fe200078e0204 */
[----:B--2---:R-:W-:-:S02]  /*3ce0*/  IABS R6, R19 ;  /* 0x0000001300067213 */ /* 0x004fc40000000000 */
[----:B------:R-:W2:Y:S04]  /*3cf0*/  LDL R19, [R1+0x708] ;  /* 0x0007080001137983 */ /* 0x000ea80000100800 */
[----:B------:R4:W-:Y:S01]  /*3d00*/  STL [R1+0x118], R3 ;  /* 0x0001180301007387 */ /* 0x0009e20000100800 */
[----:B0-----:R-:W-:Y:S01]  /*3d10*/  IMAD.HI.U32 R7, R0, R6, RZ ;  /* 0x0000000600077227 */ /* 0x001fe200078e00ff */
[----:B---3--:R-:W-:Y:S02]  /*3d20*/  IABS R5, R12 ;  /* 0x0000000c00057213 */ /* 0x008fe40000000000 */
[----:B------:R-:W3:Y:S01]  /*3d30*/  LDL R12, [R1+0x704] ;  /* 0x00070400010c7983 */ /* 0x000ee20000100800 */
[----:B------:R-:W-:-:S03]  /*3d40*/  IMAD.MOV R7, RZ, RZ, -R7 ;  /* 0x000000ffff077224 */ /* 0x000fc600078e0a07 */
[----:B------:R-:W-:Y:S04]  /*3d50*/  STL [R1+0x100], R10 ;  /* 0x0001000a01007387 */ /* 0x000fe80000100800 */
[----:B------:R-:W-:Y:S01]  /*3d60*/  STL [R1+0x38], R9 ;  /* 0x0000380901007387 */ /* 0x000fe20000100800 */
[----:B----4-:R-:W-:-:S03]  /*3d70*/  IABS R3, R13 ;  /* 0x0000000d00037213 */ /* 0x010fc60000000000 */
[----:B------:R-:W4:Y:S01]  /*3d80*/  LDL R13, [R1+0x6fc] ;  /* 0x0006fc00010d7983 */ /* 0x000f220000100800 */
[----:B------:R-:W-:Y:S02]  /*3d90*/  IMAD R6, R28, R7, R6 ;  /* 0x000000071c067224 */ /* 0x000fe400078e0206 */
[----:B------:R-:W-:Y:S01]  /*3da0*/  IMAD.HI.U32 R8, R0, R5, RZ ;  /* 0x0000000500087227 */ /* 0x000fe200078e00ff */
[----:B------:R-:W4:Y:S04]  /*3db0*/  LDL R18, [R1+0x700] ;  /* 0x0007000001127983 */ /* 0x000f280000100800 */
[----:B------:R0:W-:Y:S01]  /*3dc0*/  STL [R1+0x34], R6 ;  /* 0x0000340601007387 */ /* 0x0001e20000100800 */
[----:B------:R-:W-:Y:S01]  /*3dd0*/  IMAD.MOV R8, RZ, RZ, -R8 ;  /* 0x000000ffff087224 */ /* 0x000fe200078e0a08 */
[----:B0-----:R-:W-:-:S02]  /*3de0*/  IABS R6, R14 ;  /* 0x0000000e00067213 */ /* 0x001fc40000000000 */
[----:B------:R-:W4:Y:S01]  /*3df0*/  LDL R14, [R1+0x6f8] ;  /* 0x0006f800010e7983 */ /* 0x000f220000100800 */
[----:B------:R-:W-:Y:S01]  /*3e00*/  IMAD R8, R28, R8, R5 ;  /* 0x000000081c087224 */ /* 0x000fe200078e0205 */
[----:B------:R-:W-:Y:S02]  /*3e10*/  IABS R5, R15 ;  /* 0x0000000f00057213 */ /* 0x000fe40000000000 */
[----:B------:R-:W4:Y:S01]  /*3e20*/  LDL R15, [R1+0x6f4] ;  /* 0x0006f400010f7983 */ /* 0x000f220000100800 */
[----:B------:R-:W-:Y:S01]  /*3e30*/  IABS R7, R17 ;  /* 0x0000001100077213 */ /* 0x000fe20000000000 */
[----:B------:R-:W-:Y:S02]  /*3e40*/  IMAD.HI.U32 R4, R0, R3, RZ ;  /* 0x0000000300047227 */ /* 0x000fe400078e00ff */
[----:B------:R0:W-:Y:S02]  /*3e50*/  STL [R1+0x30], R8 ;  /* 0x0000300801007387 */ /* 0x0001e40000100800 */
[----:B------:R-:W-:-:S02]  /*3e60*/  IMAD.MOV R4, RZ, RZ, -R4 ;  /* 0x000000ffff047224 */ /* 0x000fc400078e0a04 */
[----:B------:R-:W-:-:S04]  /*3e70*/  IMAD.HI.U32 R9, R0, R6, RZ ;  /* 0x0000000600097227 */ /* 0x000fc800078e00ff */
[----:B------:R-:W-:-:S04]  /*3e80*/  IMAD.HI.U32 R10, R0, R5, RZ ;  /* 0x00000005000a7227 */ /* 0x000fc800078e00ff */
[----:B0-----:R-:W-:-:S04]  /*3e90*/  IMAD.HI.U32 R8, R0, R7, RZ ;  /* 0x0000000700087227 */ /* 0x001fc800078e00ff */
[----:B------:R-:W-:Y:S02]  /*3ea0*/  IMAD.MOV R8, RZ, RZ, -R8 ;  /* 0x000000ffff087224 */ /* 0x000fe400078e0a08 */
[C---:B------:R-:W-:Y:S02]  /*3eb0*/  IMAD R4, R28.reuse, R4, R3 ;  /* 0x000000041c047224 */ /* 0x040fe400078e0203 */
[----:B------:R-:W-:Y:S02]  /*3ec0*/  IMAD.MOV R9, RZ, RZ, -R9 ;  /* 0x000000ffff097224 */ /* 0x000fe400078e0a09 */
[----:B------:R-:W-:Y:S02]  /*3ed0*/  IMAD.MOV R10, RZ, RZ, -R10 ;  /* 0x000000ffff0a7224 */ /* 0x000fe400078e0a0a */
[C---:B------:R-:W-:Y:S02]  /*3ee0*/  IMAD R7, R28.reuse, R8, R7 ;  /* 0x000000081c077224 */ /* 0x040fe400078e0207 */
[----:B------:R-:W-:-:S02]  /*3ef0*/  IMAD R6, R28, R9, R6 ;  /* 0x000000091c067224 */ /* 0x000fc400078e0206 */
[----:B------:R-:W-:Y:S01]  /*3f00*/  IMAD R9, R28, R10, R5 ;  /* 0x0000000a1c097224 */ /* 0x000fe200078e0205 */
[----:B--2---:R-:W-:Y:S02]  /*3f10*/  IABS R3, R19 ;  /* 0x0000001300037213 */ /* 0x004fe40000000000 */
[----:B------:R-:W2:Y:S04]  /*3f20*/  LDL R19, [R1+0x6f0] ;  /* 0x0006f00001137983 */ /* 0x000ea80000100800 */
[----:B------:R3:W-:Y:S02]  /*3f30*/  STL [R1+0x2c], R4 ;  /* 0x00002c0401007387 */ /* 0x0007e40000100800 */
[----:B---3--:R-:W-:Y:S02]  /*3f40*/  IABS R4, R12 ;  /* 0x0000000c00047213 */ /* 0x008fe40000000000 */
[----:B------:R-:W3:Y:S04]  /*3f50*/  LDL R12, [R1+0x6ec] ;  /* 0x0006ec00010c7983 */ /* 0x000ee80000100800 */
[----:B------:R0:W-:Y:S01]  /*3f60*/  STL [R1+0x28], R7 ;  /* 0x0000280701007387 */ /* 0x0001e20000100800 */
[----:B----4-:R-:W-:-:S03]  /*3f70*/  IABS R8, R13 ;  /* 0x0000000d00087213 */ /* 0x010fc60000000000 */
[----:B------:R1:W-:Y:S04]  /*3f80*/  STL [R1+0x24], R6 ;  /* 0x0000240601007387 */ /* 0x0003e80000100800 */
[----:B------:R4:W-:Y:S04]  /*3f90*/  STL [R1+0x20], R9 ;  /* 0x0000200901007387 */ /* 0x0009e80000100800 */
[----:B------:R-:W3:Y:S01]  /*3fa0*/  LDL R13, [R1+0x6e4] ;  /* 0x0006e400010d7983 */ /* 0x000ee20000100800 */
[----:B------:R-:W-:-:S04]  /*3fb0*/  IMAD.HI.U32 R11, R0, R3, RZ ;  /* 0x00000003000b7227 */ /* 0x000fc800078e00ff */
[----:B0-----:R-:W-:-:S04]  /*3fc0*/  IMAD.HI.U32 R7, R0, R4, RZ ;  /* 0x0000000400077227 */ /* 0x001fc800078e00ff */
[----:B-1----:R-:W-:Y:S02]  /*3fd0*/  IMAD.MOV R6, RZ, RZ, -R11 ;  /* 0x000000ffff067224 */ /* 0x002fe400078e0a0b */
[----:B----4-:R-:W-:Y:S01]  /*3fe0*/  IMAD.MOV R9, RZ, RZ, -R7 ;  /* 0x000000ffff097224 */ /* 0x010fe200078e0a07 */
[----:B------:R-:W-:Y:S02]  /*3ff0*/  IABS R7, R14 ;  /* 0x0000000e00077213 */ /* 0x000fe40000000000 */
[----:B------:R-:W4:Y:S01]  /*4000*/  LDL R14, [R1+0x6e0] ;  /* 0x0006e000010e7983 */ /* 0x000f220000100800 */
[----:B------:R-:W-:-:S05]  /*4010*/  IMAD R3, R28, R6, R3 ;  /* 0x000000061c037224 */ /* 0x000fca00078e0203 */
[----:B------:R0:W-:Y:S01]  /*4020*/  STL [R1+0x1c], R3 ;  /* 0x00001c0301007387 */ /* 0x0001e20000100800 */
[----:B------:R-:W-:-:S03]  /*4030*/  IABS R6, R15 ;  /* 0x0000000f00067213 */ /* 0x000fc60000000000 */
[----:B------:R-:W4:Y:S01]  /*4040*/  LDL R15, [R1+0x6dc] ;  /* 0x0006dc00010f7983 */ /* 0x000f220000100800 */
[----:B------:R-:W-:Y:S01]  /*4050*/  IABS R5, R18 ;  /* 0x0000001200057213 */ /* 0x000fe20000000000 */
[----:B------:R-:W-:-:S04]  /*4060*/  IMAD R4, R28, R9, R4 ;  /* 0x000000091c047224 */ /* 0x000fc800078e0204 */
[----:B0-----:R-:W-:Y:S01]  /*4070*/  IMAD.MOV.U32 R3, RZ, RZ, R5 ;  /* 0x000000ffff037224 */ /* 0x001fe200078e0005 */
[----:B------:R0:W-:Y:S01]  /*4080*/  STL [R1+0x18], R4 ;  /* 0x0000180401007387 */ /* 0x0001e20000100800 */
[----:B------:R-:W-:Y:S02]  /*4090*/  IMAD.MOV.U32 R5, RZ, RZ, R8 ;  /* 0x000000ffff057224 */ /* 0x000fe400078e0008 */
[----:B------:R-:W-:-:S04]  /*40a0*/  IMAD.HI.U32 R8, R0, R3, RZ ;  /* 0x0000000300087227 */ /* 0x000fc800078e00ff */
[----:B------:R-:W-:-:S04]  /*40b0*/  IMAD.HI.U32 R9, R0, R5, RZ ;  /* 0x0000000500097227 */ /* 0x000fc800078e00ff */
[----:B0-----:R-:W-:Y:S02]  /*40c0*/  IMAD.MOV.U32 R4, RZ, RZ, R7 ;  /* 0x000000ffff047224 */ /* 0x001fe400078e0007 */
[----:B------:R-:W-:Y:S02]  /*40d0*/  IMAD.MOV R8, RZ, RZ, -R8 ;  /* 0x000000ffff087224 */ /* 0x000fe400078e0a08 */
[----:B------:R-:W-:-:S04]  /*40e0*/  IMAD.HI.U32 R10, R0, R4, RZ ;  /* 0x00000004000a7227 */ /* 0x000fc800078e00ff */
[----:B------:R-:W-:Y:S02]  /*40f0*/  IMAD.MOV R9, RZ, RZ, -R9 ;  /* 0x000000ffff097224 */ /* 0x000fe400078e0a09 */
[----:B------:R-:W-:Y:S02]  /*4100*/  IMAD.MOV R10, RZ, RZ, -R10 ;  /* 0x000000ffff0a7224 */ /* 0x000fe400078e0a0a */
[C---:B------:R-:W-:Y:S02]  /*4110*/  IMAD R16, R28.reuse, R8, R3 ;  /* 0x000000081c107224 */ /* 0x040fe400078e0203 */
[C---:B------:R-:W-:Y:S02]  /*4120*/  IMAD R3, R28.reuse, R9, R5 ;  /* 0x000000091c037224 */ /* 0x040fe400078e0205 */
[----:B------:R-:W-:Y:S01]  /*4130*/  IMAD R4, R28, R10, R4 ;  /* 0x0000000a1c047224 */ /* 0x000fe200078e0204 */
[----:B------:R-:W-:Y:S01]  /*4140*/  STL [R1+0x14], R16 ;  /* 0x0000141001007387 */ /* 0x000fe20000100800 */
[----:B------:R-:W-:-:S03]  /*4150*/  IMAD.HI.U32 R11, R0, R6, RZ ;  /* 0x00000006000b7227 */ /* 0x000fc600078e00ff */
[----:B------:R3:W-:Y:S01]  /*4160*/  STL [R1+0x10], R3 ;  /* 0x0000100301007387 */ /* 0x0007e20000100800 */
[----:B------:R-:W-:-:S04]  /*4170*/  IMAD.MOV R5, RZ, RZ, -R11 ;  /* 0x000000ffff057224 */ /* 0x000fc800078e0a0b */
[----:B------:R-:W-:Y:S01]  /*4180*/  IMAD R5, R28, R5, R6 ;  /* 0x000000051c057224 */ /* 0x000fe200078e0206 */
[----:B------:R-:W-:Y:S02]  /*4190*/  IABS R29, R29 ;  /* 0x0000001d001d7213 */ /* 0x000fe40000000000 */
[----:B--2---:R-:W-:Y:S02]  /*41a0*/  IABS R7, R19 ;  /* 0x0000001300077213 */ /* 0x004fe40000000000 */
[----:B------:R-:W2:Y:S04]  /*41b0*/  LDL R19, [R1+0x6d8] ;  /* 0x0006d80001137983 */ /* 0x000ea80000100800 */
[----:B------:R0:W-:Y:S01]  /*41c0*/  STL [R1+0xc], R4 ;  /* 0x00000c0401007387 */ /* 0x0001e20000100800 */
[----:B------:R-:W-:Y:S01]  /*41d0*/  IMAD.HI.U32 R8, R0, R7, RZ ;  /* 0x0000000700087227 */ /* 0x000fe200078e00ff */
[----:B---3--:R-:W-:-:S02]  /*41e0*/  IABS R3, R12 ;  /* 0x0000000c00037213 */ /* 0x008fc40000000000 */
[----:B------:R-:W3:Y:S01]  /*41f0*/  LDL R12, [R1+0x6d4] ;  /* 0x0006d400010c7983 */ /* 0x000ee20000100800 */
[----:B------:R-:W-:Y:S01]  /*4200*/  IMAD.MOV R8, RZ, RZ, -R8 ;  /* 0x000000ffff087224 */ /* 0x000fe200078e0a08 */
[----:B0-----:R-:W-:Y:S02]  /*4210*/  IABS R4, R13 ;  /* 0x0000000d00047213 */ /* 0x001fe40000000000 */
[----:B------:R-:W3:Y:S04]  /*4220*/  LDL R13, [R1+0x6d0] ;  /* 0x0006d000010d7983 */ /* 0x000ee80000100800 */
[----:B------:R4:W-:Y:S01]  /*4230*/  STL [R1+0x8], R5 ;  /* 0x0000080501007387 */ /* 0x0009e20000100800 */
[----:B------:R-:W-:Y:S01]  /*4240*/  IMAD R6, R28, R8, R7 ;  /* 0x000000081c067224 */ /* 0x000fe200078e0207 */
[----:B----4-:R-:W-:-:S02]  /*4250*/  IABS R5, R14 ;  /* 0x0000000e00057213 */ /* 0x010fc40000000000 */
[----:B------:R-:W4:Y:S01]  /*4260*/  LDL R14, [R1+0x6cc] ;  /* 0x0006cc00010e7983 */ /* 0x000f220000100800 */
[----:B------:R-:W-:-:S03]  /*4270*/  IMAD.HI.U32 R7, R0, R29, RZ ;  /* 0x0000001d00077227 */ /* 0x000fc600078e00ff */
[----:B------:R0:W-:Y:S01]  /*4280*/  STL [R1+0x4], R6 ;  /* 0x0000040601007387 */ /* 0x0001e20000100800 */
[----:B------:R-:W-:Y:S01]  /*4290*/  IMAD.MOV R7, RZ, RZ, -R7 ;  /* 0x000000ffff077224 */ /* 0x000fe200078e0a07 */
[----:B------:R-:W-:Y:S02]  /*42a0*/  IABS R8, R15 ;  /* 0x0000000f00087213 */ /* 0x000fe40000000000 */
[----:B------:R-:W4:Y:S01]  /*42b0*/  LDL R15, [R1+0x6c8] ;  /* 0x0006c800010f7983 */ /* 0x000f220000100800 */
[----:B0-----:R-:W-:-:S04]  /*42c0*/  IMAD.HI.U32 R6, R0, R3, RZ ;  /* 0x0000000300067227 */ /* 0x001fc800078e00ff */
[----:B------:R-:W-:Y:S02]  /*42d0*/  IMAD.MOV R6, RZ, RZ, -R6 ;  /* 0x000000ffff067224 */ /* 0x000fe400078e0a06 */
[----:B------:R-:W-:-:S04]  /*42e0*/  IMAD.HI.U32 R9, R0, R4, RZ ;  /* 0x0000000400097227 */ /* 0x000fc800078e00ff */
[C---:B------:R-:W-:Y:S02]  /*42f0*/  IMAD R29, R28.reuse, R7, R29 ;  /* 0x000000071c1d7224 */ /* 0x040fe400078e021d */
[C---:B------:R-:W-:Y:S02]  /*4300*/  IMAD R3, R28.reuse, R6, R3 ;  /* 0x000000061c037224 */ /* 0x040fe400078e0203 */
[----:B------:R-:W-:Y:S01]  /*4310*/  IMAD.MOV R10, RZ, RZ, -R9 ;  /* 0x000000ffff0a7224 */ /* 0x000fe200078e0a09 */
[----:B------:R-:W-:Y:S04]  /*4320*/  STL [R1+0xa5c], R29 ;  /* 0x000a5c1d01007387 */ /* 0x000fe80000100800 */
[----:B------:R0:W-:Y:S02]  /*4330*/  STL [R1], R3 ;  /* 0x0000000301007387 */ /* 0x0001e40000100800 */
[----:B0-----:R-:W-:-:S05]  /*4340*/  IMAD R3, R28, R10, R4 ;  /* 0x0000000a1c037224 */ /* 0x001fca00078e0204 */
[----:B------:R-:W-:Y:S04]  /*4350*/  STL [R1+0xa58], R3 ;  /* 0x000a580301007387 */ /* 0x000fe80000100800 */
[----:B------:R-:W4:Y:S01]  /*4360*/  LDL R23, [R1+0x6c4] ;  /* 0x0006c40001177983 */ /* 0x000f220000100800 */
[----:B------:R-:W-:-:S03]  /*4370*/  IMAD.HI.U32 R11, R0, R5, RZ ;  /* 0x00000005000b7227 */ /* 0x000fc600078e00ff */
[----:B------:R-:W4:Y:S01]  /*4380*/  LDL R16, [R1+0x6c0] ;  /* 0x0006c00001107983 */ /* 0x000f220000100800 */
[----:B------:R-:W-:-:S04]  /*4390*/  IMAD.HI.U32 R9, R0, R8, RZ ;  /* 0x0000000800097227 */ /* 0x000fc800078e00ff */
[----:B------:R-:W-:Y:S02]  /*43a0*/  IMAD.MOV R7, RZ, RZ, -R11 ;  /* 0x000000ffff077224 */ /* 0x000fe400078e0a0b */
[----:B------:R-:W-:Y:S02]  /*43b0*/  IMAD.MOV R9, RZ, RZ, -R9 ;  /* 0x000000ffff097224 */ /* 0x000fe400078e0a09 */
[C---:B------:R-:W-:Y:S02]  /*43c0*/  IMAD R4, R28.reuse, R7, R5 ;  /* 0x000000071c047224 */ /* 0x040fe400078e0205 */
[----:B------:R-:W-:-:S03]  /*43d0*/  IMAD R5, R28, R9, R8 ;  /* 0x000000091c057224 */ /* 0x000fc600078e0208 */
[----:B------:R-:W-:Y:S04]  /*43e0*/  STL [R1+0xa54], R4 ;  /* 0x000a540401007387 */ /* 0x000fe80000100800 */
[----:B------:R-:W4:Y:S04]  /*43f0*/  LDL R17, [R1+0x6bc] ;  /* 0x0006bc0001117983 */ /* 0x000f280000100800 */
[----:B------:R-:W-:Y:S04]  /*4400*/  STL [R1+0xa50], R5 ;  /* 0x000a500501007387 */ /* 0x000fe80000100800 */
[----:B------:R-:W4:Y:S01]  /*4410*/  LDL R18, [R1+0x6b8] ;  /* 0x0006b80001127983 */ /* 0x000f220000100800 */
[----:B--2---:R-:W-:-:S03]  /*4420*/  IABS R6, R19 ;  /* 0x0000001300067213 */ /* 0x004fc60000000000 */
[----:B------:R-:W2:Y:S01]  /*4430*/  LDL R19, [R1+0x6b4] ;  /* 0x0006b40001137983 */ /* 0x000ea20000100800 */
[----:B---3--:R-:W-:-:S05]  /*4440*/  IABS R11, R12 ;  /* 0x0000000c000b7213 */ /* 0x008fca0000000000 */
[----:B------:R-:W-:Y:S02]  /*4450*/  IMAD.MOV.U32 R7, RZ, RZ, R11 ;  /* 0x000000ffff077224 */ /* 0x000fe400078e000b */
[----:B------:R-:W-:Y:S01]  /*4460*/  IMAD.HI.U32 R11, R0, R6, RZ ;  /* 0x00000006000b7227 */ /* 0x000fe200078e00ff */
[----:B------:R-:W-:-:S03]  /*4470*/  IABS R10, R13 ;  /* 0x0000000d000a7213 */ /* 0x000fc60000000000 */
[----:B------:R-:W-:-:S04]  /*4480*/  IMAD.HI.U32 R12, R0, R7, RZ ;  /* 0x00000007000c7227 */ /* 0x000fc800078e00ff */
[----:B------:R-:W-:Y:S02]  /*4490*/  IMAD.MOV.U32 R8, RZ, RZ, R10 ;  /* 0x000000ffff087224 */ /* 0x000fe400078e000a */
[----:B------:R-:W-:Y:S02]  /*44a0*/  IMAD.MOV R11, RZ, RZ, -R11 ;  /* 0x000000ffff0b7224 */ /* 0x000fe400078e0a0b */
[----:B------:R-:W-:-:S04]  /*44b0*/  IMAD.HI.U32 R13, R0, R8, RZ ;  /* 0x00000008000d7227 */ /* 0x000fc800078e00ff */
[----:B------:R-:W-:Y:S01]  /*44c0*/  IMAD.MOV R12, RZ, RZ, -R12 ;  /* 0x000000ffff0c7224 */ /* 0x000fe200078e0a0c */
[----:B----4-:R-:W-:Y:S01]  /*44d0*/  IABS R9, R14 ;  /* 0x0000000e00097213 */ /* 0x010fe20000000000 */
[----:B------:R-:W-:Y:S02]  /*44e0*/  IMAD.MOV R14, RZ, RZ, -R13 ;  /* 0x000000ffff0e7224 */ /* 0x000fe400078e0a0d */
[C---:B------:R-:W-:Y:S02]  /*44f0*/  IMAD R6, R28.reuse, R11, R6 ;  /* 0x0000000b1c067224 */ /* 0x040fe400078e0206 */
[C---:B------:R-:W-:Y:S02]  /*4500*/  IMAD R7, R28.reuse, R12, R7 ;  /* 0x0000000c1c077224 */ /* 0x040fe400078e0207 */
[----:B------:R-:W-:Y:S01]  /*4510*/  IMAD R8, R28, R14, R8 ;  /* 0x0000000e1c087224 */ /* 0x000fe200078e0208 */
[----:B------:R-:W-:Y:S04]  /*4520*/  STL [R1+0xa4c], R6 ;  /* 0x000a4c0601007387 */ /* 0x000fe80000100800 */
[----:B------:R-:W-:Y:S01]  /*4530*/  STL [R1+0xa48], R7 ;  /* 0x000a480701007387 */ /* 0x000fe20000100800 */
[----:B------:R-:W-:-:S03]  /*4540*/  IABS R10, R15 ;  /* 0x0000000f000a7213 */ /* 0x000fc60000000000 */
[----:B------:R0:W-:Y:S01]  /*4550*/  STL [R1+0xa60], R8 ;  /* 0x000a600801007387 */ /* 0x0001e20000100800 */
[----:B------:R-:W-:-:S03]  /*4560*/  IMAD.HI.U32 R15, R0, R9, RZ ;  /* 0x00000009000f7227 */ /* 0x000fc600078e00ff */
[----:B------:R-:W3:Y:S01]  /*4570*/  LDL R26, [R1+0x6b0] ;  /* 0x0006b000011a7983 */ /* 0x000ee20000100800 */
[----:B------:R-:W-:-:S03]  /*4580*/  IMAD.HI.U32 R13, R0, R10, RZ ;  /* 0x0000000a000d7227 */ /* 0x000fc600078e00ff */
[----:B------:R-:W4:Y:S01]  /*4590*/  LDL R27, [R1+0x6ac] ;  /* 0x0006ac00011b7983 */ /* 0x000f220000100800 */
        /* <DEDUP_REMOVED lines=8> */
[----:B------:R-:W-:-:S03]  /*4620*/  IABS R11, R23 ;  /* 0x00000017000b7213 */ /* 0x000fc60000000000 */
[----:B------:R-:W4:Y:S01]  /*4630*/  LDL R23, [R1+0x6a0] ;  /* 0x0006a00001177983 */ /* 0x000f220000100800 */
[----:B------:R-:W-:-:S03]  /*4640*/  IABS R14, R16 ;  /* 0x00000010000e7213 */ /* 0x000fc60000000000 */
[----:B0-----:R-:W4:Y:S02]  /*4650*/  LDL.LU R8, [R1+0x284] ;  /* 0x0002840001087983 */ /* 0x001f240000300800 */
[----:B------:R-:W-:Y:S02]  /*4660*/  IMAD.MOV.U32 R12, RZ, RZ, R14 ;  /* 0x000000ffff0c7224 */ /* 0x000fe400078e000e */
[----:B------:R-:W-:-:S04]  /*4670*/  IMAD.HI.U32 R16, R0, R11, RZ ;  /* 0x0000000b00107227 */ /* 0x000fc800078e00ff */
[----:B------:R-:W-:Y:S01]  /*4680*/  IMAD.MOV R16, RZ, RZ, -R16 ;  /* 0x000000ffff107224 */ /* 0x000fe200078e0a10 */
[----:B------:R-:W-:Y:S01]  /*4690*/  IABS R13, R17 ;  /* 0x00000011000d7213 */ /* 0x000fe20000000000 */
[----:B------:R-:W-:Y:S01]  /*46a0*/  IMAD.HI.U32 R17, R0, R12, RZ ;  /* 0x0000000c00117227 */ /* 0x000fe200078e00ff */
[----:B------:R-:W-:-:S03]  /*46b0*/  IABS R14, R18 ;  /* 0x00000012000e7213 */ /* 0x000fc60000000000 */
[----:B------:R-:W-:-:S04]  /*46c0*/  IMAD.HI.U32 R18, R0, R13, RZ ;  /* 0x0000000d00127227 */ /* 0x000fc800078e00ff */
[----:B------:R-:W-:Y:S02]  /*46d0*/  IMAD.MOV R17, RZ, RZ, -R17 ;  /* 0x000000ffff117224 */ /* 0x000fe400078e0a11 */
[----:B------:R-:W-:-:S04]  /*46e0*/  IMAD.HI.U32 R20, R0, R14, RZ ;  /* 0x0000000e00147227 */ /* 0x000fc800078e00ff */
[C---:B------:R-:W-:Y:S02]  /*46f0*/  IMAD R12, R28.reuse, R17, R12 ;  /* 0x000000111c0c7224 */ /* 0x040fe400078e020c */
[----:B------:R-:W-:Y:S02]  /*4700*/  IMAD.MOV R17, RZ, RZ, -R20 ;  /* 0x000000ffff117224 */ /* 0x000fe400078e0a14 */
[C---:B------:R-:W-:Y:S02]  /*4710*/  IMAD R11, R28.reuse, R16, R11 ;  /* 0x000000101c0b7224 */ /* 0x040fe400078e020b */
[----:B------:R-:W-:-:S03]  /*4720*/  IMAD R14, R28, R17, R14 ;  /* 0x000000111c0e7224 */ /* 0x000fc600078e020e */
[----:B------:R-:W-:Y:S04]  /*4730*/  STL [R1+0xa6c], R11 ;  /* 0x000a6c0b01007387 */ /* 0x000fe80000100800 */
[----:B------:R-:W-:Y:S01]  /*4740*/  STL [R1+0xa70], R12 ;  /* 0x000a700c01007387 */ /* 0x000fe20000100800 */
[----:B--2---:R-:W-:Y:S01]  /*4750*/  IABS R15, R19 ;  /* 0x00000013000f7213 */ /* 0x004fe20000000000 */
[----:B------:R-:W-:-:S04]  /*4760*/  IMAD.MOV R19, RZ, RZ, -R18 ;  /* 0x000000ffff137224 */ /* 0x000fc800078e0a12 */
[----:B------:R-:W-:-:S05]  /*4770*/  IMAD R13, R28, R19, R13 ;  /* 0x000000131c0d7224 */ /* 0x000fca00078e020d */
[----:B------:R-:W-:Y:S04]  /*4780*/  STL [R1+0xa74], R13 ;  /* 0x000a740d01007387 */ /* 0x000fe80000100800 */
[----:B------:R-:W-:Y:S04]  /*4790*/  STL [R1+0xa78], R14 ;  /* 0x000a780e01007387 */ /* 0x000fe80000100800 */
[----:B------:R-:W2:Y:S04]  /*47a0*/  LDL R29, [R1+0x680] ;  /* 0x00068000011d7983 */ /* 0x000ea80000100800 */
[----:B------:R-:W2:Y:S01]  /*47b0*/  LDL R25, [R1+0x67c] ;  /* 0x00067c0001197983 */ /* 0x000ea20000100800 */
[----:B------:R-:W-:-:S04]  /*47c0*/  IMAD.HI.U32 R18, R0, R15, RZ ;  /* 0x0000000f00127227 */ /* 0x000fc800078e00ff */
[----:B------:R-:W-:-:S04]  /*47d0*/  IMAD.MOV R20, RZ, RZ, -R18 ;  /* 0x000000ffff147224 */ /* 0x000fc800078e0a12 */
[----:B------:R-:W-:Y:S01]  /*47e0*/  IMAD R15, R28, R20, R15 ;  /* 0x000000141c0f7224 */ /* 0x000fe200078e020f */
[----:B---3--:R-:W-:Y:S02]  /*47f0*/  IABS R16, R26 ;  /* 0x0000001a00107213 */ /* 0x008fe40000000000 */
[----:B------:R-:W3:Y:S01]  /*4800*/  LDL R26, [R1+0x678] ;  /* 0x00067800011a7983 */ /* 0x000ee20000100800 */
[----:B----4-:R-:W-:-:S05]  /*4810*/  IABS R19, R27 ;  /* 0x0000001b00137213 */ /* 0x010fca0000000000 */
[----:B------:R-:W-:Y:S01]  /*4820*/  IMAD.MOV.U32 R17, RZ, RZ, R19 ;  /* 0x000000ffff117224 */ /* 0x000fe200078e0013 */
[----:B------:R-:W-:Y:S01]  /*4830*/  IABS R18, R21 ;  /* 0x0000001500127213 */ /* 0x000fe20000000000 */
[----:B------:R-:W-:Y:S01]  /*4840*/  IMAD.HI.U32 R21, R0, R16, RZ ;  /* 0x0000001000157227 */ /* 0x000fe200078e00ff */
[----:B------:R-:W-:-:S03]  /*4850*/  IABS R19, R22 ;  /* 0x0000001600137213 */ /* 0x000fc60000000000 */
[----:B------:R-:W-:-:S04]  /*4860*/  IMAD.HI.U32 R22, R0, R17, RZ ;  /* 0x0000001100167227 */ /* 0x000fc800078e00ff */
[----:B------:R-:W-:Y:S02]  /*4870*/  IMAD.MOV R21, RZ, RZ, -R21 ;  /* 0x000000ffff157224 */ /* 0x000fe400078e0a15 */
[----:B------:R-:W-:Y:S01]  /*4880*/  IMAD.MOV R22, RZ, RZ, -R22 ;  /* 0x000000ffff167224 */ /* 0x000fe200078e0a16 */
[----:B------:R-:W-:Y:S01]  /*4890*/  IABS R20, R23 ;  /* 0x0000001700147213 */ /* 0x000fe20000000000 */
[----:B------:R-:W-:-:S04]  /*48a0*/  IMAD.HI.U32 R23, R0, R18, RZ ;  /* 0x0000001200177227 */ /* 0x000fc800078e00ff */
[----:B------:R-:W-:-:S04]  /*48b0*/  IMAD.HI.U32 R24, R0, R19, RZ ;  /* 0x0000001300187227 */ /* 0x000fc800078e00ff */
[----:B------:R-:W-:Y:S02]  /*48c0*/  IMAD.MOV R23, RZ, RZ, -R23 ;  /* 0x000000ffff177224 */ /* 0x000fe400078e0a17 */
[C---:B------:R-:W-:Y:S02]  /*48d0*/  IMAD R16, R28.reuse, R21, R16 ;  /* 0x000000151c107224 */ /* 0x040fe400078e0210 */
[----:B------:R-:W-:Y:S02]  /*48e0*/  IMAD R17, R28, R22, R17 ;  /* 0x000000161c117224 */ /* 0x000fe400078e0211 */
[----:B------:R-:W-:-:S04]  /*48f0*/  IMAD.HI.U32 R22, R0, R20, RZ ;  /* 0x0000001400167227 */ /* 0x000fc800078e00ff */
[----:B------:R-:W-:Y:S01]  /*4900*/  IMAD.MOV R21, RZ, RZ, -R24 ;  /* 0x000000ffff157224 */ /* 0x000fe200078e0a18 */
[----:B------:R-:W-:Y:S01]  /*4910*/  STL [R1+0xa7c], R15 ;  /* 0x000a7c0f01007387 */ /* 0x000fe20000100800 */
[C---:B------:R-:W-:Y:S02]  /*4920*/  IMAD R18, R28.reuse, R23, R18 ;  /* 0x000000171c127224 */ /* 0x040fe400078e0212 */
[----:B------:R-:W-:Y:S01]  /*4930*/  IMAD.MOV R24, RZ, RZ, -R22 ;  /* 0x000000ffff187224 */ /* 0x000fe200078e0a16 */
[----:B------:R-:W4:Y:S01]  /*4940*/  LDL R27, [R1+0x674] ;  /* 0x00067400011b7983 */ /* 0x000f220000100800 */
[----:B------:R-:W-:-:S03]  /*4950*/  IMAD R19, R28, R21, R19 ;  /* 0x000000151c137224 */ /* 0x000fc600078e0213 */
[----:B------:R0:W-:Y:S01]  /*4960*/  STL [R1+0xa80], R16 ;  /* 0x000a801001007387 */ /* 0x0001e20000100800 */
[----:B------:R-:W-:-:S03]  /*4970*/  IMAD R20, R28, R24, R20 ;  /* 0x000000181c147224 */ /* 0x000fc600078e0214 */
[----:B------:R-:W-:Y:S04]  /*4980*/  STL [R1+0xa84], R17 ;  /* 0x000a841101007387 */ /* 0x000fe80000100800 */
[----:B------:R-:W-:Y:S04]  /*4990*/  STL [R1+0xa88], R18 ;  /* 0x000a881201007387 */ /* 0x000fe80000100800 */
[----:B------:R-:W-:Y:S04]  /*49a0*/  STL [R1+0xa8c], R19 ;  /* 0x000a8c1301007387 */ /* 0x000fe80000100800 */
[----:B------:R-:W4:Y:S04]  /*49b0*/  LDL.LU R5, [R1+0x7c] ;  /* 0x00007c0001057983 */ /* 0x000f280000300800 */
[----:B------:R-:W4:Y:S04]  /*49c0*/  LDL.LU R4, [R1+0x78] ;  /* 0x0000780001047983 */ /* 0x000f280000300800 */
[----:B------:R-:W4:Y:S04]  /*49d0*/  LDL.LU R3, [R1+0x74] ;  /* 0x0000740001037983 */ /* 0x000f280000300800 */
[----:B------:R-:W-:Y:S04]  /*49e0*/  STL [R1+0xa90], R20 ;  /* 0x000a901401007387 */ /* 0x000fe80000100800 */
[----:B------:R-:W4:Y:S04]  /*49f0*/  LDL R6, [R1+0x670] ;  /* 0x0006700001067983 */ /* 0x000f280000100800 */
[----:B0-----:R-:W4:Y:S04]  /*4a00*/  LDL.LU R16, [R1+0x6c] ;  /* 0x00006c0001107983 */ /* 0x001f280000300800 */
[----:B------:R-:W4:Y:S01]  /*4a10*/  LDL.LU R15, [R1+0x68] ;  /* 0x00006800010f7983 */ /* 0x000f220000300800 */
[----:B------:R-:W-:-:S03]  /*4a20*/  IABS R9, c[0x0][0x178] ;  /* 0x00005e0000097a13 */ /* 0x000fc60000000000 */
[----:B------:R-:W4:Y:S04]  /*4a30*/  LDL.LU R14, [R1+0x64] ;  /* 0x00006400010e7983 */ /* 0x000f280000300800 */
[----:B------:R-:W4:Y:S04]  /*4a40*/  LDL.LU R13, [R1+0x60] ;  /* 0x00006000010d7983 */ /* 0x000f280000300800 */
[----:B------:R-:W4:Y:S01]  /*4a50*/  LDL.LU R7, [R1+0x5c] ;  /* 0x00005c0001077983 */ /* 0x000f220000300800 */
[----:B------:R-:W-:Y:S02]  /*4a60*/  ISETP.GT.U32.AND P0, PT, R9, R8, PT ;  /* 0x000000080900720c */ /* 0x000fe40003f04070 */
[----:B------:R-:W-:-:S11]  /*4a70*/  ISETP.GT.U32.AND P2, PT, R28, R2, PT ;  /* 0x000000021c00720c */ /* 0x000fd60003f44070 */
[----:B------:R-:W-:-:S05]  /*4a80*/  @!P0 IMAD.IADD R8, R8, 0x1, -R9 ;  /* 0x0000000108088824 */ /* 0x000fca00078e0a09 */
[----:B------:R-:W-:Y:S01]  /*4a90*/  ISETP.GT.U32.AND P3, PT, R9, R8, PT ;  /* 0x000000080900720c */ /* 0x000fe20003f64070 */
[----:B------:R-:W-:-:S12]  /*4aa0*/  @!P2 IMAD.IADD R2, R2, 0x1, -R28 ;  /* 0x000000010202a824 */ /* 0x000fd800078e0a1c */
[----:B------:R-:W-:Y:S01]  /*4ab0*/  @!P3 IMAD.IADD R8, R8, 0x1, -R9 ;  /* 0x000000010808b824 */ /* 0x000fe200078e0a09 */
[----:B--2---:R-:W-:Y:S02]  /*4ac0*/  IABS R23, R29 ;  /* 0x0000001d00177213 */ /* 0x004fe40000000000 */
[----:B------:R-:W2:Y:S01]  /*4ad0*/  LDL.LU R29, [R1+0x58] ;  /* 0x00005800011d7983 */ /* 0x000ea20000300800 */
[----:B------:R-:W-:Y:S02]  /*4ae0*/  IABS R22, R25 ;  /* 0x0000001900167213 */ /* 0x000fe40000000000 */
[----:B------:R-:W-:Y:S01]  /*4af0*/  IMAD.MOV.U32 R21, RZ, RZ, R23 ;  /* 0x000000ffff157224 */ /* 0x000fe200078e0017 */
[----:B---3--:R-:W-:-:S05]  /*4b00*/  IABS R25, R26 ;  /* 0x0000001a00197213 */ /* 0x008fca0000000000 */
[----:B------:R-:W-:Y:S02]  /*4b10*/  IMAD.MOV.U32 R23, RZ, RZ, R25 ;  /* 0x000000ffff177224 */ /* 0x000fe400078e0019 */
[----:B------:R-:W-:-:S04]  /*4b20*/  IMAD.HI.U32 R25, R0, R21, RZ ;  /* 0x0000001500197227 */ /* 0x000fc800078e00ff */
[----:B------:R-:W-:-:S04]  /*4b30*/  IMAD.MOV R25, RZ, RZ, -R25 ;  /* 0x000000ffff197224 */ /* 0x000fc800078e0a19 */
[----:B------:R-:W-:-:S05]  /*4b40*/  IMAD R21, R28, R25, R21 ;  /* 0x000000191c157224 */ /* 0x000fca00078e0215 */
[----:B------:R0:W-:Y:S04]  /*4b50*/  STL [R1+0xa94], R21 ;  /* 0x000a941501007387 */ /* 0x0001e80000100800 */
[----:B0-----:R-:W3:Y:S01]  /*4b60*/  LDL.LU R21, [R1+0x70] ;  /* 0x0000700001157983 */ /* 0x001ee20000300800 */
[----:B----4-:R-:W-:Y:S01]  /*4b70*/  IABS R24, R27 ;  /* 0x0000001b00187213 */ /* 0x010fe20000000000 */
[----:B------:R-:W-:-:S04]  /*4b80*/  IMAD.HI.U32 R27, R0, R22, RZ ;  /* 0x00000016001b7227 */ /* 0x000fc800078e00ff */
[----:B------:R-:W-:Y:S01]  /*4b90*/  IMAD.MOV R27, RZ, RZ, -R27 ;  /* 0x000000ffff1b7224 */ /* 0x000fe200078e0a1b */
[----:B------:R-:W-:-:S03]  /*4ba0*/  ISETP.GT.U32.AND P0, PT, R28, R5, PT ;  /* 0x000000051c00720c */ /* 0x000fc60003f04070 */
[C---:B------:R-:W-:Y:S01]  /*4bb0*/  IMAD R22, R28.reuse, R27, R22 ;  /* 0x0000001b1c167224 */ /* 0x040fe200078e0216 */
[C---:B------:R-:W-:Y:S02]  /*4bc0*/  ISETP.GT.U32.AND P6, PT, R28.reuse, R4, PT ;  /* 0x000000041c00720c */ /* 0x040fe40003fc4070 */
[----:B------:R-:W-:-:S07]  /*4bd0*/  ISETP.GT.U32.AND P4, PT, R28, R16, PT ;  /* 0x000000101c00720c */ /* 0x000fce0003f84070 */
[----:B------:R-:W-:Y:S01]  /*4be0*/  @!P0 IMAD.IADD R5, R5, 0x1, -R28 ;  /* 0x0000000105058824 */ /* 0x000fe200078e0a1c */
[----:B------:R-:W-:Y:S01]  /*4bf0*/  STL [R1+0xa98], R22 ;  /* 0x000a981601007387 */ /* 0x000fe20000100800 */
[----:B------:R-:W-:-:S03]  /*4c00*/  ISETP.GT.U32.AND P2, PT, R28, R15, PT ;  /* 0x0000000f1c00720c */ /* 0x000fc60003f44070 */
[----:B------:R-:W4:Y:S01]  /*4c10*/  LDL.LU R12, [R1+0x54] ;  /* 0x00005400010c7983 */ /* 0x000f220000300800 */
[----:B------:R-:W-:Y:S01]  /*4c20*/  @!P4 IMAD.IADD R16, R16, 0x1, -R28 ;  /* 0x000000011010c824 */ /* 0x000fe200078e0a1c */
[----:B------:R-:W-:Y:S02]  /*4c30*/  ISETP.GT.U32.AND P4, PT, R28, R5, PT ;  /* 0x000000051c00720c */ /* 0x000fe40003f84070 */
[----:B------:R0:W-:Y:S01]  /*4c40*/  STL [R1+0x284], R8 ;  /* 0x0002840801007387 */ /* 0x0001e20000100800 */
[----:B------:R-:W-:-:S03]  /*4c50*/  IMAD.HI.U32 R10, R0, R24, RZ ;  /* 0x00000018000a7227 */ /* 0x000fc600078e00ff */
[----:B------:R-:W4:Y:S01]  /*4c60*/  LDL.LU R20, [R1+0x50] ;  /* 0x0000500001147983 */ /* 0x000f220000300800 */
[----:B------:R-:W-:-:S03]  /*4c70*/  IMAD.MOV R25, RZ, RZ, -R10 ;  /* 0x000000ffff197224 */ /* 0x000fc600078e0a0a */
[----:B------:R-:W4:Y:S01]  /*4c80*/  LDL.LU R11, [R1+0x4c] ;  /* 0x00004c00010b7983 */ /* 0x000f220000300800 */
[----:B------:R-:W-:-:S03]  /*4c90*/  @!P6 IMAD.IADD R4, R4, 0x1, -R28 ;  /* 0x000000010404e824 */ /* 0x000fc600078e0a1c */
[----:B------:R-:W4:Y:S01]  /*4ca0*/  LDL.LU R10, [R1+0x48] ;  /* 0x00004800010a7983 */ /* 0x000f220000300800 */
[----:B------:R-:W-:-:S03]  /*4cb0*/  @!P4 IMAD.IADD R5, R5, 0x1, -R28 ;  /* 0x000000010505c824 */ /* 0x000fc600078e0a1c */
[----:B------:R-:W4:Y:S01]  /*4cc0*/  LDL.LU R9, [R1+0x44] ;  /* 0x0000440001097983 */ /* 0x000f220000300800 */
[----:B------:R-:W-:-:S03]  /*4cd0*/  @!P2 IMAD.IADD R15, R15, 0x1, -R28 ;  /* 0x000000010f0fa824 */ /* 0x000fc600078e0a1c */
[----:B0-----:R-:W4:Y:S01]  /*4ce0*/  LDL.LU R8, [R1+0x3c] ;  /* 0x00003c0001087983 */ /* 0x001f220000300800 */
[----:B------:R-:W-:-:S03]  /*4cf0*/  ISETP.GT.U32.AND P2, PT, R28, R4, PT ;  /* 0x000000041c00720c */ /* 0x000fc60003f44070 */
[----:B------:R-:W4:Y:S01]  /*4d00*/  LDL.LU R19, [R1+0x160] ;  /* 0x0001600001137983 */ /* 0x000f220000300800 */
[----:B------:R-:W-:-:S03]  /*4d10*/  IMAD R24, R28, R25, R24 ;  /* 0x000000191c187224 */ /* 0x000fc600078e0218 */
[----:B------:R-:W4:Y:S01]  /*4d20*/  LDL.LU R18, [R1+0x168] ;  /* 0x0001680001127983 */ /* 0x000f220000300800 */
[----:B------:R-:W-:-:S03]  /*4d30*/  IABS R25, R6 ;  /* 0x0000000600197213 */ /* 0x000fc60000000000 */
[----:B------:R0:W-:Y:S04]  /*4d40*/  STL [R1+0x7c], R5 ;  /* 0x00007c0501007387 */ /* 0x0001e80000100800 */
[----:B------:R-:W4:Y:S04]  /*4d50*/  LDL.LU R17, [R1+0x16c] ;  /* 0x00016c0001117983 */ /* 0x000f280000300800 */
[----:B------:R-:W4:Y:S01]  /*4d60*/  LDL.LU R6, [R1+0x174] ;  /* 0x0001740001067983 */ /* 0x000f220000300800 */
[----:B------:R-:W-:-:S05]  /*4d70*/  @!P2 IMAD.IADD R4, R4, 0x1, -R28 ;  /* 0x000000010404a824 */ /* 0x000fca00078e0a1c */
[----:B------:R1:W-:Y:S04]  /*4d80*/  STL [R1+0x78], R4 ;  /* 0x0000780401007387 */ /* 0x0003e80000100800 */
[----:B0-----:R-:W4:Y:S04]  /*4d90*/  LDL.LU R5, [R1+0x164] ;  /* 0x0001640001057983 */ /* 0x001f280000300800 */
[----:B-1----:R-:W4:Y:S01]  /*4da0*/  LDL.LU R4, [R1+0x140] ;  /* 0x0001400001047983 */ /* 0x002f220000300800 */
[C---:B------:R-:W-:Y:S02]  /*4db0*/  ISETP.GT.U32.AND P1, PT, R28.reuse, R3, PT ;  /* 0x000000031c00720c */ /* 0x040fe40003f24070 */
[----:B------:R-:W-:-:S02]  /*4dc0*/  ISETP.GT.U32.AND P0, PT, R28, R13, PT ;  /* 0x0000000d1c00720c */ /* 0x000fc40003f04070 */
[----:B------:R-:W-:-:S09]  /*4dd0*/  ISETP.GT.U32.AND P3, PT, R28, R14, PT ;  /* 0x0000000e1c00720c */ /* 0x000fd20003f64070 */
[--C-:B------:R-:W-:Y:S01]  /*4de0*/  @!P1 IMAD.IADD R3, R3, 0x1, -R28.reuse ;  /* 0x0000000103039824 */ /* 0x100fe200078e0a1c */
[----:B------:R-:W-:Y:S01]  /*4df0*/  ISETP.GT.U32.AND P6, PT, R28, R7, PT ;  /* 0x000000071c00720c */ /* 0x000fe20003fc4070 */
[--C-:B------:R-:W-:Y:S02]  /*4e00*/  @!P0 IMAD.IADD R13, R13, 0x1, -R28.reuse ;  /* 0x000000010d0d8824 */ /* 0x100fe400078e0a1c */
[----:B------:R-:W-:Y:S01]  /*4e10*/  @!P3 IMAD.IADD R14, R14, 0x1, -R28 ;  /* 0x000000010e0eb824 */ /* 0x000fe200078e0a1c */
[----:B------:R-:W-:-:S04]  /*4e20*/  ISETP.GT.U32.AND P3, PT, R28, R3, PT ;  /* 0x000000031c00720c */ /* 0x000fc80003f64070 */
[----:B------:R-:W-:-:S05]  /*4e30*/  ISETP.GT.U32.AND P4, PT, R28, R14, PT ;  /* 0x0000000e1c00720c */ /* 0x000fca0003f84070 */
[----:B------:R-:W-:-:S04]  /*4e40*/  @!P6 IMAD.IADD R7, R7, 0x1, -R28 ;  /* 0x000000010707e824 */ /* 0x000fc800078e0a1c */
[----:B------:R-:W-:Y:S01]  /*4e50*/  @!P3 IMAD.IADD R3, R3, 0x1, -R28 ;  /* 0x000000010303b824 */ /* 0x000fe200078e0a1c */
[----:B------:R-:W-:-:S04]  /*4e60*/  ISETP.GT.U32.AND P2, PT, R28, R13, PT ;  /* 0x0000000d1c00720c */ /* 0x000fc80003f44070 */
[----:B------:R0:W-:Y:S01]  /*4e70*/  STL [R1+0x74], R3 ;  /* 0x0000740301007387 */ /* 0x0001e20000100800 */
[----:B------:R-:W-:Y:S01]  /*4e80*/  ISETP.GT.U32.AND P3, PT, R28, R7, PT ;  /* 0x000000071c00720c */ /* 0x000fe20003f64070 */
[----:B------:R-:W-:Y:S02]  /*4e90*/  @!P4 IMAD.IADD R14, R14, 0x1, -R28 ;  /* 0x000000010e0ec824 */ /* 0x000fe400078e0a1c */
[----:B0-----:R-:W4:Y:S01]  /*4ea0*/  LDL.LU R3, [R1+0x154] ;  /* 0x0001540001037983 */ /* 0x001f220000300800 */
[----:B--2---:R-:W-:-:S13]  /*4eb0*/  ISETP.GT.U32.AND P1, PT, R28, R29, PT ;  /* 0x0000001d1c00720c */ /* 0x004fda0003f24070 */
[----:B------:R-:W-:Y:S01]  /*4ec0*/  @!P1 IMAD.IADD R29, R29, 0x1, -R28 ;  /* 0x000000011d1d9824 */ /* 0x000fe200078e0a1c */
[----:B------:R-:W-:-:S04]  /*4ed0*/  ISETP.GT.U32.AND P1, PT, R28, R16, PT ;  /* 0x000000101c00720c */ /* 0x000fc80003f24070 */
[----:B------:R-:W-:-:S09]  /*4ee0*/  ISETP.GT.U32.AND P6, PT, R28, R29, PT ;  /* 0x0000001d1c00720c */ /* 0x000fd20003fc4070 */
[----:B------:R-:W-:-:S04]  /*4ef0*/  @!P1 IMAD.IADD R16, R16, 0x1, -R28 ;  /* 0x0000000110109824 */ /* 0x000fc800078e0a1c */
[----:B------:R-:W-:Y:S01]  /*4f00*/  @!P6 IMAD.IADD R29, R29, 0x1, -R28 ;  /* 0x000000011d1de824 */ /* 0x000fe200078e0a1c */
[----:B---3--:R-:W-:-:S13]  /*4f10*/  ISETP.GT.U32.AND P5, PT, R28, R21, PT ;  /* 0x000000151c00720c */ /* 0x008fda0003fa4070 */
[----:B------:R-:W-:Y:S01]  /*4f20*/  @!P5 IMAD.IADD R21, R21, 0x1, -R28 ;  /* 0x000000011515d824 */ /* 0x000fe200078e0a1c */
[----:B------:R-:W-:-:S04]  /*4f30*/  ISETP.GT.U32.AND P5, PT, R28, R2, PT ;  /* 0x000000021c00720c */ /* 0x000fc80003fa4070 */
[----:B------:R-:W-:-:S09]  /*4f40*/  ISETP.GT.U32.AND P0, PT, R28, R21, PT ;  /* 0x000000151c00720c */ /* 0x000fd20003f04070 */
[----:B------:R-:W-:Y:S01]  /*4f50*/  @!P5 IMAD.IADD R2, R2, 0x1, -R28 ;  /* 0x000000010202d824 */ /* 0x000fe200078e0a1c */
[----:B------:R-:W-:-:S03]  /*4f60*/  ISETP.GT.U32.AND P5, PT, R28, R15, PT ;  /* 0x0000000f1c00720c */ /* 0x000fc60003fa4070 */
[----:B------:R-:W-:-:S10]  /*4f70*/  @!P0 IMAD.IADD R21, R21, 0x1, -R28 ;  /* 0x0000000115158824 */ /* 0x000fd400078e0a1c */
[--C-:B------:R-:W-:Y:S02]  /*4f80*/  @!P5 IMAD.IADD R15, R15, 0x1, -R28.reuse ;  /* 0x000000010f0fd824 */ /* 0x100fe400078e0a1c */
[--C-:B------:R-:W-:Y:S01]  /*4f90*/  @!P2 IMAD.IADD R13, R13, 0x1, -R28.reuse ;  /* 0x000000010d0da824 */ /* 0x100fe200078e0a1c */
[----:B------:R-:W-:Y:S01]  /*4fa0*/  STL [R1+0x70], R21 ;  /* 0x0000701501007387 */ /* 0x000fe20000100800 */
[----:B------:R-:W-:Y:S01]  /*4fb0*/  @!P3 IMAD.IADD R7, R7, 0x1, -R28 ;  /* 0x000000010707b824 */ /* 0x000fe200078e0a1c */
[C---:B----4-:R-:W-:Y:S02]  /*4fc0*/  ISETP.GT.U32.AND P0, PT, R28.reuse, R12, PT ;  /* 0x0000000c1c00720c */ /* 0x050fe40003f04070 */
[C---:B------:R-:W-:Y:S02]  /*4fd0*/  ISETP.GT.U32.AND P1, PT, R28.reuse, R20, PT ;  /* 0x000000141c00720c */ /* 0x040fe40003f24070 */
[----:B------:R-:W-:-:S09]  /*4fe0*/  ISETP.GT.U32.AND P5, PT, R28, R11, PT ;  /* 0x0000000b1c00720c */ /* 0x000fd20003fa4070 */
[--C-:B------:R-:W-:Y:S01]  /*4ff0*/  @!P0 IMAD.IADD R12, R12, 0x1, -R28.reuse ;  /* 0x000000010c0c8824 */ /* 0x100fe200078e0a1c */
[----:B------:R-:W-:Y:S01]  /*5000*/  ISETP.GT.U32.AND P4, PT, R28, R10, PT ;  /* 0x0000000a1c00720c */ /* 0x000fe20003f84070 */
[--C-:B------:R-:W-:Y:S01]  /*5010*/  @!P1 IMAD.IADD R20, R20, 0x1, -R28.reuse ;  /* 0x0000000114149824 */ /* 0x100fe200078e0a1c */
[C---:B------:R-:W-:Y:S02]  /*5020*/  ISETP.GT.U32.AND P6, PT, R28.reuse, R19, PT ;  /* 0x000000131c00720c */ /* 0x040fe40003fc4070 */
[C---:B------:R-:W-:Y:S01]  /*5030*/  ISETP.GT.U32.AND P0, PT, R28.reuse, R18, PT ;  /* 0x000000121c00720c */ /* 0x040fe20003f04070 */
[----:B------:R-:W-:Y:S01]  /*5040*/  @!P5 IMAD.IADD R11, R11, 0x1, -R28 ;  /* 0x000000010b0bd824 */ /* 0x000fe200078e0a1c */
[C---:B------:R-:W-:Y:S02]  /*5050*/  ISETP.GT.U32.AND P2, PT, R28.reuse, R9, PT ;  /* 0x000000091c00720c */ /* 0x040fe40003f44070 */
[C---:B------:R-:W-:Y:S02]  /*5060*/  ISETP.GT.U32.AND P1, PT, R28.reuse, R17, PT ;  /* 0x000000111c00720c */ /* 0x040fe40003f24070 */
[----:B------:R-:W-:-:S05]  /*5070*/  ISETP.GT.U32.AND P5, PT, R28, R6, PT ;  /* 0x000000061c00720c */ /* 0x000fca0003fa4070 */
[--C-:B------:R-:W-:Y:S01]  /*5080*/  @!P6 IMAD.IADD R19, R19, 0x1, -R28.reuse ;  /* 0x000000011313e824 */ /* 0x100fe200078e0a1c */
[----:B------:R-:W-:Y:S01]  /*5090*/  ISETP.GT.U32.AND P6, PT, R28, R12, PT ;  /* 0x0000000c1c00720c */ /* 0x000fe20003fc4070 */
[--C-:B------:R-:W-:Y:S01]  /*50a0*/  @!P0 IMAD.IADD R18, R18, 0x1, -R28.reuse ;  /* 0x0000000112128824 */ /* 0x100fe200078e0a1c */
[----:B------:R-:W-:Y:S01]  /*50b0*/  STL [R1+0x6c], R16 ;  /* 0x00006c1001007387 */ /* 0x000fe20000100800 */
[--C-:B------:R-:W-:Y:S01]  /*50c0*/  @!P4 IMAD.IADD R10, R10, 0x1, -R28.reuse ;  /* 0x000000010a0ac824 */ /* 0x100fe200078e0a1c */
[C---:B------:R-:W-:Y:S02]  /*50d0*/  ISETP.GT.U32.AND P0, PT, R28.reuse, R20, PT ;  /* 0x000000141c00720c */ /* 0x040fe40003f04070 */
[----:B------:R-:W-:Y:S01]  /*50e0*/  STL [R1+0x68], R15 ;  /* 0x0000680f01007387 */ /* 0x000fe20000100800 */
[--C-:B------:R-:W-:Y:S01]  /*50f0*/  @!P1 IMAD.IADD R17, R17, 0x1, -R28.reuse ;  /* 0x0000000111119824 */ /* 0x100fe200078e0a1c */
[C---:B------:R-:W-:Y:S02]  /*5100*/  ISETP.GT.U32.AND P1, PT, R28.reuse, R11, PT ;  /* 0x0000000b1c00720c */ /* 0x040fe40003f24070 */
[----:B------:R-:W-:Y:S01]  /*5110*/  STL [R1+0x64], R14 ;  /* 0x0000640e01007387 */ /* 0x000fe20000100800 */
[----:B------:R-:W-:Y:S01]  /*5120*/  ISETP.GT.U32.AND P3, PT, R28, R8, PT ;  /* 0x000000081c00720c */ /* 0x000fe20003f64070 */
[----:B------:R-:W-:-:S02]  /*5130*/  @!P5 IMAD.IADD R6, R6, 0x1, -R28 ;  /* 0x000000010606d824 */ /* 0x000fc400078e0a1c */
[----:B------:R-:W-:Y:S01]  /*5140*/  STL [R1+0x60], R13 ;  /* 0x0000600d01007387 */ /* 0x000fe20000100800 */
[----:B------:R-:W-:-:S03]  /*5150*/  ISETP.GT.U32.AND P5, PT, R28, R10, PT ;  /* 0x0000000a1c00720c */ /* 0x000fc60003fa4070 */
[----:B------:R0:W-:Y:S01]  /*5160*/  STL [R1+0x5c], R7 ;  /* 0x00005c0701007387 */ /* 0x0001e20000100800 */
[C---:B------:R-:W-:Y:S01]  /*5170*/  ISETP.GT.U32.AND P4, PT, R28.reuse, R5, PT ;  /* 0x000000051c00720c */ /* 0x040fe20003f84070 */
[--C-:B------:R-:W-:Y:S01]  /*5180*/  @!P2 IMAD.IADD R9, R9, 0x1, -R28.reuse ;  /* 0x000000010909a824 */ /* 0x100fe200078e0a1c */
[----:B------:R-:W-:Y:S01]  /*5190*/  ISETP.GT.U32.AND P2, PT, R28, R4, PT ;  /* 0x000000041c00720c */ /* 0x000fe20003f44070 */
[--C-:B------:R-:W-:Y:S01]  /*51a0*/  @!P6 IMAD.IADD R12, R12, 0x1, -R28.reuse ;  /* 0x000000010c0ce824 */ /* 0x100fe200078e0a1c */
[----:B0-----:R-:W2:Y:S04]  /*51b0*/  LDL R7, [R1+0x66c] ;  /* 0x00066c0001077983 */ /* 0x001ea80000100800 */
[----:B------:R0:W-:Y:S01]  /*51c0*/  STL [R1+0x58], R29 ;  /* 0x0000581d01007387 */ /* 0x0001e20000100800 */
[----:B------:R-:W-:-:S03]  /*51d0*/  @!P0 IMAD.IADD R20, R20, 0x1, -R28 ;  /* 0x0000000114148824 */ /* 0x000fc600078e0a1c */
[----:B0-----:R-:W3:Y:S04]  /*51e0*/  LDL.LU R29, [R1+0x158] ;  /* 0x00015800011d7983 */ /* 0x001ee80000300800 */
[----:B------:R-:W4:Y:S01]  /*51f0*/  LDL.LU R16, [R1+0x15c] ;  /* 0x00015c0001107983 */ /* 0x000f220000300800 */
[----:B------:R-:W-:-:S03]  /*5200*/  @!P1 IMAD.IADD R11, R11, 0x1, -R28 ;  /* 0x000000010b0b9824 */ /* 0x000fc600078e0a1c */
[----:B------:R-:W4:Y:S01]  /*5210*/  LDL.LU R15, [R1+0x144] ;  /* 0x00014400010f7983 */ /* 0x000f220000300800 */
[----:B------:R-:W-:-:S03]  /*5220*/  @!P3 IMAD.IADD R8, R8, 0x1, -R28 ;  /* 0x000000010808b824 */ /* 0x000fc600078e0a1c */
[----:B------:R-:W4:Y:S01]  /*5230*/  LDL.LU R14, [R1+0x124] ;  /* 0x00012400010e7983 */ /* 0x000f220000300800 */
[----:B------:R-:W-:-:S03]  /*5240*/  @!P5 IMAD.IADD R10, R10, 0x1, -R28 ;  /* 0x000000010a0ad824 */ /* 0x000fc600078e0a1c */
[----:B------:R-:W4:Y:S01]  /*5250*/  LDL.LU R13, [R1+0x12c] ;  /* 0x00012c00010d7983 */ /* 0x000f220000300800 */
[----:B------:R-:W-:-:S03]  /*5260*/  @!P4 IMAD.IADD R5, R5, 0x1, -R28 ;  /* 0x000000010505c824 */ /* 0x000fc600078e0a1c */
[----:B------:R0:W-:Y:S01]  /*5270*/  STL [R1+0x54], R12 ;  /* 0x0000540c01007387 */ /* 0x0001e20000100800 */
[----:B------:R-:W-:Y:S01]  /*5280*/  ISETP.GT.U32.AND P4, PT, R28, R9, PT ;  /* 0x000000091c00720c */ /* 0x000fe20003f84070 */
[--C-:B------:R-:W-:Y:S01]  /*5290*/  @!P2 IMAD.IADD R4, R4, 0x1, -R28.reuse ;  /* 0x000000010404a824 */ /* 0x100fe200078e0a1c */
[----:B------:R-:W-:Y:S01]  /*52a0*/  ISETP.GT.U32.AND P2, PT, R28, R8, PT ;  /* 0x000000081c00720c */ /* 0x000fe20003f44070 */
[----:B0-----:R-:W4:Y:S04]  /*52b0*/  LDL.LU R12, [R1+0x130] ;  /* 0x00013000010c7983 */ /* 0x001f280000300800 */
[----:B------:R0:W-:Y:S04]  /*52c0*/  STL [R1+0x50], R20 ;  /* 0x0000501401007387 */ /* 0x0001e80000100800 */
[----:B------:R-:W4:Y:S04]  /*52d0*/  LDL.LU R21, [R1+0x13c] ;  /* 0x00013c0001157983 */ /* 0x000f280000300800 */
[----:B------:R1:W-:Y:S04]  /*52e0*/  STL [R1+0x4c], R11 ;  /* 0x00004c0b01007387 */ /* 0x0003e80000100800 */
[----:B0-----:R-:W4:Y:S04]  /*52f0*/  LDL.LU R20, [R1+0x128] ;  /* 0x0001280001147983 */ /* 0x001f280000300800 */
[----:B------:R0:W-:Y:S04]  /*5300*/  STL [R1+0x48], R10 ;  /* 0x0000480a01007387 */ /* 0x0001e80000100800 */
[----:B-1----:R-:W4:Y:S04]  /*5310*/  LDL.LU R11, [R1+0x104] ;  /* 0x00010400010b7983 */ /* 0x002f280000300800 */
[----:B0-----:R-:W4:Y:S01]  /*5320*/  LDL.LU R10, [R1+0x114] ;  /* 0x00011400010a7983 */ /* 0x001f220000300800 */
[----:B------:R-:W-:-:S02]  /*5330*/  @!P4 IMAD.IADD R9, R9, 0x1, -R28 ;  /* 0x000000010909c824 */ /* 0x000fc400078e0a1c */
[----:B------:R-:W-:-:S03]  /*5340*/  @!P2 IMAD.IADD R8, R8, 0x1, -R28 ;  /* 0x000000010808a824 */ /* 0x000fc600078e0a1c */
[----:B------:R0:W-:Y:S04]  /*5350*/  STL [R1+0x44], R9 ;  /* 0x0000440901007387 */ /* 0x0001e80000100800 */
[----:B0-----:R-:W4:Y:S04]  /*5360*/  LDL.LU R9, [R1+0x11c] ;  /* 0x00011c0001097983 */ /* 0x001f280000300800 */
[----:B------:R0:W-:Y:S04]  /*5370*/  STL [R1+0x3c], R8 ;  /* 0x00003c0801007387 */ /* 0x0001e80000100800 */
[----:B0-----:R-:W4:Y:S01]  /*5380*/  LDL.LU R8, [R1+0x120] ;  /* 0x0001200001087983 */ /* 0x001f220000300800 */
[----:B------:R-:W-:Y:S01]  /*5390*/  ISETP.GT.U32.AND P3, PT, R28, R3, PT ;  /* 0x000000031c00720c */ /* 0x000fe20003f64070 */
[----:B------:R-:W-:Y:S01]  /*53a0*/  IMAD.HI.U32 R26, R0, R23, RZ ;  /* 0x00000017001a7227 */ /* 0x000fe200078e00ff */
[----:B------:R-:W-:-:S02]  /*53b0*/  ISETP.GT.U32.AND P0, PT, R28, R18, PT ;  /* 0x000000121c00720c */ /* 0x000fc40003f04070 */
[----:B------:R-:W-:Y:S01]  /*53c0*/  ISETP.GT.U32.AND P1, PT, R28, R17, PT ;  /* 0x000000111c00720c */ /* 0x000fe20003f24070 */
[----:B------:R-:W-:-:S08]  /*53d0*/  IMAD.MOV R26, RZ, RZ, -R26 ;  /* 0x000000ffff1a7224 */ /* 0x000fd000078e0a1a */
[----:B------:R-:W-:Y:S01]  /*53e0*/  @!P3 IMAD.IADD R3, R3, 0x1, -R28 ;  /* 0x000000010303b824 */ /* 0x000fe200078e0a1c */
[C---:B------:R-:W-:Y:S01]  /*53f0*/  ISETP.GT.U32.AND P3, PT, R28.reuse, R19, PT ;  /* 0x000000131c00720c */ /* 0x040fe20003f64070 */
[----:B------:R-:W-:Y:S02]  /*5400*/  IMAD R23, R28, R26, R23 ;  /* 0x0000001a1c177224 */ /* 0x000fe400078e0217 */
[----:B------:R-:W-:Y:S01]  /*5410*/  IMAD.HI.U32 R26, R0, R25, RZ ;  /* 0x00000019001a7227 */ /* 0x000fe200078e00ff */
[C---:B------:R-:W-:Y:S02]  /*5420*/  ISETP.GT.U32.AND P6, PT, R28.reuse, R3, PT ;  /* 0x000000031c00720c */ /* 0x040fe40003fc4070 */
[----:B------:R-:W-:Y:S01]  /*5430*/  ISETP.GT.U32.AND P5, PT, R28, R6, PT ;  /* 0x000000061c00720c */ /* 0x000fe20003fa4070 */
[----:B------:R-:W-:Y:S02]  /*5440*/  IMAD.MOV R26, RZ, RZ, -R26 ;  /* 0x000000ffff1a7224 */ /* 0x000fe400078e0a1a */
[----:B------:R-:W-:-:S04]  /*5450*/  @!P0 IMAD.IADD R18, R18, 0x1, -R28 ;  /* 0x0000000112128824 */ /* 0x000fc800078e0a1c */
[--C-:B------:R-:W-:Y:S02]  /*5460*/  @!P3 IMAD.IADD R19, R19, 0x1, -R28.reuse ;  /* 0x000000011313b824 */ /* 0x100fe400078e0a1c */
[--C-:B------:R-:W-:Y:S01]  /*5470*/  @!P1 IMAD.IADD R17, R17, 0x1, -R28.reuse ;  /* 0x0000000111119824 */ /* 0x100fe200078e0a1c */
[C---:B------:R-:W-:Y:S01]  /*5480*/  ISETP.GT.U32.AND P4, PT, R28.reuse, R5, PT ;  /* 0x000000051c00720c */ /* 0x040fe20003f84070 */
[----:B------:R-:W-:Y:S02]  /*5490*/  IMAD R25, R28, R26, R25 ;  /* 0x0000001a1c197224 */ /* 0x000fe400078e0219 */
[--C-:B------:R-:W-:Y:S02]  /*54a0*/  @!P6 IMAD.IADD R3, R3, 0x1, -R28.reuse ;  /* 0x000000010303e824 */ /* 0x100fe400078e0a1c */
[----:B------:R-:W-:Y:S01]  /*54b0*/  @!P5 IMAD.IADD R6, R6, 0x1, -R28 ;  /* 0x000000010606d824 */ /* 0x000fe200078e0a1c */
[----:B------:R-:W-:-:S07]  /*54c0*/  ISETP.GT.U32.AND P2, PT, R28, R4, PT ;  /* 0x000000041c00720c */ /* 0x000fce0003f44070 */
[----:B------:R-:W-:-:S06]  /*54d0*/  @!P4 IMAD.IADD R5, R5, 0x1, -R28 ;  /* 0x000000010505c824 */ /* 0x000fcc00078e0a1c */
[----:B------:R-:W-:Y:S01]  /*54e0*/  @!P2 IMAD.IADD R4, R4, 0x1, -R28 ;  /* 0x000000010404a824 */ /* 0x000fe200078e0a1c */
[----:B--2---:R-:W-:Y:S02]  /*54f0*/  IABS R26, R7 ;  /* 0x00000007001a7213 */ /* 0x004fe40000000000 */
[----:B------:R-:W2:Y:S01]  /*5500*/  LDL.LU R7, [R1+0x10c] ;  /* 0x00010c0001077983 */ /* 0x000ea20000300800 */
[C---:B---3--:R-:W-:Y:S02]  /*5510*/  ISETP.GT.U32.AND P3, PT, R28.reuse, R29, PT ;  /* 0x0000001d1c00720c */ /* 0x048fe40003f64070 */
[C---:B----4-:R-:W-:Y:S02]  /*5520*/  ISETP.GT.U32.AND P0, PT, R28.reuse, R16, PT ;  /* 0x000000101c00720c */ /* 0x050fe40003f04070 */
[----:B------:R-:W-:-:S09]  /*5530*/  ISETP.GT.U32.AND P1, PT, R28, R15, PT ;  /* 0x0000000f1c00720c */ /* 0x000fd20003f24070 */
[--C-:B------:R-:W-:Y:S01]  /*5540*/  @!P3 IMAD.IADD R29, R29, 0x1, -R28.reuse ;  /* 0x000000011d1db824 */ /* 0x100fe200078e0a1c */
[----:B------:R-:W-:Y:S01]  /*5550*/  ISETP.GT.U32.AND P5, PT, R28, R14, PT ;  /* 0x0000000e1c00720c */ /* 0x000fe20003fa4070 */
[--C-:B------:R-:W-:Y:S01]  /*5560*/  @!P0 IMAD.IADD R16, R16, 0x1, -R28.reuse ;  /* 0x0000000110108824 */ /* 0x100fe200078e0a1c */
[C---:B------:R-:W-:Y:S01]  /*5570*/  ISETP.GT.U32.AND P4, PT, R28.reuse, R13, PT ;  /* 0x0000000d1c00720c */ /* 0x040fe20003f84070 */
[----:B------:R-:W-:Y:S01]  /*5580*/  @!P1 IMAD.IADD R15, R15, 0x1, -R28 ;  /* 0x000000010f0f9824 */ /* 0x000fe200078e0a1c */
[C---:B------:R-:W-:Y:S02]  /*5590*/  ISETP.GT.U32.AND P6, PT, R28.reuse, R21, PT ;  /* 0x000000151c00720c */ /* 0x040fe40003fc4070 */
[C---:B------:R-:W-:Y:S02]  /*55a0*/  ISETP.GT.U32.AND P3, PT, R28.reuse, R20, PT ;  /* 0x000000141c00720c */ /* 0x040fe40003f64070 */
[C---:B------:R-:W-:Y:S02]  /*55b0*/  ISETP.GT.U32.AND P0, PT, R28.reuse, R11, PT ;  /* 0x0000000b1c00720c */ /* 0x040fe40003f04070 */
[----:B------:R-:W-:-:S07]  /*55c0*/  ISETP.GT.U32.AND P1, PT, R28, R10, PT ;  /* 0x0000000a1c00720c */ /* 0x000fce0003f24070 */
[--C-:B------:R-:W-:Y:S01]  /*55d0*/  @!P6 IMAD.IADD R21, R21, 0x1, -R28.reuse ;  /* 0x000000011515e824 */ /* 0x100fe200078e0a1c */
[----:B------:R-:W-:Y:S01]  /*55e0*/  ISETP.GT.U32.AND P6, PT, R28, R29, PT ;  /* 0x0000001d1c00720c */ /* 0x000fe20003fc4070 */
[--C-:B------:R-:W-:Y:S01]  /*55f0*/  @!P3 IMAD.IADD R20, R20, 0x1, -R28.reuse ;  /* 0x000000011414b824 */ /* 0x100fe200078e0a1c */
[----:B------:R-:W-:Y:S01]  /*5600*/  ISETP.GT.U32.AND P3, PT, R28, R16, PT ;  /* 0x000000101c00720c */ /* 0x000fe20003f64070 */
[--C-:B------:R-:W-:Y:S01]  /*5610*/  @!P5 IMAD.IADD R14, R14, 0x1, -R28.reuse ;  /* 0x000000010e0ed824 */ /* 0x100fe200078e0a1c */
[C---:B------:R-:W-:Y:S01]  /*5620*/  ISETP.GT.U32.AND P2, PT, R28.reuse, R12, PT ;  /* 0x0000000c1c00720c */ /* 0x040fe20003f44070 */
[--C-:B------:R-:W-:Y:S01]  /*5630*/  @!P0 IMAD.IADD R11, R11, 0x1, -R28.reuse ;  /* 0x000000010b0b8824 */ /* 0x100fe200078e0a1c */
[----:B------:R-:W-:Y:S01]  /*5640*/  STL [R1+0x160], R19 ;  /* 0x0001601301007387 */ /* 0x000fe20000100800 */
[----:B------:R-:W-:Y:S01]  /*5650*/  ISETP.GT.U32.AND P0, PT, R28, R15, PT ;  /* 0x0000000f1c00720c */ /* 0x000fe20003f04070 */
[--C-:B------:R-:W-:Y:S02]  /*5660*/  @!P4 IMAD.IADD R13, R13, 0x1, -R28.reuse ;  /* 0x000000010d0dc824 */ /* 0x100fe400078e0a1c */
[----:B------:R-:W-:Y:S01]  /*5670*/  STL [R1+0x168], R18 ;  /* 0x0001681201007387 */ /* 0x000fe20000100800 */
[----:B------:R-:W-:Y:S01]  /*5680*/  @!P1 IMAD.IADD R10, R10, 0x1, -R28 ;  /* 0x000000010a0a9824 */ /* 0x000fe200078e0a1c */
[----:B------:R-:W-:-:S02]  /*5690*/  ISETP.GT.U32.AND P1, PT, R28, R14, PT ;  /* 0x0000000e1c00720c */ /* 0x000fc40003f24070 */
[----:B------:R-:W-:Y:S01]  /*56a0*/  STL [R1+0x16c], R17 ;  /* 0x00016c1101007387 */ /* 0x000fe20000100800 */
[----:B------:R-:W-:-:S03]  /*56b0*/  ISETP.GT.U32.AND P5, PT, R28, R9, PT ;  /* 0x000000091c00720c */ /* 0x000fc60003fa4070 */
[----:B------:R-:W-:Y:S04]  /*56c0*/  STL [R1+0x174], R6 ;  /* 0x0001740601007387 */ /* 0x000fe80000100800 */
[----:B------:R0:W-:Y:S01]  /*56d0*/  STL [R1+0x164], R5 ;  /* 0x0001640501007387 */ /* 0x0001e20000100800 */
[--C-:B------:R-:W-:Y:S01]  /*56e0*/  @!P6 IMAD.IADD R29, R29, 0x1, -R28.reuse ;  /* 0x000000011d1de824 */ /* 0x100fe200078e0a1c */
[----:B------:R-:W-:Y:S02]  /*56f0*/  ISETP.GT.U32.AND P4, PT, R28, R8, PT ;  /* 0x000000081c00720c */ /* 0x000fe40003f84070 */
[----:B0-----:R-:W3:Y:S04]  /*5700*/  LDL.LU R5, [R1+0xe8] ;  /* 0x0000e80001057983 */ /* 0x001ee80000300800 */
[----:B------:R0:W-:Y:S01]  /*5710*/  STL [R1+0x140], R4 ;  /* 0x0001400401007387 */ /* 0x0001e20000100800 */
[----:B------:R-:W-:-:S03]  /*5720*/  @!P3 IMAD.IADD R16, R16, 0x1, -R28 ;  /* 0x000000011010b824 */ /* 0x000fc600078e0a1c */
[----:B------:R-:W3:Y:S01]  /*5730*/  LDL.LU R19, [R1+0xf0] ;  /* 0x0000f00001137983 */ /* 0x000ee20000300800 */
[----:B------:R-:W-:-:S03]  /*5740*/  @!P2 IMAD.IADD R12, R12, 0x1, -R28 ;  /* 0x000000010c0ca824 */ /* 0x000fc600078e0a1c */
[----:B------:R-:W3:Y:S01]  /*5750*/  LDL.LU R6, [R1+0xf4] ;  /* 0x0000f40001067983 */ /* 0x000ee20000300800 */
[----:B------:R-:W-:-:S03]  /*5760*/  @!P0 IMAD.IADD R15, R15, 0x1, -R28 ;  /* 0x000000010f0f8824 */ /* 0x000fc600078e0a1c */
[----:B------:R1:W-:Y:S04]  /*5770*/  STL [R1+0x154], R3 ;  /* 0x0001540301007387 */ /* 0x0003e80000100800 */
[----:B0-----:R-:W3:Y:S01]  /*5780*/  LDL.LU R4, [R1+0xfc] ;  /* 0x0000fc0001047983 */ /* 0x001ee20000300800 */
[--C-:B------:R-:W-:Y:S01]  /*5790*/  @!P5 IMAD.IADD R9, R9, 0x1, -R28.reuse ;  /* 0x000000010909d824 */ /* 0x100fe200078e0a1c */
[----:B------:R-:W-:Y:S01]  /*57a0*/  ISETP.GT.U32.AND P5, PT, R28, R13, PT ;  /* 0x0000000d1c00720c */ /* 0x000fe20003fa4070 */
[--C-:B------:R-:W-:Y:S01]  /*57b0*/  @!P1 IMAD.IADD R14, R14, 0x1, -R28.reuse ;  /* 0x000000010e0e9824 */ /* 0x100fe200078e0a1c */
[----:B-1----:R-:W3:Y:S01]  /*57c0*/  LDL.LU R3, [R1+0xec] ;  /* 0x0000ec0001037983 */ /* 0x002ee20000300800 */
[----:B------:R-:W-:-:S03]  /*57d0*/  @!P4 IMAD.IADD R8, R8, 0x1, -R28 ;  /* 0x000000010808c824 */ /* 0x000fc600078e0a1c */
[----:B------:R0:W-:Y:S01]  /*57e0*/  STL [R1+0x158], R29 ;  /* 0x0001581d01007387 */ /* 0x0001e20000100800 */
[----:B------:R-:W-:-:S03]  /*57f0*/  ISETP.GT.U32.AND P4, PT, R28, R12, PT ;  /* 0x0000000c1c00720c */ /* 0x000fc60003f84070 */
[----:B0-----:R-:W3:Y:S04]  /*5800*/  LDL.LU R29, [R1+0xd4] ;  /* 0x0000d400011d7983 */ /* 0x001ee80000300800 */
[----:B------:R0:W-:Y:S04]  /*5810*/  STL [R1+0x15c], R16 ;  /* 0x00015c1001007387 */ /* 0x0001e80000100800 */
[----:B------:R-:W3:Y:S04]  /*5820*/  LDL.LU R18, [R1+0xdc] ;  /* 0x0000dc0001127983 */ /* 0x000ee80000300800 */
[----:B------:R1:W-:Y:S04]  /*5830*/  STL [R1+0x144], R15 ;  /* 0x0001440f01007387 */ /* 0x0003e80000100800 */
[----:B------:R-:W3:Y:S04]  /*5840*/  LDL.LU R17, [R1+0xe0] ;  /* 0x0000e00001117983 */ /* 0x000ee80000300800 */
[----:B------:R-:W-:Y:S04]  /*5850*/  STL [R1+0x124], R14 ;  /* 0x0001240e01007387 */ /* 0x000fe80000100800 */
[----:B0-----:R-:W3:Y:S01]  /*5860*/  LDL.LU R16, [R1+0xe4] ;  /* 0x0000e40001107983 */ /* 0x001ee20000300800 */
[----:B------:R-:W-:-:S02]  /*5870*/  @!P5 IMAD.IADD R13, R13, 0x1, -R28 ;  /* 0x000000010d0dd824 */ /* 0x000fc400078e0a1c */
[----:B------:R-:W-:Y:S01]  /*5880*/  @!P4 IMAD.IADD R12, R12, 0x1, -R28 ;  /* 0x000000010c0cc824 */ /* 0x000fe200078e0a1c */
[----:B-1----:R-:W3:Y:S04]  /*5890*/  LDL.LU R15, [R1+0xd8] ;  /* 0x0000d800010f7983 */ /* 0x002ee80000300800 */
[----:B------:R-:W-:Y:S04]  /*58a0*/  STL [R1+0x12c], R13 ;  /* 0x00012c0d01007387 */ /* 0x000fe80000100800 */
[----:B------:R0:W-:Y:S04]  /*58b0*/  STL [R1+0x130], R12 ;  /* 0x0001300c01007387 */ /* 0x0001e80000100800 */
[----:B0-----:R-:W3:Y:S04]  /*58c0*/  LDL.LU R12, [R1+0xc0] ;  /* 0x0000c000010c7983 */ /* 0x001ee80000300800 */
[----:B------:R-:W3:Y:S04]  /*58d0*/  LDL.LU R14, [R1+0xc8] ;  /* 0x0000c800010e7983 */ /* 0x000ee80000300800 */
[----:B------:R-:W3:Y:S01]  /*58e0*/  LDL.LU R13, [R1+0xcc] ;  /* 0x0000cc00010d7983 */ /* 0x000ee20000300800 */
[----:B------:R-:W-:-:S02]  /*58f0*/  ISETP.GT.U32.AND P3, PT, R28, R20, PT ;  /* 0x000000141c00720c */ /* 0x000fc40003f64070 */
[C---:B------:R-:W-:Y:S02]  /*5900*/  ISETP.GT.U32.AND P0, PT, R28.reuse, R11, PT ;  /* 0x0000000b1c00720c */ /* 0x040fe40003f04070 */
[----:B------:R-:W-:-:S09]  /*5910*/  ISETP.GT.U32.AND P1, PT, R28, R10, PT ;  /* 0x0000000a1c00720c */ /* 0x000fd20003f24070 */
[--C-:B------:R-:W-:Y:S01]  /*5920*/  @!P3 IMAD.IADD R20, R20, 0x1, -R28.reuse ;  /* 0x000000011414b824 */ /* 0x100fe200078e0a1c */
[C---:B------:R-:W-:Y:S01]  /*5930*/  ISETP.GT.U32.AND P5, PT, R28.reuse, R9, PT ;  /* 0x000000091c00720c */ /* 0x040fe20003fa4070 */
[--C-:B------:R-:W-:Y:S01]  /*5940*/  @!P0 IMAD.IADD R11, R11, 0x1, -R28.reuse ;  /* 0x000000010b0b8824 */ /* 0x100fe200078e0a1c */
[----:B------:R-:W-:Y:S01]  /*5950*/  ISETP.GT.U32.AND P4, PT, R28, R8, PT ;  /* 0x000000081c00720c */ /* 0x000fe20003f84070 */
[----:B------:R-:W-:-:S10]  /*5960*/  @!P1 IMAD.IADD R10, R10, 0x1, -R28 ;  /* 0x000000010a0a9824 */ /* 0x000fd400078e0a1c */
[--C-:B------:R-:W-:Y:S02]  /*5970*/  @!P5 IMAD.IADD R9, R9, 0x1, -R28.reuse ;  /* 0x000000010909d824 */ /* 0x100fe400078e0a1c */
[----:B------:R-:W-:Y:S01]  /*5980*/  @!P4 IMAD.IADD R8, R8, 0x1, -R28 ;  /* 0x000000010808c824 */ /* 0x000fe200078e0a1c */
[----:B--2---:R-:W-:-:S13]  /*5990*/  ISETP.GT.U32.AND P2, PT, R28, R7, PT ;  /* 0x000000071c00720c */ /* 0x004fda0003f44070 */
[----:B------:R-:W-:Y:S01]  /*59a0*/  @!P2 IMAD.IADD R7, R7, 0x1, -R28 ;  /* 0x000000010707a824 */ /* 0x000fe200078e0a1c */
[----:B------:R-:W-:-:S04]  /*59b0*/  ISETP.GT.U32.AND P2, PT, R28, R21, PT ;  /* 0x000000151c00720c */ /* 0x000fc80003f44070 */
[----:B------:R-:W-:-:S09]  /*59c0*/  ISETP.GT.U32.AND P6, PT, R28, R7, PT ;  /* 0x000000071c00720c */ /* 0x000fd20003fc4070 */
[----:B------:R-:W-:-:S04]  /*59d0*/  @!P2 IMAD.IADD R21, R21, 0x1, -R28 ;  /* 0x000000011515a824 */ /* 0x000fc800078e0a1c */
[----:B------:R-:W-:Y:S01]  /*59e0*/  @!P6 IMAD.IADD R7, R7, 0x1, -R28 ;  /* 0x000000010707e824 */ /* 0x000fe200078e0a1c */
[----:B------:R-:W-:Y:S04]  /*59f0*/  STL [R1+0x13c], R21 ;  /* 0x00013c1501007387 */ /* 0x000fe80000100800 */
[----:B------:R-:W-:Y:S04]  /*5a00*/  STL [R1+0x128], R20 ;  /* 0x0001281401007387 */ /* 0x000fe80000100800 */
[----:B------:R0:W-:Y:S04]  /*5a10*/  STL [R1+0x104], R11 ;  /* 0x0001040b01007387 */ /* 0x0001e80000100800 */
[----:B------:R1:W-:Y:S04]  /*5a20*/  STL [R1+0x114], R10 ;  /* 0x0001140a01007387 */ /* 0x0003e80000100800 */
[----:B------:R2:W-:Y:S04]  /*5a30*/  STL [R1+0x11c], R9 ;  /* 0x00011c0901007387 */ /* 0x0005e80000100800 */
[----:B0-----:R-:W4:Y:S04]  /*5a40*/  LDL.LU R11, [R1+0xd0] ;  /* 0x0000d000010b7983 */ /* 0x001f280000300800 */
[----:B------:R0:W-:Y:S04]  /*5a50*/  STL [R1+0x120], R8 ;  /* 0x0001200801007387 */ /* 0x0001e80000100800 */
[----:B-1----:R-:W4:Y:S04]  /*5a60*/  LDL.LU R10, [R1+0xc4] ;  /* 0x0000c400010a7983 */ /* 0x002f280000300800 */
[----:B--2---:R-:W2:Y:S01]  /*5a70*/  LDL.LU R9, [R1+0xac] ;  /* 0x0000ac0001097983 */ /* 0x004ea20000300800 */
[----:B---3--:R-:W-:-:S02]  /*5a80*/  ISETP.GT.U32.AND P2, PT, R28, R5, PT ;  /* 0x000000051c00720c */ /* 0x008fc40003f44070 */
[C---:B------:R-:W-:Y:S02]  /*5a90*/  ISETP.GT.U32.AND P3, PT, R28.reuse, R19, PT ;  /* 0x000000131c00720c */ /* 0x040fe40003f64070 */
[----:B------:R-:W-:-:S09]  /*5aa0*/  ISETP.GT.U32.AND P0, PT, R28, R6, PT ;  /* 0x000000061c00720c */ /* 0x000fd20003f04070 */
[--C-:B------:R-:W-:Y:S02]  /*5ab0*/  @!P2 IMAD.IADD R5, R5, 0x1, -R28.reuse ;  /* 0x000000010505a824 */ /* 0x100fe400078e0a1c */
[--C-:B------:R-:W-:Y:S01]  /*5ac0*/  @!P3 IMAD.IADD R19, R19, 0x1, -R28.reuse ;  /* 0x000000011313b824 */ /* 0x100fe200078e0a1c */
[----:B------:R-:W-:Y:S01]  /*5ad0*/  ISETP.GT.U32.AND P1, PT, R28, R4, PT ;  /* 0x000000041c00720c */ /* 0x000fe20003f24070 */
[----:B------:R-:W-:Y:S01]  /*5ae0*/  @!P0 IMAD.IADD R6, R6, 0x1, -R28 ;  /* 0x0000000106068824 */ /* 0x000fe200078e0a1c */
[C---:B------:R-:W-:Y:S02]  /*5af0*/  ISETP.GT.U32.AND P5, PT, R28.reuse, R3, PT ;  /* 0x000000031c00720c */ /* 0x040fe40003fa4070 */
[C---:B------:R-:W-:Y:S02]  /*5b00*/  ISETP.GT.U32.AND P6, PT, R28.reuse, R18, PT ;  /* 0x000000121c00720c */ /* 0x040fe40003fc4070 */
[C---:B------:R-:W-:Y:S02]  /*5b10*/  ISETP.GT.U32.AND P2, PT, R28.reuse, R17, PT ;  /* 0x000000111c00720c */ /* 0x040fe40003f44070 */
[----:B------:R-:W-:-:S09]  /*5b20*/  ISETP.GT.U32.AND P3, PT, R28, R16, PT ;  /* 0x000000101c00720c */ /* 0x000fd20003f64070 */
[--C-:B------:R-:W-:Y:S01]  /*5b30*/  @!P6 IMAD.IADD R18, R18, 0x1, -R28.reuse ;  /* 0x000000011212e824 */ /* 0x100fe200078e0a1c */
[C---:B------:R-:W-:Y:S02]  /*5b40*/  ISETP.GT.U32.AND P6, PT, R28.reuse, R5, PT ;  /* 0x000000051c00720c */ /* 0x040fe40003fc4070 */
[C---:B------:R-:W-:Y:S01]  /*5b50*/  ISETP.GT.U32.AND P4, PT, R28.reuse, R29, PT ;  /* 0x0000001d1c00720c */ /* 0x040fe20003f84070 */
[--C-:B------:R-:W-:Y:S01]  /*5b60*/  @!P2 IMAD.IADD R17, R17, 0x1, -R28.reuse ;  /* 0x000000011111a824 */ /* 0x100fe200078e0a1c */
[----:B------:R-:W-:Y:S01]  /*5b70*/  ISETP.GT.U32.AND P2, PT, R28, R19, PT ;  /* 0x000000131c00720c */ /* 0x000fe20003f44070 */
[--C-:B------:R-:W-:Y:S01]  /*5b80*/  @!P1 IMAD.IADD R4, R4, 0x1, -R28.reuse ;  /* 0x0000000104049824 */ /* 0x100fe200078e0a1c */
[----:B------:R-:W-:Y:S01]  /*5b90*/  ISETP.GT.U32.AND P0, PT, R28, R15, PT ;  /* 0x0000000f1c00720c */ /* 0x000fe20003f04070 */
[----:B------:R-:W-:Y:S01]  /*5ba0*/  @!P3 IMAD.IADD R16, R16, 0x1, -R28 ;  /* 0x000000011010b824 */ /* 0x000fe200078e0a1c */
[----:B------:R-:W-:-:S05]  /*5bb0*/  ISETP.GT.U32.AND P3, PT, R28, R6, PT ;  /* 0x000000061c00720c */ /* 0x000fca0003f64070 */
[--C-:B------:R-:W-:Y:S01]  /*5bc0*/  @!P6 IMAD.IADD R5, R5, 0x1, -R28.reuse ;  /* 0x000000010505e824 */ /* 0x100fe200078e0a1c */
[C---:B------:R-:W-:Y:S01]  /*5bd0*/  ISETP.GT.U32.AND P1, PT, R28.reuse, R12, PT ;  /* 0x0000000c1c00720c */ /* 0x040fe20003f24070 */
[--C-:B------:R-:W-:Y:S01]  /*5be0*/  @!P5 IMAD.IADD R3, R3, 0x1, -R28.reuse ;  /* 0x000000010303d824 */ /* 0x100fe200078e0a1c */
[----:B------:R1:W-:Y:S01]  /*5bf0*/  STL [R1+0x10c], R7 ;  /* 0x00010c0701007387 */ /* 0x0003e20000100800 */
[--C-:B------:R-:W-:Y:S01]  /*5c00*/  @!P4 IMAD.IADD R29, R29, 0x1, -R28.reuse ;  /* 0x000000011d1dc824 */ /* 0x100fe200078e0a1c */
[----:B------:R-:W-:Y:S01]  /*5c10*/  ISETP.GT.U32.AND P5, PT, R28, R14, PT ;  /* 0x0000000e1c00720c */ /* 0x000fe20003fa4070 */
[--C-:B------:R-:W-:Y:S01]  /*5c20*/  @!P2 IMAD.IADD R19, R19, 0x1, -R28.reuse ;  /* 0x000000011313a824 */ /* 0x100fe200078e0a1c */
[----:B0-----:R-:W3:Y:S01]  /*5c30*/  LDL.LU R8, [R1+0xb4] ;  /* 0x0000b40001087983 */ /* 0x001ee20000300800 */
[--C-:B------:R-:W-:Y:S01]  /*5c40*/  @!P3 IMAD.IADD R6, R6, 0x1, -R28.reuse ;  /* 0x000000010606b824 */ /* 0x100fe200078e0a1c */
[----:B------:R-:W-:Y:S01]  /*5c50*/  ISETP.GT.U32.AND P4, PT, R28, R13, PT ;  /* 0x0000000d1c00720c */ /* 0x000fe20003f84070 */
[--C-:B------:R-:W-:Y:S01]  /*5c60*/  @!P0 IMAD.IADD R15, R15, 0x1, -R28.reuse ;  /* 0x000000010f0f8824 */ /* 0x100fe200078e0a1c */
[----:B-1----:R-:W3:Y:S03]  /*5c70*/  LDL.LU R7, [R1+0xb8] ;  /* 0x0000b80001077983 */ /* 0x002ee60000300800 */
[----:B------:R-:W-:Y:S01]  /*5c80*/  @!P1 IMAD.IADD R12, R12, 0x1, -R28 ;  /* 0x000000010c0c9824 */ /* 0x000fe200078e0a1c */
[C---:B------:R-:W-:Y:S01]  /*5c90*/  ISETP.GT.U32.AND P1, PT, R28.reuse, R3, PT ;  /* 0x000000031c00720c */ /* 0x040fe20003f24070 */
[----:B------:R0:W-:Y:S01]  /*5ca0*/  STL [R1+0xe8], R5 ;  /* 0x0000e80501007387 */ /* 0x0001e20000100800 */
[----:B------:R-:W-:-:S03]  /*5cb0*/  ISETP.GT.U32.AND P0, PT, R28, R4, PT ;  /* 0x000000041c00720c */ /* 0x000fc60003f04070 */
[----:B0-----:R-:W3:Y:S04]  /*5cc0*/  LDL.LU R5, [R1+0xbc] ;  /* 0x0000bc0001057983 */ /* 0x001ee80000300800 */
[----:B------:R-:W3:Y:S04]  /*5cd0*/  LDL.LU R21, [R1+0xb0] ;  /* 0x0000b00001157983 */ /* 0x000ee80000300800 */
[----:B------:R0:W-:Y:S04]  /*5ce0*/  STL [R1+0xf0], R19 ;  /* 0x0000f01301007387 */ /* 0x0001e80000100800 */
[----:B------:R-:W3:Y:S04]  /*5cf0*/  LDL.LU R20, [R1+0x98] ;  /* 0x0000980001147983 */ /* 0x000ee80000300800 */
[----:B------:R1:W-:Y:S04]  /*5d00*/  STL [R1+0xf4], R6 ;  /* 0x0000f40601007387 */ /* 0x0003e80000100800 */
[----:B0-----:R-:W3:Y:S01]  /*5d10*/  LDL.LU R19, [R1+0xa0] ;  /* 0x0000a00001137983 */ /* 0x001ee20000300800 */
[----:B------:R-:W-:Y:S01]  /*5d20*/  @!P5 IMAD.IADD R14, R14, 0x1, -R28 ;  /* 0x000000010e0ed824 */ /* 0x000fe200078e0a1c */
[----:B------:R-:W-:-:S02]  /*5d30*/  ISETP.GT.U32.AND P5, PT, R28, R29, PT ;  /* 0x0000001d1c00720c */ /* 0x000fc40003fa4070 */
[----:B-1----:R-:W3:Y:S01]  /*5d40*/  LDL.LU R6, [R1+0xa4] ;  /* 0x0000a40001067983 */ /* 0x002ee20000300800 */
[--C-:B------:R-:W-:Y:S01]  /*5d50*/  @!P4 IMAD.IADD R13, R13, 0x1, -R28.reuse ;  /* 0x000000010d0dc824 */ /* 0x100fe200078e0a1c */
[C---:B------:R-:W-:Y:S01]  /*5d60*/  ISETP.GT.U32.AND P4, PT, R28.reuse, R18, PT ;  /* 0x000000121c00720c */ /* 0x040fe20003f84070 */
[--C-:B------:R-:W-:Y:S01]  /*5d70*/  @!P1 IMAD.IADD R3, R3, 0x1, -R28.reuse ;  /* 0x0000000103039824 */ /* 0x100fe200078e0a1c */
[----:B------:R-:W-:Y:S01]  /*5d80*/  ISETP.GT.U32.AND P2, PT, R28, R17, PT ;  /* 0x000000111c00720c */ /* 0x000fe20003f44070 */
[--C-:B------:R-:W-:Y:S01]  /*5d90*/  @!P0 IMAD.IADD R4, R4, 0x1, -R28.reuse ;  /* 0x0000000104048824 */ /* 0x100fe200078e0a1c */
[C---:B------:R-:W-:Y:S02]  /*5da0*/  ISETP.GT.U32.AND P3, PT, R28.reuse, R16, PT ;  /* 0x000000101c00720c */ /* 0x040fe40003f64070 */
[C---:B------:R-:W-:Y:S02]  /*5db0*/  ISETP.GT.U32.AND P1, PT, R28.reuse, R12, PT ;  /* 0x0000000c1c00720c */ /* 0x040fe40003f24070 */
[----:B------:R-:W-:Y:S01]  /*5dc0*/  ISETP.GT.U32.AND P0, PT, R28, R15, PT ;  /* 0x0000000f1c00720c */ /* 0x000fe20003f04070 */
[--C-:B------:R-:W-:Y:S01]  /*5dd0*/  @!P5 IMAD.IADD R29, R29, 0x1, -R28.reuse ;  /* 0x000000011d1dd824 */ /* 0x100fe200078e0a1c */
[----:B------:R0:W-:Y:S03]  /*5de0*/  STL [R1+0xfc], R4 ;  /* 0x0000fc0401007387 */ /* 0x0001e60000100800 */
[----:B------:R-:W-:-:S02]  /*5df0*/  @!P4 IMAD.IADD R18, R18, 0x1, -R28 ;  /* 0x000000011212c824 */ /* 0x000fc400078e0a1c */
[--C-:B------:R-:W-:Y:S02]  /*5e00*/  @!P2 IMAD.IADD R17, R17, 0x1, -R28.reuse ;  /* 0x000000011111a824 */ /* 0x100fe400078e0a1c */
[--C-:B------:R-:W-:Y:S01]  /*5e10*/  @!P3 IMAD.IADD R16, R16, 0x1, -R28.reuse ;  /* 0x000000011010b824 */ /* 0x100fe200078e0a1c */
[----:B0-----:R-:W3:Y:S01]  /*5e20*/  LDL.LU R4, [R1+0xa8] ;  /* 0x0000a80001047983 */ /* 0x001ee20000300800 */
[----:B------:R-:W-:-:S03]  /*5e30*/  @!P1 IMAD.IADD R12, R12, 0x1, -R28 ;  /* 0x000000010c0c9824 */ /* 0x000fc600078e0a1c */
[----:B------:R0:W-:Y:S01]  /*5e40*/  STL [R1+0xec], R3 ;  /* 0x0000ec0301007387 */ /* 0x0001e20000100800 */
[----:B------:R-:W-:-:S03]  /*5e50*/  @!P0 IMAD.IADD R15, R15, 0x1, -R28 ;  /* 0x000000010f0f8824 */ /* 0x000fc600078e0a1c */
[----:B0-----:R-:W3:Y:S04]  /*5e60*/  LDL.LU R3, [R1+0x9c] ;  /* 0x00009c0001037983 */ /* 0x001ee80000300800 */
[----:B------:R0:W-:Y:S04]  /*5e70*/  STL [R1+0xd4], R29 ;  /* 0x0000d41d01007387 */ /* 0x0001e80000100800 */
[----:B0-----:R-:W3:Y:S04]  /*5e80*/  LDL.LU R29, [R1+0x88] ;  /* 0x00008800011d7983 */ /* 0x001ee80000300800 */
[----:B------:R-:W-:Y:S04]  /*5e90*/  STL [R1+0xdc], R18 ;  /* 0x0000dc1201007387 */ /* 0x000fe80000100800 */
[----:B------:R-:W-:Y:S04]  /*5ea0*/  STL [R1+0xe0], R17 ;  /* 0x0000e01101007387 */ /* 0x000fe80000100800 */
[----:B------:R-:W-:Y:S04]  /*5eb0*/  STL [R1+0xe4], R16 ;  /* 0x0000e41001007387 */ /* 0x000fe80000100800 */
[----:B------:R0:W-:Y:S04]  /*5ec0*/  STL [R1+0xc0], R12 ;  /* 0x0000c00c01007387 */ /* 0x0001e80000100800 */
[----:B------:R1:W-:Y:S04]  /*5ed0*/  STL [R1+0xd8], R15 ;  /* 0x0000d80f01007387 */ /* 0x0003e80000100800 */
[----:B0-----:R-:W3:Y:S01]  /*5ee0*/  LDL R12, [R1+0x668] ;  /* 0x00066800010c7983 */ /* 0x001ee20000100800 */
[----:B------:R-:W-:-:S02]  /*5ef0*/  ISETP.GT.U32.AND P6, PT, R28, R13, PT ;  /* 0x0000000d1c00720c */ /* 0x000fc40003fc4070 */
[C---:B------:R-:W-:Y:S01]  /*5f00*/  ISETP.GT.U32.AND P5, PT, R28.reuse, R14, PT ;  /* 0x0000000e1c00720c */ /* 0x040fe20003fa4070 */
[----:B------:R-:W3:Y:S10]  /*5f10*/  LDL.LU R18, [R1+0x90] ;  /* 0x0000900001127983 */ /* 0x000ef40000300800 */
[----:B------:R-:W-:Y:S01]  /*5f20*/  @!P6 IMAD.IADD R13, R13, 0x1, -R28 ;  /* 0x000000010d0de824 */ /* 0x000fe200078e0a1c */
[----:B----4-:R-:W-:-:S02]  /*5f30*/  ISETP.GT.U32.AND P4, PT, R28, R11, PT ;  /* 0x0000000b1c00720c */ /* 0x010fc40003f84070 */
[C---:B------:R-:W-:Y:S02]  /*5f40*/  ISETP.GT.U32.AND P2, PT, R28.reuse, R10, PT ;  /* 0x0000000a1c00720c */ /* 0x040fe40003f44070 */
[----:B--2---:R-:W-:-:S09]  /*5f50*/  ISETP.GT.U32.AND P3, PT, R28, R9, PT ;  /* 0x000000091c00720c */ /* 0x004fd20003f64070 */
[--C-:B------:R-:W-:Y:S02]  /*5f60*/  @!P4 IMAD.IADD R11, R11, 0x1, -R28.reuse ;  /* 0x000000010b0bc824 */ /* 0x100fe400078e0a1c */
[--C-:B------:R-:W-:Y:S02]  /*5f70*/  @!P2 IMAD.IADD R10, R10, 0x1, -R28.reuse ;  /* 0x000000010a0aa824 */ /* 0x100fe400078e0a1c */
[--C-:B------:R-:W-:Y:S02]  /*5f80*/  @!P3 IMAD.IADD R9, R9, 0x1, -R28.reuse ;  /* 0x000000010909b824 */ /* 0x100fe400078e0a1c */
[----:B------:R-:W-:Y:S02]  /*5f90*/  @!P5 IMAD.IADD R14, R14, 0x1, -R28 ;  /* 0x000000010e0ed824 */ /* 0x000fe400078e0a1c */
[----:B------:R-:W-:-:S03]  /*5fa0*/  IMAD.HI.U32 R27, R0, R26, RZ ;  /* 0x0000001a001b7227 */ /* 0x000fc600078e00ff */
[----:B------:R0:W-:Y:S04]  /*5fb0*/  STL [R1+0xc8], R14 ;  /* 0x0000c80e01007387 */ /* 0x0001e80000100800 */
[----:B------:R-:W2:Y:S01]  /*5fc0*/  LDL.LU R17, [R1+0x94] ;  /* 0x0000940001117983 */ /* 0x000ea20000300800 */
[----:B------:R-:W-:-:S03]  /*5fd0*/  IMAD.MOV R27, RZ, RZ, -R27 ;  /* 0x000000ffff1b7224 */ /* 0x000fc600078e0a1b */
[----:B------:R4:W-:Y:S04]  /*5fe0*/  STL [R1+0xcc], R13 ;  /* 0x0000cc0d01007387 */ /* 0x0009e80000100800 */
[----:B------:R-:W2:Y:S01]  /*5ff0*/  LDL.LU R16, [R1+0x1bc] ;  /* 0x0001bc0001107983 */ /* 0x000ea20000300800 */
[----:B------:R-:W-:-:S03]  /*6000*/  IMAD R26, R28, R27, R26 ;  /* 0x0000001b1c1a7224 */ /* 0x000fc600078e021a */
[----:B-1----:R-:W2:Y:S04]  /*6010*/  LDL.LU R15, [R1+0x8c] ;  /* 0x00008c00010f7983 */ /* 0x002ea80000300800 */
[----:B0-----:R-:W2:Y:S04]  /*6020*/  LDL.LU R14, [R1+0x80] ;  /* 0x00008000010e7983 */ /* 0x001ea80000300800 */
[----:B----4-:R-:W4:Y:S01]  /*6030*/  LDL.LU R13, [R1+0x84] ;  /* 0x00008400010d7983 */ /* 0x010f220000300800 */
[C---:B---3--:R-:W-:Y:S02]  /*6040*/  ISETP.GT.U32.AND P0, PT, R28.reuse, R8, PT ;  /* 0x000000081c00720c */ /* 0x048fe40003f04070 */
[----:B------:R-:W-:-:S02]  /*6050*/  ISETP.GT.U32.AND P6, PT, R28, R21, PT ;  /* 0x000000151c00720c */ /* 0x000fc40003fc4070 */
[C---:B------:R-:W-:Y:S02]  /*6060*/  ISETP.GT.U32.AND P4, PT, R28.reuse, R20, PT ;  /* 0x000000141c00720c */ /* 0x040fe40003f84070 */
[C---:B------:R-:W-:Y:S02]  /*6070*/  ISETP.GT.U32.AND P2, PT, R28.reuse, R19, PT ;  /* 0x000000131c00720c */ /* 0x040fe40003f44070 */
[----:B------:R-:W-:-:S07]  /*6080*/  ISETP.GT.U32.AND P3, PT, R28, R6, PT ;  /* 0x000000061c00720c */ /* 0x000fce0003f64070 */
[--C-:B------:R-:W-:Y:S01]  /*6090*/  @!P6 IMAD.IADD R21, R21, 0x1, -R28.reuse ;  /* 0x000000011515e824 */ /* 0x100fe200078e0a1c */
[----:B------:R-:W-:Y:S01]  /*60a0*/  ISETP.GT.U32.AND P6, PT, R28, R11, PT ;  /* 0x0000000b1c00720c */ /* 0x000fe20003fc4070 */
[--C-:B------:R-:W-:Y:S02]  /*60b0*/  @!P0 IMAD.IADD R8, R8, 0x1, -R28.reuse ;  /* 0x0000000108088824 */ /* 0x100fe400078e0a1c */
[--C-:B------:R-:W-:Y:S01]  /*60c0*/  @!P4 IMAD.IADD R20, R20, 0x1, -R28.reuse ;  /* 0x000000011414c824 */ /* 0x100fe200078e0a1c */
[C---:B------:R-:W-:Y:S01]  /*60d0*/  ISETP.GT.U32.AND P4, PT, R28.reuse, R10, PT ;  /* 0x0000000a1c00720c */ /* 0x040fe20003f84070 */
[--C-:B------:R-:W-:Y:S01]  /*60e0*/  @!P2 IMAD.IADD R19, R19, 0x1, -R28.reuse ;  /* 0x000000011313a824 */ /* 0x100fe200078e0a1c */
[----:B------:R-:W-:Y:S01]  /*60f0*/  ISETP.GT.U32.AND P2, PT, R28, R9, PT ;  /* 0x000000091c00720c */ /* 0x000fe20003f44070 */
[----:B------:R-:W-:Y:S01]  /*6100*/  @!P3 IMAD.IADD R6, R6, 0x1, -R28 ;  /* 0x000000010606b824 */ /* 0x000fe200078e0a1c */
[----:B------:R-:W-:-:S05]  /*6110*/  ISETP.GT.U32.AND P3, PT, R28, R8, PT ;  /* 0x000000081c00720c */ /* 0x000fca0003f64070 */
[----:B------:R-:W-:-:S04]  /*6120*/  @!P6 IMAD.IADD R11, R11, 0x1, -R28 ;  /* 0x000000010b0be824 */ /* 0x000fc800078e0a1c */
[--C-:B------:R-:W-:Y:S02]  /*6130*/  @!P4 IMAD.IADD R10, R10, 0x1, -R28.reuse ;  /* 0x000000010a0ac824 */ /* 0x100fe400078e0a1c */
[--C-:B------:R-:W-:Y:S01]  /*6140*/  @!P2 IMAD.IADD R9, R9, 0x1, -R28.reuse ;  /* 0x000000010909a824 */ /* 0x100fe200078e0a1c */
[----:B------:R0:W-:Y:S04]  /*6150*/  STL [R1+0xd0], R11 ;  /* 0x0000d00b01007387 */ /* 0x0001e80000100800 */
[----:B------:R1:W-:Y:S01]  /*6160*/  STL [R1+0xc4], R10 ;  /* 0x0000c40a01007387 */ /* 0x0003e20000100800 */
[----:B------:R-:W-:Y:S01]  /*6170*/  @!P3 IMAD.IADD R8, R8, 0x1, -R28 ;  /* 0x000000010808b824 */ /* 0x000fe200078e0a1c */
[----:B------:R-:W-:Y:S02]  /*6180*/  IABS R27, R12 ;  /* 0x0000000c001b7213 */ /* 0x000fe40000000000 */
[----:B------:R-:W3:Y:S04]  /*6190*/  LDL.LU R12, [R1+0x1a4] ;  /* 0x0001a400010c7983 */ /* 0x000ee80000300800 */
[----:B------:R1:W-:Y:S04]  /*61a0*/  STL [R1+0xac], R9 ;  /* 0x0000ac0901007387 */ /* 0x0003e80000100800 */
[----:B0-----:R-:W4:Y:S04]  /*61b0*/  LDL.LU R11, [R1+0x1ac] ;  /* 0x0001ac00010b7983 */ /* 0x001f280000300800 */
[----:B------:R0:W-:Y:S04]  /*61c0*/  STL [R1+0xb4], R8 ;  /* 0x0000b40801007387 */ /* 0x0001e80000100800 */
[----:B-1----:R-:W4:Y:S04]  /*61d0*/  LDL.LU R10, [R1+0x19c] ;  /* 0x00019c00010a7983 */ /* 0x002f280000300800 */
[----:B------:R-:W4:Y:S01]  /*61e0*/  LDL.LU R9, [R1+0x170] ;  /* 0x0001700001097983 */ /* 0x000f220000300800 */
[----:B------:R-:W-:-:S02]  /*61f0*/  ISETP.GT.U32.AND P5, PT, R28, R5, PT ;  /* 0x000000051c00720c */ /* 0x000fc40003fa4070 */
[C---:B------:R-:W-:Y:S02]  /*6200*/  ISETP.GT.U32.AND P1, PT, R28.reuse, R7, PT ;  /* 0x000000071c00720c */ /* 0x040fe40003f24070 */
[----:B------:R-:W-:-:S09]  /*6210*/  ISETP.GT.U32.AND P0, PT, R28, R4, PT ;  /* 0x000000041c00720c */ /* 0x000fd20003f04070 */
[--C-:B------:R-:W-:Y:S01]  /*6220*/  @!P5 IMAD.IADD R5, R5, 0x1, -R28.reuse ;  /* 0x000000010505d824 */ /* 0x100fe200078e0a1c */
[C---:B------:R-:W-:Y:S01]  /*6230*/  ISETP.GT.U32.AND P5, PT, R28.reuse, R29, PT ;  /* 0x0000001d1c00720c */ /* 0x040fe20003fa4070 */
[--C-:B------:R-:W-:Y:S01]  /*6240*/  @!P1 IMAD.IADD R7, R7, 0x1, -R28.reuse ;  /* 0x0000000107079824 */ /* 0x100fe200078e0a1c */
[----:B------:R-:W-:Y:S01]  /*6250*/  ISETP.GT.U32.AND P1, PT, R28, R3, PT ;  /* 0x000000031c00720c */ /* 0x000fe20003f24070 */
[----:B------:R-:W-:-:S03]  /*6260*/  @!P0 IMAD.IADD R4, R4, 0x1, -R28 ;  /* 0x0000000104048824 */ /* 0x000fc600078e0a1c */
[C---:B------:R-:W-:Y:S02]  /*6270*/  ISETP.GT.U32.AND P0, PT, R28.reuse, R7, PT ;  /* 0x000000071c00720c */ /* 0x040fe40003f04070 */
[----:B------:R-:W-:-:S05]  /*6280*/  ISETP.GT.U32.AND P4, PT, R28, R20, PT ;  /* 0x000000141c00720c */ /* 0x000fca0003f84070 */
[--C-:B------:R-:W-:Y:S01]  /*6290*/  @!P5 IMAD.IADD R29, R29, 0x1, -R28.reuse ;  /* 0x000000011d1dd824 */ /* 0x100fe200078e0a1c */
[C---:B------:R-:W-:Y:S01]  /*62a0*/  ISETP.GT.U32.AND P5, PT, R28.reuse, R21, PT ;  /* 0x000000151c00720c */ /* 0x040fe20003fa4070 */
[--C-:B------:R-:W-:Y:S01]  /*62b0*/  @!P1 IMAD.IADD R3, R3, 0x1, -R28.reuse ;  /* 0x0000000103039824 */ /* 0x100fe200078e0a1c */
[C---:B------:R-:W-:Y:S02]  /*62c0*/  ISETP.GT.U32.AND P1, PT, R28.reuse, R5, PT ;  /* 0x000000051c00720c */ /* 0x040fe40003f24070 */
[C---:B------:R-:W-:Y:S01]  /*62d0*/  ISETP.GT.U32.AND P2, PT, R28.reuse, R19, PT ;  /* 0x000000131c00720c */ /* 0x040fe20003f44070 */
        /* <DEDUP_REMOVED lines=8> */
[C---:B--2---:R-:W-:Y:S01]  /*6360*/  ISETP.GT.U32.AND P4, PT, R28.reuse, R17, PT ;  /* 0x000000111c00720c */ /* 0x044fe20003f84070 */
[----:B------:R-:W-:Y:S02]  /*6370*/  @!P2 IMAD.IADD R19, R19, 0x1, -R28 ;  /* 0x000000011313a824 */ /* 0x000fe400078e0a1c */
[----:B0-----:R-:W2:Y:S01]  /*6380*/  LDL.LU R8, [R1+0x180] ;  /* 0x0001800001087983 */ /* 0x001ea20000300800 */
[----:B------:R-:W-:-:S03]  /*6390*/  ISETP.GT.U32.AND P2, PT, R28, R16, PT ;  /* 0x000000101c00720c */ /* 0x000fc60003f44070 */
[----:B-1----:R-:W2:Y:S04]  /*63a0*/  LDL.LU R7, [R1+0x188] ;  /* 0x0001880001077983 */ /* 0x002ea80000300800 */
[----:B------:R0:W-:Y:S01]  /*63b0*/  STL [R1+0xbc], R5 ;  /* 0x0000bc0501007387 */ /* 0x0001e20000100800 */
[--C-:B------:R-:W-:Y:S02]  /*63c0*/  @!P6 IMAD.IADD R29, R29, 0x1, -R28.reuse ;  /* 0x000000011d1de824 */ /* 0x100fe400078e0a1c */
[--C-:B------:R-:W-:Y:S01]  /*63d0*/  @!P5 IMAD.IADD R18, R18, 0x1, -R28.reuse ;  /* 0x000000011212d824 */ /* 0x100fe200078e0a1c */
[----:B0-----:R-:W2:Y:S01]  /*63e0*/  LDL.LU R5, [R1+0x190] ;  /* 0x0001900001057983 */ /* 0x001ea20000300800 */
[----:B------:R-:W-:Y:S01]  /*63f0*/  ISETP.GT.U32.AND P0, PT, R28, R4, PT ;  /* 0x000000041c00720c */ /* 0x000fe20003f04070 */
[--C-:B------:R-:W-:Y:S01]  /*6400*/  @!P3 IMAD.IADD R6, R6, 0x1, -R28.reuse ;  /* 0x000000010606b824 */ /* 0x100fe200078e0a1c */
[C---:B------:R-:W-:Y:S01]  /*6410*/  ISETP.GT.U32.AND P1, PT, R28.reuse, R3, PT ;  /* 0x000000031c00720c */ /* 0x040fe20003f24070 */
[--C-:B------:R-:W-:Y:S01]  /*6420*/  @!P4 IMAD.IADD R17, R17, 0x1, -R28.reuse ;  /* 0x000000011111c824 */ /* 0x100fe200078e0a1c */
[----:B------:R-:W-:Y:S01]  /*6430*/  ISETP.GT.U32.AND P3, PT, R28, R15, PT ;  /* 0x0000000f1c00720c */ /* 0x000fe20003f64070 */
[--C-:B------:R-:W-:Y:S01]  /*6440*/  @!P2 IMAD.IADD R16, R16, 0x1, -R28.reuse ;  /* 0x000000011010a824 */ /* 0x100fe200078e0a1c */
[----:B------:R-:W-:Y:S04]  /*6450*/  STL [R1+0xb0], R21 ;  /* 0x0000b01501007387 */ /* 0x000fe80000100800 */
[----:B------:R-:W-:Y:S03]  /*6460*/  STL [R1+0x98], R20 ;  /* 0x0000981401007387 */ /* 0x000fe60000100800 */
[----:B------:R-:W-:-:S02]  /*6470*/  @!P0 IMAD.IADD R4, R4, 0x1, -R28 ;  /* 0x0000000104048824 */ /* 0x000fc400078e0a1c */
[--C-:B------:R-:W-:Y:S02]  /*6480*/  @!P1 IMAD.IADD R3, R3, 0x1, -R28.reuse ;  /* 0x0000000103039824 */ /* 0x100fe400078e0a1c */
[----:B------:R-:W-:Y:S01]  /*6490*/  @!P3 IMAD.IADD R15, R15, 0x1, -R28 ;  /* 0x000000010f0fb824 */ /* 0x000fe200078e0a1c */
[----:B------:R-:W-:Y:S04]  /*64a0*/  STL [R1+0xa0], R19 ;  /* 0x0000a01301007387 */ /* 0x000fe80000100800 */
[----:B------:R-:W-:Y:S04]  /*64b0*/  STL [R1+0xa4], R6 ;  /* 0x0000a40601007387 */ /* 0x000fe80000100800 */
[----:B------:R-:W-:Y:S04]  /*64c0*/  STL [R1+0xa8], R4 ;  /* 0x0000a80401007387 */ /* 0x000fe80000100800 */
[----:B------:R0:W-:Y:S04]  /*64d0*/  STL [R1+0x9c], R3 ;  /* 0x00009c0301007387 */ /* 0x0001e80000100800 */
[----:B0-----:R-:W2:Y:S04]  /*64e0*/  LDL.LU R3, [R1+0x178] ;  /* 0x0001780001037983 */ /* 0x001ea80000300800 */
[----:B------:R0:W-:Y:S04]  /*64f0*/  STL [R1+0x88], R29 ;  /* 0x0000881d01007387 */ /* 0x0001e80000100800 */
[----:B0-----:R-:W2:Y:S04]  /*6500*/  LDL.LU R29, [R1+0x134] ;  /* 0x00013400011d7983 */ /* 0x001ea80000300800 */
[----:B------:R-:W2:Y:S04]  /*6510*/  LDL.LU R4, [R1+0x148] ;  /* 0x0001480001047983 */ /* 0x000ea80000300800 */
[----:B------:R-:W2:Y:S04]  /*6520*/  LDL.LU R6, [R1+0x14c] ;  /* 0x00014c0001067983 */ /* 0x000ea80000300800 */
[----:B------:R-:W2:Y:S04]  /*6530*/  LDL.LU R22, [R1+0x150] ;  /* 0x0001500001167983 */ /* 0x000ea80000300800 */
[----:B------:R-:W2:Y:S01]  /*6540*/  LDL.LU R21, [R1+0x138] ;  /* 0x0001380001157983 */ /* 0x000ea20000300800 */
[----:B---3--:R-:W-:-:S02]  /*6550*/  ISETP.GT.U32.AND P6, PT, R28, R12, PT ;  /* 0x0000000c1c00720c */ /* 0x008fc40003fc4070 */
[C---:B----4-:R-:W-:Y:S02]  /*6560*/  ISETP.GT.U32.AND P5, PT, R28.reuse, R11, PT ;  /* 0x0000000b1c00720c */ /* 0x050fe40003fa4070 */
[C---:B------:R-:W-:Y:S02]  /*6570*/  ISETP.GT.U32.AND P4, PT, R28.reuse, R10, PT ;  /* 0x0000000a1c00720c */ /* 0x040fe40003f84070 */
[----:B------:R-:W-:-:S07]  /*6580*/  ISETP.GT.U32.AND P2, PT, R28, R9, PT ;  /* 0x000000091c00720c */ /* 0x000fce0003f44070 */
[--C-:B------:R-:W-:Y:S01]  /*6590*/  @!P6 IMAD.IADD R12, R12, 0x1, -R28.reuse ;  /* 0x000000010c0ce824 */ /* 0x100fe200078e0a1c */
[C---:B------:R-:W-:Y:S01]  /*65a0*/  ISETP.GT.U32.AND P6, PT, R28.reuse, R18, PT ;  /* 0x000000121c00720c */ /* 0x040fe20003fc4070 */
[--C-:B------:R-:W-:Y:S01]  /*65b0*/  @!P5 IMAD.IADD R11, R11, 0x1, -R28.reuse ;  /* 0x000000010b0bd824 */ /* 0x100fe200078e0a1c */
[----:B------:R-:W-:Y:S01]  /*65c0*/  ISETP.GT.U32.AND P5, PT, R28, R17, PT ;  /* 0x000000111c00720c */ /* 0x000fe20003fa4070 */
[--C-:B------:R-:W-:Y:S01]  /*65d0*/  @!P4 IMAD.IADD R10, R10, 0x1, -R28.reuse ;  /* 0x000000010a0ac824 */ /* 0x100fe200078e0a1c */
[C---:B------:R-:W-:Y:S01]  /*65e0*/  ISETP.GT.U32.AND P4, PT, R28.reuse, R16, PT ;  /* 0x000000101c00720c */ /* 0x040fe20003f84070 */
[----:B------:R-:W-:Y:S01]  /*65f0*/  @!P2 IMAD.IADD R9, R9, 0x1, -R28 ;  /* 0x000000010909a824 */ /* 0x000fe200078e0a1c */
[----:B------:R-:W-:-:S07]  /*6600*/  ISETP.GT.U32.AND P2, PT, R28, R15, PT ;  /* 0x0000000f1c00720c */ /* 0x000fce0003f44070 */
[--C-:B------:R-:W-:Y:S02]  /*6610*/  @!P6 IMAD.IADD R18, R18, 0x1, -R28.reuse ;  /* 0x000000011212e824 */ /* 0x100fe400078e0a1c */
[----:B------:R-:W-:-:S03]  /*6620*/  @!P5 IMAD.IADD R17, R17, 0x1, -R28 ;  /* 0x000000011111d824 */ /* 0x000fc600078e0a1c */
[----:B------:R0:W-:Y:S01]  /*6630*/  STL [R1+0x90], R18 ;  /* 0x0000901201007387 */ /* 0x0001e20000100800 */
[----:B------:R-:W-:-:S03]  /*6640*/  @!P4 IMAD.IADD R16, R16, 0x1, -R28 ;  /* 0x000000011010c824 */ /* 0x000fc600078e0a1c */
[----:B------:R1:W-:Y:S01]  /*6650*/  STL [R1+0x94], R17 ;  /* 0x0000941101007387 */ /* 0x0003e20000100800 */
[----:B------:R-:W-:-:S03]  /*6660*/  @!P2 IMAD.IADD R15, R15, 0x1, -R28 ;  /* 0x000000010f0fa824 */ /* 0x000fc600078e0a1c */
[----:B------:R-:W3:Y:S04]  /*6670*/  LDL.LU R20, [R1+0xf8] ;  /* 0x0000f80001147983 */ /* 0x000ee80000300800 */
[----:B------:R4:W-:Y:S04]  /*6680*/  STL [R1+0x1bc], R16 ;  /* 0x0001bc1001007387 */ /* 0x0009e80000100800 */
[----:B------:R-:W3:Y:S04]  /*6690*/  LDL.LU R19, [R1+0x108] ;  /* 0x0001080001137983 */ /* 0x000ee80000300800 */
[----:B------:R2:W-:Y:S04]  /*66a0*/  STL [R1+0x8c], R15 ;  /* 0x00008c0f01007387 */ /* 0x0005e80000100800 */
[----:B0-----:R-:W3:Y:S04]  /*66b0*/  LDL.LU R18, [R1+0x110] ;  /* 0x0001100001127983 */ /* 0x001ee80000300800 */
[----:B-1----:R-:W3:Y:S01]  /*66c0*/  LDL.LU R17, [R1+0x118] ;  /* 0x0001180001117983 */ /* 0x002ee20000300800 */
[----:B------:R-:W-:-:S02]  /*66d0*/  ISETP.GT.U32.AND P1, PT, R28, R13, PT ;  /* 0x0000000d1c00720c */ /* 0x000fc40003f24070 */
[C---:B------:R-:W-:Y:S02]  /*66e0*/  ISETP.GT.U32.AND P0, PT, R28.reuse, R14, PT ;  /* 0x0000000e1c00720c */ /* 0x040fe40003f04070 */
[----:B--2---:R-:W-:-:S09]  /*66f0*/  ISETP.GT.U32.AND P3, PT, R28, R8, PT ;  /* 0x000000081c00720c */ /* 0x004fd20003f64070 */
[--C-:B------:R-:W-:Y:S01]  /*6700*/  @!P1 IMAD.IADD R13, R13, 0x1, -R28.reuse ;  /* 0x000000010d0d9824 */ /* 0x100fe200078e0a1c */
[----:B------:R-:W-:Y:S01]  /*6710*/  ISETP.GT.U32.AND P1, PT, R28, R5, PT ;  /* 0x000000051c00720c */ /* 0x000fe20003f24070 */
[--C-:B------:R-:W-:Y:S02]  /*6720*/  @!P0 IMAD.IADD R14, R14, 0x1, -R28.reuse ;  /* 0x000000010e0e8824 */ /* 0x100fe400078e0a1c */
[----:B------:R-:W-:-:S03]  /*6730*/  @!P3 IMAD.IADD R8, R8, 0x1, -R28 ;  /* 0x000000010808b824 */ /* 0x000fc600078e0a1c */
[C---:B------:R-:W-:Y:S02]  /*6740*/  ISETP.GT.U32.AND P3, PT, R28.reuse, R14, PT ;  /* 0x0000000e1c00720c */ /* 0x040fe40003f64070 */
[----:B------:R-:W-:-:S05]  /*6750*/  ISETP.GT.U32.AND P0, PT, R28, R7, PT ;  /* 0x000000071c00720c */ /* 0x000fca0003f04070 */
[--C-:B------:R-:W-:Y:S01]  /*6760*/  @!P1 IMAD.IADD R5, R5, 0x1, -R28.reuse ;  /* 0x0000000105059824 */ /* 0x100fe200078e0a1c */
[C---:B------:R-:W-:Y:S02]  /*6770*/  ISETP.GT.U32.AND P1, PT, R28.reuse, R12, PT ;  /* 0x0000000c1c00720c */ /* 0x040fe40003f24070 */
[C---:B------:R-:W-:Y:S02]  /*6780*/  ISETP.GT.U32.AND P6, PT, R28.reuse, R11, PT ;  /* 0x0000000b1c00720c */ /* 0x040fe40003fc4070 */
[----:B------:R-:W-:Y:S01]  /*6790*/  ISETP.GT.U32.AND P5, PT, R28, R10, PT ;  /* 0x0000000a1c00720c */ /* 0x000fe20003fa4070 */
[--C-:B------:R-:W-:Y:S01]  /*67a0*/  @!P3 IMAD.IADD R14, R14, 0x1, -R28.reuse ;  /* 0x000000010e0eb824 */ /* 0x100fe200078e0a1c */
[C---:B------:R-:W-:Y:S01]  /*67b0*/  ISETP.GT.U32.AND P4, PT, R28.reuse, R5, PT ;  /* 0x000000051c00720c */ /* 0x040fe20003f84070 */
[--C-:B------:R-:W-:Y:S01]  /*67c0*/  @!P0 IMAD.IADD R7, R7, 0x1, -R28.reuse ;  /* 0x0000000107078824 */ /* 0x100fe200078e0a1c */
[----:B------:R-:W-:Y:S02]  /*67d0*/  ISETP.GT.U32.AND P0, PT, R28, R13, PT ;  /* 0x0000000d1c00720c */ /* 0x000fe40003f04070 */
[----:B------:R0:W-:Y:S03]  /*67e0*/  STL [R1+0x80], R14 ;  /* 0x0000800e01007387 */ /* 0x0001e60000100800 */
[--C-:B------:R-:W-:Y:S01]  /*67f0*/  @!P1 IMAD.IADD R12, R12, 0x1, -R28.reuse ;  /* 0x000000010c0c9824 */ /* 0x100fe200078e0a1c */
[----:B----4-:R-:W2:Y:S01]  /*6800*/  LDL.LU R16, [R1+0x100] ;  /* 0x0001000001107983 */ /* 0x010ea20000300800 */
[----:B------:R-:W-:Y:S01]  /*6810*/  @!P6 IMAD.IADD R11, R11, 0x1, -R28 ;  /* 0x000000010b0be824 */ /* 0x000fe200078e0a1c */
[----:B------:R-:W-:-:S02]  /*6820*/  ISETP.GT.U32.AND P2, PT, R28, R9, PT ;  /* 0x000000091c00720c */ /* 0x000fc40003f44070 */
[----:B------:R-:W4:Y:S01]  /*6830*/  LDL.LU R15, [R1+0x38] ;  /* 0x00003800010f7983 */ /* 0x000f220000300800 */
[----:B------:R-:W-:-:S03]  /*6840*/  @!P5 IMAD.IADD R10, R10, 0x1, -R28 ;  /* 0x000000010a0ad824 */ /* 0x000fc600078e0a1c */
[----:B0-----:R-:W2:Y:S01]  /*6850*/  LDL.LU R14, [R1+0x34] ;  /* 0x00003400010e7983 */ /* 0x001ea20000300800 */
[C---:B------:R-:W-:Y:S01]  /*6860*/  ISETP.GT.U32.AND P1, PT, R28.reuse, R3, PT ;  /* 0x000000031c00720c */ /* 0x040fe20003f24070 */
[----:B------:R-:W-:Y:S01]  /*6870*/  @!P4 IMAD.IADD R5, R5, 0x1, -R28 ;  /* 0x000000010505c824 */ /* 0x000fe200078e0a1c */
[C---:B------:R-:W-:Y:S02]  /*6880*/  ISETP.GT.U32.AND P3, PT, R28.reuse, R8, PT ;  /* 0x000000081c00720c */ /* 0x040fe40003f64070 */
[----:B------:R-:W-:-:S09]  /*6890*/  ISETP.GT.U32.AND P6, PT, R28, R29, PT ;  /* 0x0000001d1c00720c */ /* 0x000fd20003fc4070 */
[--C-:B------:R-:W-:Y:S01]  /*68a0*/  @!P1 IMAD.IADD R3, R3, 0x1, -R28.reuse ;  /* 0x0000000103039824 */ /* 0x100fe200078e0a1c */
[C---:B------:R-:W-:Y:S01]  /*68b0*/  ISETP.GT.U32.AND P5, PT, R28.reuse, R4, PT ;  /* 0x000000041c00720c */ /* 0x040fe20003fa4070 */
[--C-:B------:R-:W-:Y:S01]  /*68c0*/  @!P0 IMAD.IADD R13, R13, 0x1, -R28.reuse ;  /* 0x000000010d0d8824 */ /* 0x100fe200078e0a1c */
[C---:B------:R-:W-:Y:S01]  /*68d0*/  ISETP.GT.U32.AND P0, PT, R28.reuse, R7, PT ;  /* 0x000000071c00720c */ /* 0x040fe20003f04070 */
[--C-:B------:R-:W-:Y:S01]  /*68e0*/  @!P2 IMAD.IADD R9, R9, 0x1, -R28.reuse ;  /* 0x000000010909a824 */ /* 0x100fe200078e0a1c */
[----:B------:R-:W-:Y:S01]  /*68f0*/  ISETP.GT.U32.AND P2, PT, R28, R6, PT ;  /* 0x000000061c00720c */ /* 0x000fe20003f44070 */
[----:B------:R-:W-:-:S08]  /*6900*/  @!P6 IMAD.IADD R29, R29, 0x1, -R28 ;  /* 0x000000011d1de824 */ /* 0x000fd000078e0a1c */
[--C-:B------:R-:W-:Y:S01]  /*6910*/  @!P5 IMAD.IADD R4, R4, 0x1, -R28.reuse ;  /* 0x000000010404d824 */ /* 0x100fe200078e0a1c */
[----:B------:R0:W-:Y:S01]  /*6920*/  STL [R1+0x84], R13 ;  /* 0x0000840d01007387 */ /* 0x0001e20000100800 */
[--C-:B------:R-:W-:Y:S02]  /*6930*/  @!P3 IMAD.IADD R8, R8, 0x1, -R28.reuse ;  /* 0x000000010808b824 */ /* 0x100fe400078e0a1c */
[--C-:B------:R-:W-:Y:S01]  /*6940*/  @!P0 IMAD.IADD R7, R7, 0x1, -R28.reuse ;  /* 0x0000000107078824 */ /* 0x100fe200078e0a1c */
[----:B------:R1:W-:Y:S01]  /*6950*/  STL [R1+0x1a4], R12 ;  /* 0x0001a40c01007387 */ /* 0x0003e20000100800 */
[----:B------:R-:W-:-:S03]  /*6960*/  @!P2 IMAD.IADD R6, R6, 0x1, -R28 ;  /* 0x000000010606a824 */ /* 0x000fc600078e0a1c */
[----:B------:R0:W-:Y:S04]  /*6970*/  STL [R1+0x1ac], R11 ;  /* 0x0001ac0b01007387 */ /* 0x0001e80000100800 */
[----:B------:R0:W-:Y:S04]  /*6980*/  STL [R1+0x19c], R10 ;  /* 0x00019c0a01007387 */ /* 0x0001e80000100800 */
[----:B------:R1:W-:Y:S04]  /*6990*/  STL [R1+0x170], R9 ;  /* 0x0001700901007387 */ /* 0x0003e80000100800 */
[----:B------:R1:W-:Y:S04]  /*69a0*/  STL [R1+0x180], R8 ;  /* 0x0001800801007387 */ /* 0x0003e80000100800 */
[----:B0-----:R-:W4:Y:S04]  /*69b0*/  LDL.LU R13, [R1+0x30] ;  /* 0x00003000010d7983 */ /* 0x001f280000300800 */
[----:B------:R-:W-:Y:S04]  /*69c0*/  STL [R1+0x188], R7 ;  /* 0x0001880701007387 */ /* 0x000fe80000100800 */
[----:B-1----:R-:W4:Y:S04]  /*69d0*/  LDL.LU R12, [R1+0x2c] ;  /* 0x00002c00010c7983 */ /* 0x002f280000300800 */
[----:B------:R-:W4:Y:S04]  /*69e0*/  LDL.LU R11, [R1+0x28] ;  /* 0x00002800010b7983 */ /* 0x000f280000300800 */
[----:B------:R-:W-:Y:S04]  /*69f0*/  STL [R1+0x190], R5 ;  /* 0x0001900501007387 */ /* 0x000fe80000100800 */
[----:B------:R-:W4:Y:S04]  /*6a00*/  LDL.LU R10, [R1+0x24] ;  /* 0x00002400010a7983 */ /* 0x000f280000300800 */
[----:B------:R-:W4:Y:S04]  /*6a10*/  LDL.LU R9, [R1+0x20] ;  /* 0x0000200001097983 */ /* 0x000f280000300800 */
[----:B------:R-:W4:Y:S01]  /*6a20*/  LDL.LU R8, [R1+0x1c] ;  /* 0x00001c0001087983 */ /* 0x000f220000300800 */
[----:B---3--:R-:W-:-:S02]  /*6a30*/  ISETP.GT.U32.AND P4, PT, R28, R20, PT ;  /* 0x000000141c00720c */ /* 0x008fc40003f84070 */
[C---:B------:R-:W-:Y:S02]  /*6a40*/  ISETP.GT.U32.AND P1, PT, R28.reuse, R19, PT ;  /* 0x000000131c00720c */ /* 0x040fe40003f24070 */
[----:B------:R-:W-:-:S09]  /*6a50*/  ISETP.GT.U32.AND P6, PT, R28, R18, PT ;  /* 0x000000121c00720c */ /* 0x000fd20003fc4070 */
[--C-:B------:R-:W-:Y:S01]  /*6a60*/  @!P4 IMAD.IADD R20, R20, 0x1, -R28.reuse ;  /* 0x000000011414c824 */ /* 0x100fe200078e0a1c */
[C---:B------:R-:W-:Y:S01]  /*6a70*/  ISETP.GT.U32.AND P5, PT, R28.reuse, R17, PT ;  /* 0x000000111c00720c */ /* 0x040fe20003fa4070 */
[--C-:B------:R-:W-:Y:S01]  /*6a80*/  @!P1 IMAD.IADD R19, R19, 0x1, -R28.reuse ;  /* 0x0000000113139824 */ /* 0x100fe200078e0a1c */
[C---:B------:R-:W-:Y:S02]  /*6a90*/  ISETP.GT.U32.AND P4, PT, R28.reuse, R3, PT ;  /* 0x000000031c00720c */ /* 0x040fe40003f84070 */
[----:B------:R-:W-:Y:S01]  /*6aa0*/  ISETP.GT.U32.AND P1, PT, R28, R29, PT ;  /* 0x0000001d1c00720c */ /* 0x000fe20003f24070 */
[----:B------:R-:W-:Y:S01]  /*6ab0*/  @!P6 IMAD.IADD R18, R18, 0x1, -R28 ;  /* 0x000000011212e824 */ /* 0x000fe200078e0a1c */
[----:B------:R-:W-:-:S07]  /*6ac0*/  ISETP.GT.U32.AND P6, PT, R28, R4, PT ;  /* 0x000000041c00720c */ /* 0x000fce0003fc4070 */
[--C-:B------:R-:W-:Y:S01]  /*6ad0*/  @!P5 IMAD.IADD R17, R17, 0x1, -R28.reuse ;  /* 0x000000011111d824 */ /* 0x100fe200078e0a1c */
[----:B------:R-:W-:Y:S01]  /*6ae0*/  ISETP.GT.U32.AND P5, PT, R28, R6, PT ;  /* 0x000000061c00720c */ /* 0x000fe20003fa4070 */
[--C-:B------:R-:W-:Y:S02]  /*6af0*/  @!P4 IMAD.IADD R3, R3, 0x1, -R28.reuse ;  /* 0x000000010303c824 */ /* 0x100fe400078e0a1c */
[----:B------:R-:W-:-:S03]  /*6b00*/  @!P1 IMAD.IADD R29, R29, 0x1, -R28 ;  /* 0x000000011d1d9824 */ /* 0x000fc600078e0a1c */
[----:B------:R-:W-:Y:S01]  /*6b10*/  STL [R1+0x178], R3 ;  /* 0x0001780301007387 */ /* 0x000fe20000100800 */
[----:B------:R-:W-:-:S03]  /*6b20*/  @!P6 IMAD.IADD R4, R4, 0x1, -R28 ;  /* 0x000000010404e824 */ /* 0x000fc600078e0a1c */
[----:B------:R0:W-:Y:S03]  /*6b30*/  STL [R1+0x134], R29 ;  /* 0x0001341d01007387 */ /* 0x0001e60000100800 */
[----:B------:R-:W-:Y:S01]  /*6b40*/  @!P5 IMAD.IADD R6, R6, 0x1, -R28 ;  /* 0x000000010606d824 */ /* 0x000fe200078e0a1c */
[----:B0-----:R-:W3:Y:S04]  /*6b50*/  LDL.LU R29, [R1+0x18] ;  /* 0x00001800011d7983 */ /* 0x001ee80000300800 */
[----:B------:R-:W3:Y:S04]  /*6b60*/  LDL.LU R3, [R1+0x14] ;  /* 0x0000140001037983 */ /* 0x000ee80000300800 */
[----:B------:R0:W-:Y:S04]  /*6b70*/  STL [R1+0x148], R4 ;  /* 0x0001480401007387 */ /* 0x0001e80000100800 */
[----:B0-----:R-:W3:Y:S04]  /*6b80*/  LDL.LU R4, [R1+0x10] ;  /* 0x0000100001047983 */ /* 0x001ee80000300800 */
[----:B------:R-:W3:Y:S04]  /*6b90*/  LDL.LU R5, [R1+0xc] ;  /* 0x00000c0001057983 */ /* 0x000ee80000300800 */
[----:B------:R0:W-:Y:S04]  /*6ba0*/  STL [R1+0x14c], R6 ;  /* 0x00014c0601007387 */ /* 0x0001e80000100800 */
[----:B0-----:R-:W3:Y:S04]  /*6bb0*/  LDL.LU R6, [R1+0x8] ;  /* 0x0000080001067983 */ /* 0x001ee80000300800 */
[----:B------:R-:W3:Y:S01]  /*6bc0*/  LDL.LU R7, [R1+0x4] ;  /* 0x0000040001077983 */ /* 0x000ee20000300800 */
[----:B------:R-:W-:-:S02]  /*6bd0*/  ISETP.GT.U32.AND P3, PT, R28, R22, PT ;  /* 0x000000161c00720c */ /* 0x000fc40003f64070 */
[C---:B------:R-:W-:Y:S02]  /*6be0*/  ISETP.GT.U32.AND P0, PT, R28.reuse, R21, PT ;  /* 0x000000151c00720c */ /* 0x040fe40003f04070 */
[----:B--2---:R-:W-:-:S09]  /*6bf0*/  ISETP.GT.U32.AND P2, PT, R28, R16, PT ;  /* 0x000000101c00720c */ /* 0x004fd20003f44070 */
[--C-:B------:R-:W-:Y:S01]  /*6c00*/  @!P3 IMAD.IADD R22, R22, 0x1, -R28.reuse ;  /* 0x000000011616b824 */ /* 0x100fe200078e0a1c */
[C---:B----4-:R-:W-:Y:S01]  /*6c10*/  ISETP.GT.U32.AND P3, PT, R28.reuse, R15, PT ;  /* 0x0000000f1c00720c */ /* 0x050fe20003f64070 */
[--C-:B------:R-:W-:Y:S01]  /*6c20*/  @!P0 IMAD.IADD R21, R21, 0x1, -R28.reuse ;  /* 0x0000000115158824 */ /* 0x100fe200078e0a1c */
[----:B------:R-:W-:Y:S01]  /*6c30*/  ISETP.GT.U32.AND P0, PT, R28, R14, PT ;  /* 0x0000000e1c00720c */ /* 0x000fe20003f04070 */
[----:B------:R-:W-:Y:S01]  /*6c40*/  @!P2 IMAD.IADD R16, R16, 0x1, -R28 ;  /* 0x000000011010a824 */ /* 0x000fe200078e0a1c */
[C---:B------:R-:W-:Y:S02]  /*6c50*/  ISETP.GT.U32.AND P2, PT, R28.reuse, R22, PT ;  /* 0x000000161c00720c */ /* 0x040fe40003f44070 */
[----:B------:R-:W-:-:S07]  /*6c60*/  ISETP.GT.U32.AND P1, PT, R28, R19, PT ;  /* 0x000000131c00720c */ /* 0x000fce0003f24070 */
[--C-:B------:R-:W-:Y:S01]  /*6c70*/  @!P3 IMAD.IADD R15, R15, 0x1, -R28.reuse ;  /* 0x000000010f0fb824 */ /* 0x100fe200078e0a1c */
[----:B------:R-:W-:Y:S01]  /*6c80*/  ISETP.GT.U32.AND P3, PT, R28, R21, PT ;  /* 0x000000151c00720c */ /* 0x000fe20003f64070 */
[--C-:B------:R-:W-:Y:S01]  /*6c90*/  @!P0 IMAD.IADD R14, R14, 0x1, -R28.reuse ;  /* 0x000000010e0e8824 */ /* 0x100fe200078e0a1c */
[C---:B------:R-:W-:Y:S02]  /*6ca0*/  ISETP.GT.U32.AND P0, PT, R28.reuse, R20, PT ;  /* 0x000000141c00720c */ /* 0x040fe40003f04070 */
[----:B------:R-:W-:Y:S01]  /*6cb0*/  ISETP.GT.U32.AND P4, PT, R28, R18, PT ;  /* 0x000000121c00720c */ /* 0x000fe20003f84070 */
[--C-:B------:R-:W-:Y:S01]  /*6cc0*/  @!P2 IMAD.IADD R22, R22, 0x1, -R28.reuse ;  /* 0x000000011616a824 */ /* 0x100fe200078e0a1c */
[C---:B------:R-:W-:Y:S02]  /*6cd0*/  ISETP.GT.U32.AND P5, PT, R28.reuse, R17, PT ;  /* 0x000000111c00720c */ /* 0x040fe40003fa4070 */
[----:B------:R-:W-:Y:S01]  /*6ce0*/  ISETP.GT.U32.AND P2, PT, R28, R16, PT ;  /* 0x000000101c00720c */ /* 0x000fe20003f44070 */
[----:B------:R-:W-:-:S04]  /*6cf0*/  @!P1 IMAD.IADD R19, R19, 0x1, -R28 ;  /* 0x0000000113139824 */ /* 0x000fc800078e0a1c */
[--C-:B------:R-:W-:Y:S01]  /*6d00*/  @!P3 IMAD.IADD R21, R21, 0x1, -R28.reuse ;  /* 0x000000011515b824 */ /* 0x100fe200078e0a1c */
[----:B------:R-:W-:Y:S01]  /*6d10*/  ISETP.GT.U32.AND P3, PT, R28, R14, PT ;  /* 0x0000000e1c00720c */ /* 0x000fe20003f64070 */
[--C-:B------:R-:W-:Y:S01]  /*6d20*/  @!P0 IMAD.IADD R20, R20, 0x1, -R28.reuse ;  /* 0x0000000114148824 */ /* 0x100fe200078e0a1c */
[----:B------:R-:W-:Y:S01]  /*6d30*/  ISETP.GT.U32.AND P0, PT, R28, R13, PT ;  /* 0x0000000d1c00720c */ /* 0x000fe20003f04070 */
[--C-:B------:R-:W-:Y:S01]  /*6d40*/  @!P4 IMAD.IADD R18, R18, 0x1, -R28.reuse ;  /* 0x000000011212c824 */ /* 0x100fe200078e0a1c */
[C---:B------:R-:W-:Y:S02]  /*6d50*/  ISETP.GT.U32.AND P6, PT, R28.reuse, R15, PT ;  /* 0x0000000f1c00720c */ /* 0x040fe40003fc4070 */
[C---:B------:R-:W-:Y:S01]  /*6d60*/  ISETP.GT.U32.AND P1, PT, R28.reuse, R12, PT ;  /* 0x0000000c1c00720c */ /* 0x040fe20003f24070 */
[--C-:B------:R-:W-:Y:S01]  /*6d70*/  @!P5 IMAD.IADD R17, R17, 0x1, -R28.reuse ;  /* 0x000000011111d824 */ /* 0x100fe200078e0a1c */
[----:B------:R-:W-:Y:S01]  /*6d80*/  ISETP.GT.U32.AND P4, PT, R28, R11, PT ;  /* 0x0000000b1c00720c */ /* 0x000fe20003f84070 */
[----:B------:R-:W-:-:S04]  /*6d90*/  @!P2 IMAD.IADD R16, R16, 0x1, -R28 ;  /* 0x000000011010a824 */ /* 0x000fc800078e0a1c */
[--C-:B------:R-:W-:Y:S01]  /*6da0*/  @!P3 IMAD.IADD R14, R14, 0x1, -R28.reuse ;  /* 0x000000010e0eb824 */ /* 0x100fe200078e0a1c */
[C---:B------:R-:W-:Y:S01]  /*6db0*/  ISETP.GT.U32.AND P5, PT, R28.reuse, R10, PT ;  /* 0x0000000a1c00720c */ /* 0x040fe20003fa4070 */
[----:B------:R-:W-:Y:S01]  /*6dc0*/  @!P0 IMAD.IADD R13, R13, 0x1, -R28 ;  /* 0x000000010d0d8824 */ /* 0x000fe200078e0a1c */
[----:B------:R-:W-:-:S03]  /*6dd0*/  ISETP.GT.U32.AND P2, PT, R28, R9, PT ;  /* 0x000000091c00720c */ /* 0x000fc60003f44070 */
[--C-:B------:R-:W-:Y:S02]  /*6de0*/  @!P1 IMAD.IADD R12, R12, 0x1, -R28.reuse ;  /* 0x000000010c0c9824 */ /* 0x100fe400078e0a1c */
[--C-:B------:R-:W-:Y:S01]  /*6df0*/  @!P6 IMAD.IADD R15, R15, 0x1, -R28.reuse ;  /* 0x000000010f0fe824 */ /* 0x100fe200078e0a1c */
[----:B------:R-:W-:Y:S01]  /*6e00*/  ISETP.GT.U32.AND P6, PT, R28, R8, PT ;  /* 0x000000081c00720c */ /* 0x000fe20003fc4070 */
[----:B------:R-:W-:Y:S02]  /*6e10*/  @!P4 IMAD.IADD R11, R11, 0x1, -R28 ;  /* 0x000000010b0bc824 */ /* 0x000fe400078e0a1c */
[----:B------:R-:W-:-:S04]  /*6e20*/  IMAD.HI.U32 R0, R0, R27, RZ ;  /* 0x0000001b00007227 */ /* 0x000fc800078e00ff */
[--C-:B------:R-:W-:Y:S02]  /*6e30*/  @!P5 IMAD.IADD R10, R10, 0x1, -R28.reuse ;  /* 0x000000010a0ad824 */ /* 0x100fe400078e0a1c */
[----:B------:R-:W-:Y:S02]  /*6e40*/  @!P2 IMAD.IADD R9, R9, 0x1, -R28 ;  /* 0x000000010909a824 */ /* 0x000fe400078e0a1c */
[----:B------:R-:W-:Y:S01]  /*6e50*/  IMAD.MOV R0, RZ, RZ, -R0 ;  /* 0x000000ffff007224 */ /* 0x000fe200078e0a00 */
[----:B------:R0:W-:Y:S03]  /*6e60*/  STL [R1+0x150], R22 ;  /* 0x0001501601007387 */ /* 0x0001e60000100800 */
[----:B------:R-:W-:Y:S02]  /*6e70*/  IMAD R27, R28, R0, R27 ;  /* 0x000000001c1b7224 */ /* 0x000fe400078e021b */
[----:B------:R-:W-:Y:S01]  /*6e80*/  @!P6 IMAD.IADD R8, R8, 0x1, -R28 ;  /* 0x000000010808e824 */ /* 0x000fe200078e0a1c */
[----:B0-----:R-:W2:Y:S04]  /*6e90*/  LDL.LU R22, [R1+0xa98] ;  /* 0x000a980001167983 */ /* 0x001ea80000300800 */
[----:B------:R0:W-:Y:S04]  /*6ea0*/  STL [R1+0x138], R21 ;  /* 0x0001381501007387 */ /* 0x0001e80000100800 */
[----:B0-----:R-:W4:Y:S04]  /*6eb0*/  LDL.LU R21, [R1+0xa94] ;  /* 0x000a940001157983 */ /* 0x001f280000300800 */
[----:B------:R-:W2:Y:S04]  /*6ec0*/  LDL.LU R0, [R1] ;  /* 0x0000000001007983 */ /* 0x000ea80000300800 */
[----:B------:R0:W-:Y:S04]  /*6ed0*/  STL [R1+0xf8], R20 ;  /* 0x0000f81401007387 */ /* 0x0001e80000100800 */
[----:B0-----:R-:W2:Y:S04]  /*6ee0*/  LDL.LU R20, [R1+0xa90] ;  /* 0x000a900001147983 */ /* 0x001ea80000300800 */
        /* <DEDUP_REMOVED lines=9> */
[----:B0-----:R-:W4:Y:S04]  /*6f80*/  LDL.LU R15, [R1+0xa7c] ;  /* 0x000a7c00010f7983 */ /* 0x001f280000300800 */
[----:B------:R0:W-:Y:S04]  /*6f90*/  STL [R1+0x34], R14 ;  /* 0x0000340e01007387 */ /* 0x0001e80000100800 */
[----:B0-----:R-:W4:Y:S01]  /*6fa0*/  LDL.LU R14, [R1+0xa78] ;  /* 0x000a7800010e7983 */ /* 0x001f220000300800 */
[----:B---3--:R-:W-:-:S02]  /*6fb0*/  ISETP.GT.U32.AND P3, PT, R28, R29, PT ;  /* 0x0000001d1c00720c */ /* 0x008fc40003f64070 */
[C---:B------:R-:W-:Y:S02]  /*6fc0*/  ISETP.GT.U32.AND P0, PT, R28.reuse, R3, PT ;  /* 0x000000031c00720c */ /* 0x040fe40003f04070 */
[C---:B------:R-:W-:Y:S02]  /*6fd0*/  ISETP.GT.U32.AND P1, PT, R28.reuse, R4, PT ;  /* 0x000000041c00720c */ /* 0x040fe40003f24070 */
[----:B------:R-:W-:-:S07]  /*6fe0*/  ISETP.GT.U32.AND P4, PT, R28, R5, PT ;  /* 0x000000051c00720c */ /* 0x000fce0003f84070 */
[--C-:B------:R-:W-:Y:S01]  /*6ff0*/  @!P3 IMAD.IADD R29, R29, 0x1, -R28.reuse ;  /* 0x000000011d1db824 */ /* 0x100fe200078e0a1c */
[C---:B------:R-:W-:Y:S01]  /*7000*/  ISETP.GT.U32.AND P3, PT, R28.reuse, R13, PT ;  /* 0x0000000d1c00720c */ /* 0x040fe20003f64070 */
[--C-:B------:R-:W-:Y:S01]  /*7010*/  @!P0 IMAD.IADD R3, R3, 0x1, -R28.reuse ;  /* 0x0000000103038824 */ /* 0x100fe200078e0a1c */
[C---:B------:R-:W-:Y:S02]  /*7020*/  ISETP.GT.U32.AND P0, PT, R28.reuse, R12, PT ;  /* 0x0000000c1c00720c */ /* 0x040fe40003f04070 */
[C---:B------:R-:W-:Y:S02]  /*7030*/  ISETP.GT.U32.AND P5, PT, R28.reuse, R6, PT ;  /* 0x000000061c00720c */ /* 0x040fe40003fa4070 */
[----:B------:R-:W-:Y:S01]  /*7040*/  ISETP.GT.U32.AND P2, PT, R28, R7, PT ;  /* 0x000000071c00720c */ /* 0x000fe20003f44070 */
[--C-:B------:R-:W-:Y:S01]  /*7050*/  @!P1 IMAD.IADD R4, R4, 0x1, -R28.reuse ;  /* 0x0000000104049824 */ /* 0x100fe200078e0a1c */
[C---:B------:R-:W-:Y:S01]  /*7060*/  ISETP.GT.U32.AND P1, PT, R28.reuse, R11, PT ;  /* 0x0000000b1c00720c */ /* 0x040fe20003f24070 */
[----:B------:R-:W-:Y:S01]  /*7070*/  @!P4 IMAD.IADD R5, R5, 0x1, -R28 ;  /* 0x000000010505c824 */ /* 0x000fe200078e0a1c */
[----:B------:R-:W-:-:S03]  /*7080*/  ISETP.GT.U32.AND P4, PT, R28, R10, PT ;  /* 0x0000000a1c00720c */ /* 0x000fc60003f84070 */
[----:B------:R-:W-:-:S04]  /*7090*/  @!P3 IMAD.IADD R13, R13, 0x1, -R28 ;  /* 0x000000010d0db824 */ /* 0x000fc800078e0a1c */
[--C-:B------:R-:W-:Y:S01]  /*70a0*/  @!P5 IMAD.IADD R6, R6, 0x1, -R28.reuse ;  /* 0x000000010606d824 */ /* 0x100fe200078e0a1c */
[C---:B------:R-:W-:Y:S01]  /*70b0*/  ISETP.GT.U32.AND P5, PT, R28.reuse, R9, PT ;  /* 0x000000091c00720c */ /* 0x040fe20003fa4070 */
[--C-:B------:R-:W-:Y:S01]  /*70c0*/  @!P2 IMAD.IADD R7, R7, 0x1, -R28.reuse ;  /* 0x000000010707a824 */ /* 0x100fe200078e0a1c */
[----:B------:R-:W-:Y:S01]  /*70d0*/  ISETP.GT.U32.AND P2, PT, R28, R8, PT ;  /* 0x000000081c00720c */ /* 0x000fe20003f44070 */
[--C-:B------:R-:W-:Y:S01]  /*70e0*/  @!P0 IMAD.IADD R12, R12, 0x1, -R28.reuse ;  /* 0x000000010c0c8824 */ /* 0x100fe200078e0a1c */
[C---:B------:R-:W-:Y:S01]  /*70f0*/  ISETP.GT.U32.AND P3, PT, R28.reuse, R29, PT ;  /* 0x0000001d1c00720c */ /* 0x040fe20003f64070 */
[--C-:B------:R-:W-:Y:S01]  /*7100*/  @!P1 IMAD.IADD R11, R11, 0x1, -R28.reuse ;  /* 0x000000010b0b9824 */ /* 0x100fe200078e0a1c */
[C---:B------:R-:W-:Y:S02]  /*7110*/  ISETP.GT.U32.AND P0, PT, R28.reuse, R3, PT ;  /* 0x000000031c00720c */ /* 0x040fe40003f04070 */
[----:B------:R-:W-:Y:S01]  /*7120*/  ISETP.GT.U32.AND P1, PT, R28, R4, PT ;  /* 0x000000041c00720c */ /* 0x000fe20003f24070 */
[----:B------:R0:W-:Y:S01]  /*7130*/  STL [R1+0x30], R13 ;  /* 0x0000300d01007387 */ /* 0x0001e20000100800 */
[----:B------:R-:W-:Y:S01]  /*7140*/  @!P4 IMAD.IADD R10, R10, 0x1, -R28 ;  /* 0x000000010a0ac824 */ /* 0x000fe200078e0a1c */
[----:B------:R-:W-:-:S02]  /*7150*/  ISETP.GT.U32.AND P4, PT, R28, R5, PT ;  /* 0x000000051c00720c */ /* 0x000fc40003f84070 */
[--C-:B------:R-:W-:Y:S01]  /*7160*/  @!P5 IMAD.IADD R9, R9, 0x1, -R28.reuse ;  /* 0x000000010909d824 */ /* 0x100fe200078e0a1c */
[----:B------:R-:W-:Y:S01]  /*7170*/  ISETP.GT.U32.AND P5, PT, R28, R6, PT ;  /* 0x000000061c00720c */ /* 0x000fe20003fa4070 */
[--C-:B------:R-:W-:Y:S01]  /*7180*/  @!P2 IMAD.IADD R8, R8, 0x1, -R28.reuse ;  /* 0x000000010808a824 */ /* 0x100fe200078e0a1c */
[----:B0-----:R-:W3:Y:S04]  /*7190*/  LDL.LU R13, [R1+0xa74] ;  /* 0x000a7400010d7983 */ /* 0x001ee80000300800 */
[----:B------:R0:W-:Y:S01]  /*71a0*/  STL [R1+0x2c], R12 ;  /* 0x00002c0c01007387 */ /* 0x0001e20000100800 */
[--C-:B------:R-:W-:Y:S01]  /*71b0*/  @!P3 IMAD.IADD R29, R29, 0x1, -R28.reuse ;  /* 0x000000011d1db824 */ /* 0x100fe200078e0a1c */
[----:B------:R-:W-:Y:S01]  /*71c0*/  ISETP.GT.U32.AND P2, PT, R28, R7, PT ;  /* 0x000000071c00720c */ /* 0x000fe20003f44070 */
[--C-:B------:R-:W-:Y:S01]  /*71d0*/  @!P0 IMAD.IADD R3, R3, 0x1, -R28.reuse ;  /* 0x0000000103038824 */ /* 0x100fe200078e0a1c */
[----:B0-----:R-:W3:Y:S04]  /*71e0*/  LDL.LU R12, [R1+0xa70] ;  /* 0x000a7000010c7983 */ /* 0x001ee80000300800 */
[----:B------:R0:W-:Y:S01]  /*71f0*/  STL [R1+0x28], R11 ;  /* 0x0000280b01007387 */ /* 0x0001e20000100800 */
[----:B------:R-:W-:-:S03]  /*7200*/  @!P1 IMAD.IADD R4, R4, 0x1, -R28 ;  /* 0x0000000104049824 */ /* 0x000fc600078e0a1c */
[----:B0-----:R-:W3:Y:S04]  /*7210*/  LDL.LU R11, [R1+0xa6c] ;  /* 0x000a6c00010b7983 */ /* 0x001ee80000300800 */
[----:B------:R0:W-:Y:S04]  /*7220*/  STL [R1+0x24], R10 ;  /* 0x0000240a01007387 */ /* 0x0001e80000100800 */
[----:B0-----:R-:W3:Y:S04]  /*7230*/  LDL.LU R10, [R1+0xa68] ;  /* 0x000a6800010a7983 */ /* 0x001ee80000300800 */
[----:B------:R0:W-:Y:S01]  /*7240*/  STL [R1+0x20], R9 ;  /* 0x0000200901007387 */ /* 0x0001e20000100800 */
[----:B------:R-:W-:-:S03]  /*7250*/  @!P4 IMAD.IADD R5, R5, 0x1, -R28 ;  /* 0x000000010505c824 */ /* 0x000fc600078e0a1c */
[----:B0-----:R-:W3:Y:S04]  /*7260*/  LDL.LU R9, [R1+0xa64] ;  /* 0x000a640001097983 */ /* 0x001ee80000300800 */
[----:B------:R0:W-:Y:S01]  /*7270*/  STL [R1+0x1c], R8 ;  /* 0x00001c0801007387 */ /* 0x0001e20000100800 */
[----:B------:R-:W-:-:S03]  /*7280*/  @!P5 IMAD.IADD R6, R6, 0x1, -R28 ;  /* 0x000000010606d824 */ /* 0x000fc600078e0a1c */
[----:B0-----:R-:W3:Y:S04]  /*7290*/  LDL.LU R8, [R1+0xa60] ;  /* 0x000a600001087983 */ /* 0x001ee80000300800 */
[----:B------:R0:W-:Y:S01]  /*72a0*/  STL [R1+0x18], R29 ;  /* 0x0000181d01007387 */ /* 0x0001e20000100800 */
[----:B------:R-:W-:-:S03]  /*72b0*/  @!P2 IMAD.IADD R7, R7, 0x1, -R28 ;  /* 0x000000010707a824 */ /* 0x000fc600078e0a1c */
[----:B0-----:R-:W3:Y:S04]  /*72c0*/  LDL.LU R29, [R1+0xa5c] ;  /* 0x000a5c00011d7983 */ /* 0x001ee80000300800 */
[----:B------:R0:W-:Y:S04]  /*72d0*/  STL [R1+0x14], R3 ;  /* 0x0000140301007387 */ /* 0x0001e80000100800 */
[----:B0-----:R-:W4:Y:S04]  /*72e0*/  LDL.LU R3, [R1+0xa58] ;  /* 0x000a580001037983 */ /* 0x001f280000300800 */
[----:B------:R0:W-:Y:S04]  /*72f0*/  STL [R1+0x10], R4 ;  /* 0x0000100401007387 */ /* 0x0001e80000100800 */
[----:B0-----:R-:W4:Y:S04]  /*7300*/  LDL.LU R4, [R1+0xa54] ;  /* 0x000a540001047983 */ /* 0x001f280000300800 */
[----:B------:R0:W-:Y:S04]  /*7310*/  STL [R1+0xc], R5 ;  /* 0x00000c0501007387 */ /* 0x0001e80000100800 */
[----:B0-----:R-:W4:Y:S04]  /*7320*/  LDL.LU R5, [R1+0xa50] ;  /* 0x000a500001057983 */ /* 0x001f280000300800 */
[----:B------:R0:W-:Y:S04]  /*7330*/  STL [R1+0x8], R6 ;  /* 0x0000080601007387 */ /* 0x0001e80000100800 */
[----:B0-----:R-:W4:Y:S04]  /*7340*/  LDL.LU R6, [R1+0xa4c] ;  /* 0x000a4c0001067983 */ /* 0x001f280000300800 */
[----:B------:R0:W-:Y:S04]  /*7350*/  STL [R1+0x4], R7 ;  /* 0x0000040701007387 */ /* 0x0001e80000100800 */
[----:B0-----:R-:W4:Y:S01]  /*7360*/  LDL.LU R7, [R1+0xa48] ;  /* 0x000a480001077983 */ /* 0x001f220000300800 */
[----:B--2---:R-:W-:-:S13]  /*7370*/  ISETP.GT.U32.AND P6, PT, R28, R0, PT ;  /* 0x000000001c00720c */ /* 0x004fda0003fc4070 */
[----:B------:R-:W-:-:S05]  /*7380*/  @!P6 IMAD.IADD R0, R0, 0x1, -R28 ;  /* 0x000000010000e824 */ /* 0x000fca00078e0a1c */
[----:B------:R-:W-:-:S13]  /*7390*/  ISETP.GT.U32.AND P6, PT, R28, R0, PT ;  /* 0x000000001c00720c */ /* 0x000fda0003fc4070 */
[----:B------:R-:W-:-:S05]  /*73a0*/  @!P6 IMAD.IADD R0, R0, 0x1, -R28 ;  /* 0x000000010000e824 */ /* 0x000fca00078e0a1c */
[----:B------:R-:W-:Y:S01]  /*73b0*/  STL [R1], R0 ;  /* 0x0000000001007387 */ /* 0x000fe20000100800 */
[C---:B---3--:R-:W-:Y:S02]  /*73c0*/  ISETP.GT.U32.AND P3, PT, R28.reuse, R29, PT ;  /* 0x0000001d1c00720c */ /* 0x048fe40003f64070 */
[----:B----4-:R-:W-:-:S11]  /*73d0*/  ISETP.GT.U32.AND P0, PT, R28, R3, PT ;  /* 0x000000031c00720c */ /* 0x010fd60003f04070 */
[--C-:B------:R-:W-:Y:S01]  /*73e0*/  @!P3 IMAD.IADD R29, R29, 0x1, -R28.reuse ;  /* 0x000000011d1db824 */ /* 0x100fe200078e0a1c */
[C---:B------:R-:W-:Y:S02]  /*73f0*/  ISETP.GT.U32.AND P3, PT, R28.reuse, R9, PT ;  /* 0x000000091c00720c */ /* 0x040fe40003f64070 */
[C---:B------:R-:W-:Y:S01]  /*7400*/  ISETP.GT.U32.AND P1, PT, R28.reuse, R4, PT ;  /* 0x000000041c00720c */ /* 0x040fe20003f24070 */
[----:B------:R-:W-:Y:S01]  /*7410*/  @!P0 IMAD.IADD R3, R3, 0x1, -R28 ;  /* 0x0000000103038824 */ /* 0x000fe200078e0a1c */
[C---:B------:R-:W-:Y:S02]  /*7420*/  ISETP.GT.U32.AND P0, PT, R28.reuse, R10, PT ;  /* 0x0000000a1c00720c */ /* 0x040fe40003f04070 */
[C---:B------:R-:W-:Y:S02]  /*7430*/  ISETP.GT.U32.AND P6, PT, R28.reuse, R8, PT ;  /* 0x000000081c00720c */ /* 0x040fe40003fc4070 */
[----:B------:R-:W-:-:S07]  /*7440*/  ISETP.GT.U32.AND P4, PT, R28, R5, PT ;  /* 0x000000051c00720c */ /* 0x000fce0003f84070 */
[----:B------:R-:W-:Y:S01]  /*7450*/  @!P1 IMAD.IADD R4, R4, 0x1, -R28 ;  /* 0x0000000104049824 */ /* 0x000fe200078e0a1c */
[C---:B------:R-:W-:Y:S02]  /*7460*/  ISETP.GT.U32.AND P1, PT, R28.reuse, R11, PT ;  /* 0x0000000b1c00720c */ /* 0x040fe40003f24070 */
[----:B------:R-:W-:-:S03]  /*7470*/  ISETP.GT.U32.AND P5, PT, R28, R6, PT ;  /* 0x000000061c00720c */ /* 0x000fc60003fa4070 */
[----:B------:R-:W-:Y:S01]  /*7480*/  @!P4 IMAD.IADD R5, R5, 0x1, -R28 ;  /* 0x000000010505c824 */ /* 0x000fe200078e0a1c */
        /* <DEDUP_REMOVED lines=8> */
[--C-:B------:R-:W-:Y:S01]  /*7510*/  @!P1 IMAD.IADD R11, R11, 0x1, -R28.reuse ;  /* 0x000000010b0b9824 */ /* 0x100fe200078e0a1c */
[C---:B------:R-:W-:Y:S01]  /*7520*/  ISETP.GT.U32.AND P1, PT, R28.reuse, R5, PT ;  /* 0x000000051c00720c */ /* 0x040fe20003f24070 */
[--C-:B------:R-:W-:Y:S01]  /*7530*/  @!P2 IMAD.IADD R7, R7, 0x1, -R28.reuse ;  /* 0x000000010707a824 */ /* 0x100fe200078e0a1c */
[----:B------:R-:W-:Y:S01]  /*7540*/  ISETP.GT.U32.AND P2, PT, R28, R14, PT ;  /* 0x0000000e1c00720c */ /* 0x000fe20003f44070 */
        /* <DEDUP_REMOVED lines=8> */
[----:B------:R-:W-:-:S04]  /*75d0*/  @!P0 IMAD.IADD R4, R4, 0x1, -R28 ;  /* 0x0000000104048824 */ /* 0x000fc800078e0a1c */
[--C-:B------:R-:W-:Y:S01]  /*75e0*/  @!P2 IMAD.IADD R14, R14, 0x1, -R28.reuse ;  /* 0x000000010e0ea824 */ /* 0x100fe200078e0a1c */
[C---:B------:R-:W-:Y:S01]  /*75f0*/  ISETP.GT.U32.AND P2, PT, R28.reuse, R8, PT ;  /* 0x000000081c00720c */ /* 0x040fe20003f44070 */
[--C-:B------:R-:W-:Y:S01]  /*7600*/  @!P1 IMAD.IADD R5, R5, 0x1, -R28.reuse ;  /* 0x0000000105059824 */ /* 0x100fe200078e0a1c */
[C---:B------:R-:W-:Y:S02]  /*7610*/  ISETP.GT.U32.AND P0, PT, R28.reuse, R10, PT ;  /* 0x0000000a1c00720c */ /* 0x040fe40003f04070 */
[----:B------:R-:W-:Y:S01]  /*7620*/  ISETP.GT.U32.AND P1, PT, R28, R11, PT ;  /* 0x0000000b1c00720c */ /* 0x000fe20003f24070 */
[--C-:B------:R-:W-:Y:S02]  /*7630*/  @!P6 IMAD.IADD R29, R29, 0x1, -R28.reuse ;  /* 0x000000011d1de824 */ /* 0x100fe400078e0a1c */
[--C-:B------:R-:W-:Y:S02]  /*7640*/  @!P4 IMAD.IADD R6, R6, 0x1, -R28.reuse ;  /* 0x000000010606c824 */ /* 0x100fe400078e0a1c */
[--C-:B------:R-:W-:Y:S01]  /*7650*/  @!P5 IMAD.IADD R7, R7, 0x1, -R28.reuse ;  /* 0x000000010707d824 */ /* 0x100fe200078e0a1c */
[----:B------:R-:W-:Y:S01]  /*7660*/  STL [R1+0xa24], R29 ;  /* 0x000a241d01007387 */ /* 0x000fe20000100800 */
[----:B------:R-:W-:-:S02]  /*7670*/  @!P3 IMAD.IADD R9, R9, 0x1, -R28 ;  /* 0x000000010909b824 */ /* 0x000fc400078e0a1c */
[--C-:B------:R-:W-:Y:S01]  /*7680*/  @!P2 IMAD.IADD R8, R8, 0x1, -R28.reuse ;  /* 0x000000010808a824 */ /* 0x100fe200078e0a1c */
[----:B------:R-:W-:Y:S01]  /*7690*/  STL [R1+0xa28], R3 ;  /* 0x000a280301007387 */ /* 0x000fe20000100800 */
[----:B------:R-:W-:-:S03]  /*76a0*/  @!P0 IMAD.IADD R10, R10, 0x1, -R28 ;  /* 0x000000010a0a8824 */ /* 0x000fc600078e0a1c */
[----:B------:R-:W-:Y:S01]  /*76b0*/  STL [R1+0xa20], R4 ;  /* 0x000a200401007387 */ /* 0x000fe20000100800 */
[----:B------:R-:W-:-:S03]  /*76c0*/  @!P1 IMAD.IADD R11, R11, 0x1, -R28 ;  /* 0x000000010b0b9824 */ /* 0x000fc600078e0a1c */
[----:B------:R-:W-:Y:S04]  /*76d0*/  STL [R1+0xa2c], R5 ;  /* 0x000a2c0501007387 */ /* 0x000fe80000100800 */
[----:B------:R-:W-:Y:S04]  /*76e0*/  STL [R1+0xa30], R6 ;  /* 0x000a300601007387 */ /* 0x000fe80000100800 */
[----:B------:R0:W-:Y:S04]  /*76f0*/  STL [R1+0xa34], R7 ;  /* 0x000a340701007387 */ /* 0x0001e80000100800 */
[----:B0-----:R-:W2:Y:S04]  /*7700*/  LDL R7, [R1+0x280] ;  /* 0x0002800001077983 */ /* 0x001ea80000100800 */
[----:B------:R-:W-:Y:S04]  /*7710*/  STL [R1+0xa38], R8 ;  /* 0x000a380801007387 */ /* 0x000fe80000100800 */
[----:B------:R0:W-:Y:S04]  /*7720*/  STL [R1+0xa3c], R9 ;  /* 0x000a3c0901007387 */ /* 0x0001e80000100800 */
[----:B0-----:R-:W3:Y:S04]  /*7730*/  LDL R9, [R1+0x80c] ;  /* 0x00080c0001097983 */ /* 0x001ee80000100800 */
[----:B------:R-:W-:Y:S04]  /*7740*/  STL [R1+0xa40], R10 ;  /* 0x000a400a01007387 */ /* 0x000fe80000100800 */
[----:B------:R0:W-:Y:S04]  /*7750*/  STL [R1+0xa44], R11 ;  /* 0x000a440b01007387 */ /* 0x0001e80000100800 */
[----:B0-----:R-:W4:Y:S04]  /*7760*/  LDL.LU R11, [R1+0x17c] ;  /* 0x00017c00010b7983 */ /* 0x001f280000300800 */
[----:B------:R-:W4:Y:S04]  /*7770*/  LDL R4, [R1+0x87c] ;  /* 0x00087c0001047983 */ /* 0x000f280000100800 */
[----:B------:R-:W4:Y:S04]  /*7780*/  LDL R8, [R1+0x878] ;  /* 0x0008780001087983 */ /* 0x000f280000100800 */
[----:B------:R-:W4:Y:S04]  /*7790*/  LDL R6, [R1+0x874] ;  /* 0x0008740001067983 */ /* 0x000f280000100800 */
[----:B------:R-:W4:Y:S01]  /*77a0*/  LDL R5, [R1+0x86c] ;  /* 0x00086c0001057983 */ /* 0x000f220000100800 */
[----:B------:R-:W-:-:S02]  /*77b0*/  ISETP.GT.U32.AND P4, PT, R28, R12, PT ;  /* 0x0000000c1c00720c */ /* 0x000fc40003f84070 */
[C---:B------:R-:W-:Y:S02]  /*77c0*/  ISETP.GT.U32.AND P6, PT, R28.reuse, R13, PT ;  /* 0x0000000d1c00720c */ /* 0x040fe40003fc4070 */
[C---:B------:R-:W-:Y:S02]  /*77d0*/  ISETP.GT.U32.AND P5, PT, R28.reuse, R14, PT ;  /* 0x0000000e1c00720c */ /* 0x040fe40003fa4070 */
[C---:B------:R-:W-:Y:S02]  /*77e0*/  ISETP.GT.U32.AND P2, PT, R28.reuse, R15, PT ;  /* 0x0000000f1c00720c */ /* 0x040fe40003f44070 */
[C---:B------:R-:W-:Y:S02]  /*77f0*/  ISETP.GT.U32.AND P3, PT, R28.reuse, R16, PT ;  /* 0x000000101c00720c */ /* 0x040fe40003f64070 */
[C---:B------:R-:W-:Y:S02]  /*7800*/  ISETP.GT.U32.AND P0, PT, R28.reuse, R17, PT ;  /* 0x000000111c00720c */ /* 0x040fe40003f04070 */
[----:B------:R-:W-:Y:S01]  /*7810*/  ISETP.GT.U32.AND P1, PT, R28, R18, PT ;  /* 0x000000121c00720c */ /* 0x000fe20003f24070 */
[--C-:B------:R-:W-:Y:S01]  /*7820*/  @!P4 IMAD.IADD R12, R12, 0x1, -R28.reuse ;  /* 0x000000010c0cc824 */ /* 0x100fe200078e0a1c */
[C---:B------:R-:W-:Y:S01]  /*7830*/  ISETP.GT.U32.AND P4, PT, R28.reuse, R19, PT ;  /* 0x000000131c00720c */ /* 0x040fe20003f84070 */
[--C-:B------:R-:W-:Y:S01]  /*7840*/  @!P6 IMAD.IADD R13, R13, 0x1, -R28.reuse ;  /* 0x000000010d0de824 */ /* 0x100fe200078e0a1c */
        /* <DEDUP_REMOVED lines=26> */
[----:B------:R-:W-:Y:S01]  /*79f0*/  ISETP.GT.U32.AND P4, PT, R28, R20, PT ;  /* 0x000000141c00720c */ /* 0x000fe20003f84070 */
[----:B------:R-:W0:Y:S01]  /*7a00*/  S2R R0, SR_TID.X ;  /* 0x0000000000007919 */ /* 0x000e220000002100 */
[----:B------:R-:W-:-:S02]  /*7a10*/  @!P6 IMAD.IADD R27, R27, 0x1, -R28 ;  /* 0x000000011b1be824 */ /* 0x000fc400078e0a1c */
        /* <DEDUP_REMOVED lines=10> */
[----:B------:R-:W-:Y:S01]  /*7ac0*/  @!P4 IMAD.IADD R20, R20, 0x1, -R28 ;  /* 0x000000011414c824 */ /* 0x000fe200078e0a1c */
[----:B------:R-:W-:-:S02]  /*7ad0*/  ISETP.GT.U32.AND P6, PT, R28, R26, PT ;  /* 0x0000001a1c00720c */ /* 0x000fc40003fc4070 */
[----:B------:R-:W-:Y:S02]  /*7ae0*/  ISETP.GT.U32.AND P4, PT, R28, R27, PT ;  /* 0x0000001b1c00720c */ /* 0x000fe40003f84070 */
[----:B------:R-:W1:Y:S04]  /*7af0*/  S2R R28, SR_TID.X ;  /* 0x00000000001c7919 */ /* 0x000e680000002100 */
[----:B------:R-:W1:Y:S01]  /*7b00*/  S2R R29, SR_TID.X ;  /* 0x00000000001d7919 */ /* 0x000e620000002100 */
[----:B0-----:R-:W-:-:S04]  /*7b10*/  SHF.R.S32.HI R0, RZ, 0x6, R0 ;  /* 0x00000006ff007819 */ /* 0x001fc80000011400 */
[----:B------:R-:W-:-:S04]  /*7b20*/  SGXT R0, R0, 0x1 ;  /* 0x000000010000781a */ /* 0x000fc80000000200 */
[----:B------:R-:W-:Y:S01]  /*7b30*/  LOP3.LUT R0, R0, 0x90, RZ, 0xc0, !PT ;  /* 0x0000009000007812 */ /* 0x000fe200078ec0ff */
[----:B-1----:R-:W-:Y:S02]  /*7b40*/  IMAD.SHL.U32 R28, R28, 0x2, RZ ;  /* 0x000000021c1c7824 */ /* 0x002fe400078e00ff */
[----:B------:R-:W-:-:S03]  /*7b50*/  IMAD.SHL.U32 R3, R29, 0x40, RZ ;  /* 0x000000401d037824 */ /* 0x000fc600078e00ff */
[----:B------:R-:W-:Y:S02]  /*7b60*/  LOP3.LUT R0, R0, 0x7e, R28, 0x78, !PT ;  /* 0x0000007e00007812 */ /* 0x000fe400078e781c */
[----:B------:R-:W-:Y:S02]  /*7b70*/  LOP3.LUT R10, R3, 0x1c0, RZ, 0xc0, !PT ;  /* 0x000001c0030a7812 */ /* 0x000fe400078ec0ff */
[----:B------:R-:W4:Y:S04]  /*7b80*/  LDL R3, [R1+0x870] ;  /* 0x0008700001037983 */ /* 0x000f280000100800 */
[----:B------:R0:W-:Y:S04]  /*7b90*/  STL [R1+0x8a4], R0 ;  /* 0x0008a40001007387 */ /* 0x0001e80000100800 */
[----:B0-----:R-:W0:Y:S01]  /*7ba0*/  S2R R0, SR_TID.X ;  /* 0x0000000000007919 */ /* 0x001e220000002100 */
[----:B------:R-:W-:Y:S01]  /*7bb0*/  IMAD.SHL.U32 R29, R29, 0x8, RZ ;  /* 0x000000081d1d7824 */ /* 0x000fe200078e00ff */
[----:B------:R-:W-:-:S04]  /*7bc0*/  IABS R28, c[0x0][0x17c] ;  /* 0x00005f00001c7a13 */ /* 0x000fc80000000000 */
[----:B------:R-:W-:Y:S01]  /*7bd0*/  LOP3.LUT R29, R10, 0x30, R29, 0xf8, !PT ;  /* 0x000000300a1d7812 */ /* 0x000fe200078ef81d */
[--C-:B------:R-:W-:Y:S02]  /*7be0*/  @!P5 IMAD.IADD R21, R21, 0x1, -R28.reuse ;  /* 0x000000011515d824 */ /* 0x100fe400078e0a1c */
[--C-:B------:R-:W-:Y:S02]  /*7bf0*/  @!P3 IMAD.IADD R23, R23, 0x1, -R28.reuse ;  /* 0x000000011717b824 */ /* 0x100fe400078e0a1c */
[----:B------:R-:W-:Y:S02]  /*7c00*/  @!P1 IMAD.IADD R25, R25, 0x1, -R28 ;  /* 0x0000000119199824 */ /* 0x000fe400078e0a1c */
[----:B0-----:R-:W-:-:S05]  /*7c10*/  IMAD.SHL.U32 R0, R0, 0x2, RZ ;  /* 0x0000000200007824 */ /* 0x001fca00078e00ff */
[----:B------:R-:W-:Y:S02]  /*7c20*/  LOP3.LUT R0, R29, 0x10, R0, 0x78, !PT ;  /* 0x000000101d007812 */ /* 0x000fe400078e7800 */
[----:B------:R-:W4:Y:S01]  /*7c30*/  LDL R29, [R1+0x868] ;  /* 0x00086800011d7983 */ /* 0x000f220000100800 */
[--C-:B------:R-:W-:Y:S02]  /*7c40*/  @!P4 IMAD.IADD R27, R27, 0x1, -R28.reuse ;  /* 0x000000011b1bc824 */ /* 0x100fe400078e0a1c */
[----:B------:R-:W-:Y:S01]  /*7c50*/  @!P2 IMAD.IADD R22, R22, 0x1, -R28 ;  /* 0x000000011616a824 */ /* 0x000fe200078e0a1c */
[----:B--2---:R-:W-:Y:S02]  /*7c60*/  ISETP.GE.AND P5, PT, R7, RZ, PT ;  /* 0x000000ff0700720c */ /* 0x004fe40003fa6270 */
[----:B---3--:R-:W-:Y:S01]  /*7c70*/  ISETP.GE.AND P2, PT, R9, RZ, PT ;  /* 0x000000ff0900720c */ /* 0x008fe20003f46270 */
[----:B----4-:R-:W-:-:S05]  /*7c80*/  IMAD.IADD R0, R10, 0x1, R11 ;  /* 0x000000010a007824 */ /* 0x010fca00078e020b */
[----:B------:R0:W-:Y:S01]  /*7c90*/  STL [R1+0x40], R0 ;  /* 0x0000400001007387 */ /* 0x0001e20000100800 */
[----:B------:R-:W-:Y:S02]  /*7ca0*/  ISETP.GE.AND P3, PT, R4, RZ, PT ;  /* 0x000000ff0400720c */ /* 0x000fe40003f66270 */
[----:B------:R-:W-:Y:S01]  /*7cb0*/  ISETP.GE.AND P1, PT, R8, RZ, PT ;  /* 0x000000ff0800720c */ /* 0x000fe20003f26270 */
[----:B------:R-:W2:Y:S01]  /*7cc0*/  LDL R7, [R1+0x864] ;  /* 0x0008640001077983 */ /* 0x000ea20000100800 */
[----:B------:R-:W-:-:S03]  /*7cd0*/  ISETP.GE.AND P4, PT, R6, RZ, PT ;  /* 0x000000ff0600720c */ /* 0x000fc60003f86270 */
[----:B------:R-:W3:Y:S01]  /*7ce0*/  LDL R10, [R1+0x860] ;  /* 0x00086000010a7983 */ /* 0x000ee20000100800 */
[----:B0-----:R-:W-:-:S03]  /*7cf0*/  IMAD.MOV.U32 R0, RZ, RZ, R2 ;  /* 0x000000ffff007224 */ /* 0x001fc600078e0002 */
[----:B------:R-:W4:Y:S01]  /*7d00*/  LDL R4, [R1+0x85c] ;  /* 0x00085c0001047983 */ /* 0x000f220000100800 */
[----:B------:R-:W-:-:S03]  /*7d10*/  @!P5 IMAD.MOV R0, RZ, RZ, -R0 ;  /* 0x000000ffff00d224 */ /* 0x000fc600078e0a00 */
[----:B------:R-:W2:Y:S01]  /*7d20*/  LDL R8, [R1+0x858] ;  /* 0x0008580001087983 */ /* 0x000ea20000100800 */
[----:B------:R-:W-:-:S03]  /*7d30*/  ISETP.GE.AND P5, PT, R5, RZ, PT ;  /* 0x000000ff0500720c */ /* 0x000fc60003fa6270 */
[----:B------:R-:W2:Y:S04]  /*7d40*/  LDL R6, [R1+0x854] ;  /* 0x0008540001067983 */ /* 0x000ea80000100800 */
[----:B------:R-:W2:Y:S04]  /*7d50*/  LDL.LU R9, [R1+0x7c] ;  /* 0x00007c0001097983 */ /* 0x000ea80000300800 */
[----:B------:R-:W3:Y:S04]  /*7d60*/  LDL R5, [R1+0x850] ;  /* 0x0008500001057983 */ /* 0x000ee80000100800 */
[----:B------:R-:W3:Y:S01]  /*7d70*/  LDL.LU R2, [R1+0x78] ;  /* 0x0000780001027983 */ /* 0x000ee20000300800 */
[----:B--2---:R-:W-:Y:S01]  /*7d80*/  @!P2 IMAD.MOV R9, RZ, RZ, -R9 ;  /* 0x000000ffff09a224 */ /* 0x004fe200078e0a09 */
[----:B------:R-:W-:-:S02]  /*7d90*/  ISETP.GE.AND P2, PT, R3, RZ, PT ;  /* 0x000000ff0300720c */ /* 0x000fc40003f46270 */
[----:B------:R-:W2:Y:S01]  /*7da0*/  LDL R3, [R1+0x84c] ;  /* 0x00084c0001037983 */ /* 0x000ea20000100800 */
[----:B---3--:R-:W-:-:S03]  /*7db0*/  @!P3 IMAD.MOV R2, RZ, RZ, -R2 ;  /* 0x000000ffff02b224 */ /* 0x008fc600078e0a02 */
[----:B------:R0:W-:Y:S01]  /*7dc0*/  STL [R1+0x1e0], R9 ;  /* 0x0001e00901007387 */ /* 0x0001e20000100800 */
[----:B------:R-:W-:-:S03]  /*7dd0*/  ISETP.GE.AND P3, PT, R29, RZ, PT ;  /* 0x000000ff1d00720c */ /* 0x000fc60003f66270 */
[----:B0-----:R-:W3:Y:S04]  /*7de0*/  LDL.LU R9, [R1+0x74] ;  /* 0x0000740001097983 */ /* 0x001ee80000300800 */
[----:B------:R-:W2:Y:S04]  /*7df0*/  LDL R29, [R1+0x848] ;  /* 0x00084800011d7983 */ /* 0x000ea80000100800 */
[----:B------:R0:W-:Y:S04]  /*7e00*/  STL [R1+0x1dc], R2 ;  /* 0x0001dc0201007387 */ /* 0x0001e80000100800 */
[----:B0-----:R-:W2:Y:S01]  /*7e10*/  LDL.LU R2, [R1+0x70] ;  /* 0x0000700001027983 */ /* 0x001ea20000300800 */
[----:B---3--:R-:W-:Y:S01]  /*7e20*/  @!P1 IMAD.MOV R9, RZ, RZ, -R9 ;  /* 0x000000ffff099224 */ /* 0x008fe200078e0a09 */
[----:B------:R-:W-:-:S02]  /*7e30*/  ISETP.GE.AND P1, PT, R7, RZ, PT ;  /* 0x000000ff0700720c */ /* 0x000fc40003f26270 */
[----:B------:R-:W3:Y:S04]  /*7e40*/  LDL R7, [R1+0x844] ;  /* 0x0008440001077983 */ /* 0x000ee80000100800 */
[----:B------:R0:W-:Y:S04]  /*7e50*/  STL [R1+0x1d8], R9 ;  /* 0x0001d80901007387 */ /* 0x0001e80000100800 */
[----:B0-----:R-:W3:Y:S01]  /*7e60*/  LDL.LU R9, [R1+0x6c] ;  /* 0x00006c0001097983 */ /* 0x001ee20000300800 */
[----:B--2---:R-:W-:Y:S01]  /*7e70*/  @!P4 IMAD.MOV R2, RZ, RZ, -R2 ;  /* 0x000000ffff02c224 */ /* 0x004fe200078e0a02 */
[----:B------:R-:W-:-:S02]  /*7e80*/  ISETP.GE.AND P4, PT, R10, RZ, PT ;  /* 0x000000ff0a00720c */ /* 0x000fc40003f86270 */
[----:B------:R-:W2:Y:S04]  /*7e90*/  LDL R10, [R1+0x840] ;  /* 0x00084000010a7983 */ /* 0x000ea80000100800 */
[----:B------:R0:W-:Y:S04]  /*7ea0*/  STL [R1+0x1d4], R2 ;  /* 0x0001d40201007387 */ /* 0x0001e80000100800 */
[----:B0-----:R-:W2:Y:S01]  /*7eb0*/  LDL.LU R2, [R1+0x68] ;  /* 0x0000680001027983 */ /* 0x001ea20000300800 */
[----:B---3--:R-:W-:Y:S01]  /*7ec0*/  @!P5 IMAD.MOV R9, RZ, RZ, -R9 ;  /* 0x000000ffff09d224 */ /* 0x008fe200078e0a09 */
[----:B----4-:R-:W-:-:S02]  /*7ed0*/  ISETP.GE.AND P5, PT, R4, RZ, PT ;  /* 0x000000ff0400720c */ /* 0x010fc40003fa6270 */
[----:B------:R-:W3:Y:S04]  /*7ee0*/  LDL R4, [R1+0x83c] ;  /* 0x00083c0001047983 */ /* 0x000ee80000100800 */
[----:B------:R0:W-:Y:S04]  /*7ef0*/  STL [R1+0x1d0], R9 ;  /* 0x0001d00901007387 */ /* 0x0001e80000100800 */
[----:B0-----:R-:W4:Y:S01]  /*7f00*/  LDL.LU R9, [R1+0x64] ;  /* 0x0000640001097983 */ /* 0x001f220000300800 */
[----:B--2---:R-:W-:Y:S01]  /*7f10*/  @!P2 IMAD.MOV R2, RZ, RZ, -R2 ;  /* 0x000000ffff02a224 */ /* 0x004fe200078e0a02 */
[----:B------:R-:W-:-:S02]  /*7f20*/  ISETP.GE.AND P2, PT, R8, RZ, PT ;  /* 0x000000ff0800720c */ /* 0x000fc40003f46270 */
[----:B------:R-:W2:Y:S04]  /*7f30*/  LDL R8, [R1+0x838] ;  /* 0x0008380001087983 */ /* 0x000ea80000100800 */
[----:B------:R0:W-:Y:S04]  /*7f40*/  STL [R1+0x1cc], R2 ;  /* 0x0001cc0201007387 */ /* 0x0001e80000100800 */
[----:B0-----:R-:W2:Y:S01]  /*7f50*/  LDL.LU R2, [R1+0x60] ;  /* 0x0000600001027983 */ /* 0x001ea20000300800 */
[----:B----4-:R-:W-:Y:S01]  /*7f60*/  @!P3 IMAD.MOV R9, RZ, RZ, -R9 ;  /* 0x000000ffff09b224 */ /* 0x010fe200078e0a09 */
[----:B------:R-:W-:-:S02]  /*7f70*/  ISETP.GE.AND P3, PT, R6, RZ, PT ;  /* 0x000000ff0600720c */ /* 0x000fc40003f66270 */
[----:B------:R-:W4:Y:S04]  /*7f80*/  LDL R6, [R1+0x834] ;  /* 0x0008340001067983 */ /* 0x000f280000100800 */
        /* <DEDUP_REMOVED lines=362> */
[----:B--2---:R-:W-:-:S05]  /*9630*/  @!P5 IMAD.MOV R2, RZ, RZ, -R2 ;  /* 0x000000ffff02d224 */ /* 0x004fca00078e0a02 */
[----:B------:R0:W-:Y:S04]  /*9640*/  STL [R1+0x58], R2 ;  /* 0x0000580201007387 */ /* 0x0001e80000100800 */
[----:B0-----:R-:W2:Y:S01]  /*9650*/  LDL.LU R2, [R1+0xf8] ;  /* 0x0000f80001027983 */ /* 0x001ea20000300800 */
[----:B------:R-:W-:-:S03]  /*9660*/  ISETP.GE.AND P5, PT, R5, RZ, PT ;  /* 0x000000ff0500720c */ /* 0x000fc60003fa6270 */
[----:B------:R-:W4:Y:S01]  /*9670*/  LDL R5, [R1+0x710] ;  /* 0x0007100001057983 */ /* 0x000f220000100800 */
[----:B---3--:R-:W-:Y:S01]  /*9680*/  @!P2 IMAD.MOV R9, RZ, RZ, -R9 ;  /* 0x000000ffff09a224 */ /* 0x008fe200078e0a09 */
[----:B------:R-:W-:-:S04]  /*9690*/  ISETP.GE.AND P2, PT, R3, RZ, PT ;  /* 0x000000ff0300720c */ /* 0x000fc80003f46270 */
[----:B------:R0:W-:Y:S04]  /*96a0*/  STL [R1+0x54], R9 ;  /* 0x0000540901007387 */ /* 0x0001e80000100800 */
[----:B0-----:R-:W3:Y:S01]  /*96b0*/  LDL.LU R9, [R1+0x108] ;  /* 0x0001080001097983 */ /* 0x001ee20000300800 */
[----:B--2---:R-:W-:-:S03]  /*96c0*/  @!P3 IMAD.MOV R2, RZ, RZ, -R2 ;  /* 0x000000ffff02b224 */ /* 0x004fc600078e0a02 */
[----:B------:R-:W2:Y:S04]  /*96d0*/  LDL R3, [R1+0x708] ;  /* 0x0007080001037983 */ /* 0x000ea80000100800 */
[----:B------:R0:W-:Y:S04]  /*96e0*/  STL [R1+0x50], R2 ;  /* 0x0000500201007387 */ /* 0x0001e80000100800 */
[----:B0-----:R-:W2:Y:S01]  /*96f0*/  LDL.LU R2, [R1+0x110] ;  /* 0x0001100001027983 */ /* 0x001ea20000300800 */
[----:B------:R-:W-:-:S03]  /*9700*/  ISETP.GE.AND P3, PT, R29, RZ, PT ;  /* 0x000000ff1d00720c */ /* 0x000fc60003f66270 */
[----:B------:R-:W4:Y:S01]  /*9710*/  LDL R29, [R1+0x704] ;  /* 0x00070400011d7983 */ /* 0x000f220000100800 */
[----:B---3--:R-:W-:Y:S01]  /*9720*/  @!P1 IMAD.MOV R9, RZ, RZ, -R9 ;  /* 0x000000ffff099224 */ /* 0x008fe200078e0a09 */
[----:B------:R-:W-:Y:S02]  /*9730*/  ISETP.GE.AND P1, PT, R7, RZ, PT ;  /* 0x000000ff0700720c */ /* 0x000fe40003f26270 */
[----:B------:R-:W3:Y:S04]  /*9740*/  LDL.LU R7, [R1+0x118] ;  /* 0x0001180001077983 */ /* 0x000ee80000300800 */
[----:B------:R0:W-:Y:S04]  /*9750*/  STL [R1+0x4c], R9 ;  /* 0x00004c0901007387 */ /* 0x0001e80000100800 */
[----:B0-----:R-:W4:Y:S01]  /*9760*/  LDL R9, [R1+0x700] ;  /* 0x0007000001097983 */ /* 0x001f220000100800 */
[----:B--2---:R-:W-:-:S05]  /*9770*/  @!P4 IMAD.MOV R2, RZ, RZ, -R2 ;  /* 0x000000ffff02c224 */ /* 0x004fca00078e0a02 */
[----:B------:R0:W-:Y:S04]  /*9780*/  STL [R1+0x48], R2 ;  /* 0x0000480201007387 */ /* 0x0001e80000100800 */
[----:B0-----:R-:W2:Y:S01]  /*9790*/  LDL.LU R2, [R1+0x100] ;  /* 0x0001000001027983 */ /* 0x001ea20000300800 */
[----:B------:R-:W-:-:S03]  /*97a0*/  ISETP.GE.AND P4, PT, R10, RZ, PT ;  /* 0x000000ff0a00720c */ /* 0x000fc60003f86270 */
[----:B------:R-:W2:Y:S01]  /*97b0*/  LDL R10, [R1+0x6fc] ;  /* 0x0006fc00010a7983 */ /* 0x000ea20000100800 */
[----:B---3--:R-:W-:Y:S01]  /*97c0*/  @!P5 IMAD.MOV R7, RZ, RZ, -R7 ;  /* 0x000000ffff07d224 */ /* 0x008fe200078e0a07 */
[----:B----4-:R-:W-:-:S04]  /*97d0*/  ISETP.GE.AND P5, PT, R4, RZ, PT ;  /* 0x000000ff0400720c */ /* 0x010fc80003fa6270 */
[----:B------:R0:W-:Y:S04]  /*97e0*/  STL [R1+0x44], R7 ;  /* 0x0000440701007387 */ /* 0x0001e80000100800 */
[----:B0-----:R-:W3:Y:S04]  /*97f0*/  LDL.LU R7, [R1+0x38] ;  /* 0x0000380001077983 */ /* 0x001ee80000300800 */
[----:B------:R-:W4:Y:S01]  /*9800*/  LDL R4, [R1+0x6f8] ;  /* 0x0006f80001047983 */ /* 0x000f220000100800 */
        /* <DEDUP_REMOVED lines=8> */
[----:B0-----:R-:W3:Y:S04]  /*9890*/  LDL R7, [R1+0x6f0] ;  /* 0x0006f00001077983 */ /* 0x001ee80000100800 */
[----:B------:R-:W3:Y:S04]  /*98a0*/  LDL.LU R11, [R1+0x30] ;  /* 0x00003000010b7983 */ /* 0x000ee80000300800 */
[----:B------:R-:W4:Y:S01]  /*98b0*/  LDL R6, [R1+0x6ec] ;  /* 0x0006ec0001067983 */ /* 0x000f220000100800 */
[----:B--2---:R-:W-:-:S05]  /*98c0*/  @!P1 IMAD.MOV R2, RZ, RZ, -R2 ;  /* 0x000000ffff029224 */ /* 0x004fca00078e0a02 */
[----:B------:R0:W-:Y:S04]  /*98d0*/  STL [R1+0x34], R2 ;  /* 0x0000340201007387 */ /* 0x0001e80000100800 */
[----:B0-----:R-:W2:Y:S01]  /*98e0*/  LDL.LU R2, [R1+0x2c] ;  /* 0x00002c0001027983 */ /* 0x001ea20000300800 */
[----:B------:R-:W-:Y:S01]  /*98f0*/  ISETP.GE.AND P1, PT, R5, RZ, PT ;  /* 0x000000ff0500720c */ /* 0x000fe20003f26270 */
[--C-:B------:R-:W-:Y:S02]  /*9900*/  @!P0 IMAD.IADD R24, R24, 0x1, -R28.reuse ;  /* 0x0000000118188824 */ /* 0x100fe400078e0a1c */
[----:B------:R-:W4:Y:S01]  /*9910*/  LDL R5, [R1+0x6e8] ;  /* 0x0006e80001057983 */ /* 0x000f220000100800 */
[----:B------:R-:W-:Y:S02]  /*9920*/  @!P6 IMAD.IADD R26, R26, 0x1, -R28 ;  /* 0x000000011a1ae824 */ /* 0x000fe400078e0a1c */
[----:B---3--:R-:W-:Y:S01]  /*9930*/  @!P4 IMAD.MOV R11, RZ, RZ, -R11 ;  /* 0x000000ffff0bc224 */ /* 0x008fe200078e0a0b */
[----:B------:R-:W-:-:S02]  /*9940*/  ISETP.GE.AND P4, PT, R3, RZ, PT ;  /* 0x000000ff0300720c */ /* 0x000fc40003f86270 */
[----:B------:R-:W3:Y:S04]  /*9950*/  LDL R3, [R1+0x6e4] ;  /* 0x0006e40001037983 */ /* 0x000ee80000100800 */
        /* <DEDUP_REMOVED lines=11> */
[----:B0-----:R-:W3:Y:S04]  /*9a10*/  LDL.LU R11, [R1+0xa44] ;  /* 0x000a4400010b7983 */ /* 0x001ee80000300800 */
[----:B------:R-:W3:Y:S01]  /*9a20*/  LDL.LU R9, [R1+0x20] ;  /* 0x0000200001097983 */ /* 0x000ee20000300800 */
[----:B--2---:R-:W-:Y:S01]  /*9a30*/  @!P3 IMAD.MOV R2, RZ, RZ, -R2 ;  /* 0x000000ffff02b224 */ /* 0x004fe200078e0a02 */
[----:B------:R-:W-:-:S04]  /*9a40*/  ISETP.GE.AND P3, PT, R10, RZ, PT ;  /* 0x000000ff0a00720c */ /* 0x000fc80003f66270 */
[----:B------:R0:W-:Y:S04]  /*9a50*/  STL [R1+0x24], R2 ;  /* 0x0000240201007387 */ /* 0x0001e80000100800 */
[----:B0-----:R-:W2:Y:S04]  /*9a60*/  LDL R2, [R1+0x6d8] ;  /* 0x0006d80001027983 */ /* 0x001ea80000100800 */
[----:B------:R-:W2:Y:S01]  /*9a70*/  LDL.LU R10, [R1+0x1c] ;  /* 0x00001c00010a7983 */ /* 0x000ea20000300800 */
[----:B---3--:R-:W-:Y:S01]  /*9a80*/  @!P1 IMAD.MOV R9, RZ, RZ, -R9 ;  /* 0x000000ffff099224 */ /* 0x008fe200078e0a09 */
[----:B----4-:R-:W-:-:S04]  /*9a90*/  ISETP.GE.AND P1, PT, R4, RZ, PT ;  /* 0x000000ff0400720c */ /* 0x010fc80003f26270 */
[----:B------:R0:W-:Y:S04]  /*9aa0*/  STL [R1+0x20], R9 ;  /* 0x0000200901007387 */ /* 0x0001e80000100800 */
[----:B0-----:R-:W3:Y:S04]  /*9ab0*/  LDL.LU R9, [R1+0x18] ;  /* 0x0000180001097983 */ /* 0x001ee80000300800 */
[----:B------:R-:W4:Y:S01]  /*9ac0*/  LDL R4, [R1+0x6d4] ;  /* 0x0006d40001047983 */ /* 0x000f220000100800 */
[----:B--2---:R-:W-:Y:S01]  /*9ad0*/  @!P4 IMAD.MOV R10, RZ, RZ, -R10 ;  /* 0x000000ffff0ac224 */ /* 0x004fe200078e0a0a */
[----:B------:R-:W-:-:S04]  /*9ae0*/  ISETP.GE.AND P4, PT, R8, RZ, PT ;  /* 0x000000ff0800720c */ /* 0x000fc80003f86270 */
[----:B------:R0:W-:Y:S04]  /*9af0*/  STL [R1+0x1c], R10 ;  /* 0x00001c0a01007387 */ /* 0x0001e80000100800 */
[----:B0-----:R-:W2:Y:S04]  /*9b00*/  LDL.LU R10, [R1+0xa40] ;  /* 0x000a4000010a7983 */ /* 0x001ea80000300800 */
[----:B------:R-:W2:Y:S01]  /*9b10*/  LDL.LU R8, [R1+0x14] ;  /* 0x0000140001087983 */ /* 0x000ea20000300800 */
        /* <DEDUP_REMOVED lines=24> */
[----:B------:R-:W3:Y:S01]  /*9ca0*/  LDL.LU R28, [R1] ;  /* 0x00000000011c7983 */ /* 0x000ee20000300800 */
[----:B--2---:R-:W-:Y:S01]  /*9cb0*/  @!P5 IMAD.MOV R3, RZ, RZ, -R3 ;  /* 0x000000ffff03d224 */ /* 0x004fe200078e0a03 */
[----:B------:R-:W-:-:S04]  /*9cc0*/  ISETP.GE.AND P5, PT, R29, RZ, PT ;  /* 0x000000ff1d00720c */ /* 0x000fc80003fa6270 */
[----:B------:R0:W-:Y:S04]  /*9cd0*/  STL [R1+0x4], R3 ;  /* 0x0000040301007387 */ /* 0x0001e80000100800 */
[----:B0-----:R-:W2:Y:S04]  /*9ce0*/  LDL.LU R3, [R1+0xa28] ;  /* 0x000a280001037983 */ /* 0x001ea80000300800 */
[----:B------:R-:W4:Y:S01]  /*9cf0*/  LDL.LU R29, [R1+0xa24] ;  /* 0x000a2400011d7983 */ /* 0x000f220000300800 */
[----:B---3--:R-:W-:Y:S01]  /*9d00*/  @!P2 IMAD.MOV R28, RZ, RZ, -R28 ;  /* 0x000000ffff1ca224 */ /* 0x008fe200078e0a1c */
[----:B------:R-:W-:-:S04]  /*9d10*/  ISETP.GE.AND P2, PT, R2, RZ, PT ;  /* 0x000000ff0200720c */ /* 0x000fc80003f46270 */
[----:B------:R0:W-:Y:S04]  /*9d20*/  STL [R1+0x98c], R28 ;  /* 0x00098c1c01007387 */ /* 0x0001e80000100800 */
[----:B------:R-:W3:Y:S04]  /*9d30*/  LDL R2, [R1+0x6bc] ;  /* 0x0006bc0001027983 */ /* 0x000ee80000100800 */
[----:B0-----:R-:W3:Y:S01]  /*9d40*/  LDL R28, [R1+0x6c8] ;  /* 0x0006c800011c7983 */ /* 0x001ee20000100800 */
[----:B--2---:R-:W-:Y:S02]  /*9d50*/  @!P1 IMAD.MOV R3, RZ, RZ, -R3 ;  /* 0x000000ffff039224 */ /* 0x004fe400078e0a03 */
[----:B----4-:R-:W-:Y:S01]  /*9d60*/  @!P3 IMAD.MOV R29, RZ, RZ, -R29 ;  /* 0x000000ffff1db224 */ /* 0x010fe200078e0a1d */
[----:B------:R-:W-:-:S04]  /*9d70*/  ISETP.GE.AND P3, PT, R4, RZ, PT ;  /* 0x000000ff0400720c */ /* 0x000fc80003f66270 */
[----:B------:R0:W-:Y:S04]  /*9d80*/  STL [R1+0x990], R29 ;  /* 0x0009901d01007387 */ /* 0x0001e80000100800 */
[----:B0-----:R-:W2:Y:S04]  /*9d90*/  LDL R29, [R1+0x6cc] ;  /* 0x0006cc00011d7983 */ /* 0x001ea80000100800 */
[----:B------:R-:W4:Y:S04]  /*9da0*/  LDL.LU R4, [R1+0xa20] ;  /* 0x000a200001047983 */ /* 0x000f280000300800 */
[----:B------:R0:W-:Y:S04]  /*9db0*/  STL [R1+0x994], R3 ;  /* 0x0009940301007387 */ /* 0x0001e80000100800 */
[----:B0-----:R-:W2:Y:S01]  /*9dc0*/  LDL R3, [R1+0x6d0] ;  /* 0x0006d00001037983 */ /* 0x001ea20000100800 */
[----:B------:R-:W-:-:S02]  /*9dd0*/  @!P5 IMAD.MOV R5, RZ, RZ, -R5 ;  /* 0x000000ffff05d224 */ /* 0x000fc400078e0a05 */
[----:B------:R-:W-:Y:S01]  /*9de0*/  @!P2 IMAD.MOV R6, RZ, RZ, -R6 ;  /* 0x000000ffff06a224 */ /* 0x000fe200078e0a06 */
[----:B---3--:R-:W-:Y:S01]  /*9df0*/  ISETP.GE.AND P5, PT, R28, RZ, PT ;  /* 0x000000ff1c00720c */ /* 0x008fe20003fa6270 */
[----:B----4-:R-:W-:Y:S01]  /*9e00*/  @!P4 IMAD.MOV R4, RZ, RZ, -R4 ;  /* 0x000000ffff04c224 */ /* 0x010fe200078e0a04 */
[----:B--2---:R-:W-:Y:S02]  /*9e10*/  ISETP.GE.AND P4, PT, R29, RZ, PT ;  /* 0x000000ff1d00720c */ /* 0x004fe40003f86270 */
[----:B------:R-:W-:Y:S02]  /*9e20*/  ISETP.GE.AND P1, PT, R3, RZ, PT ;  /* 0x000000ff0300720c */ /* 0x000fe40003f26270 */
[----:B------:R-:W2:Y:S04]  /*9e30*/  LDL R3, [R1+0x6b4] ;  /* 0x0006b40001037983 */ /* 0x000ea80000100800 */
[----:B------:R0:W-:Y:S04]  /*9e40*/  STL [R1+0x998], R4 ;  /* 0x0009980401007387 */ /* 0x0001e80000100800 */
[----:B------:R-:W3:Y:S04]  /*9e50*/  LDL R29, [R1+0x6b0] ;  /* 0x0006b000011d7983 */ /* 0x000ee80000100800 */
[----:B0-----:R-:W4:Y:S04]  /*9e60*/  LDL R4, [R1+0x6b8] ;  /* 0x0006b80001047983 */ /* 0x001f280000100800 */
[----:B------:R0:W-:Y:S04]  /*9e70*/  STL [R1+0x99c], R5 ;  /* 0x00099c0501007387 */ /* 0x0001e80000100800 */
[----:B------:R-:W3:Y:S04]  /*9e80*/  LDL R28, [R1+0x6ac] ;  /* 0x0006ac00011c7983 */ /* 0x000ee80000100800 */
[----:B0-----:R-:W3:Y:S04]  /*9e90*/  LDL R5, [R1+0x6c0] ;  /* 0x0006c00001057983 */ /* 0x001ee80000100800 */
[----:B------:R0:W-:Y:S04]  /*9ea0*/  STL [R1+0x9a0], R6 ;  /* 0x0009a00601007387 */ /* 0x0001e80000100800 */
[----:B0-----:R-:W3:Y:S01]  /*9eb0*/  LDL R6, [R1+0x6c4] ;  /* 0x0006c40001067983 */ /* 0x001ee20000100800 */
[----:B------:R-:W-:-:S02]  /*9ec0*/  @!P3 IMAD.MOV R7, RZ, RZ, -R7 ;  /* 0x000000ffff07b224 */ /* 0x000fc400078e0a07 */
[----:B------:R-:W-:Y:S01]  /*9ed0*/  @!P1 IMAD.MOV R8, RZ, RZ, -R8 ;  /* 0x000000ffff089224 */ /* 0x000fe200078e0a08 */
[----:B------:R-:W-:Y:S02]  /*9ee0*/  ISETP.GE.AND P1, PT, R2, RZ, PT ;  /* 0x000000ff0200720c */ /* 0x000fe40003f26270 */
[----:B------:R0:W-:Y:S04]  /*9ef0*/  STL [R1+0x9a4], R7 ;  /* 0x0009a40701007387 */ /* 0x0001e80000100800 */
[----:B0-----:R-:W3:Y:S01]  /*9f00*/  LDL R7, [R1+0x6a4] ;  /* 0x0006a40001077983 */ /* 0x001ee20000100800 */
[----:B------:R-:W-:Y:S02]  /*9f10*/  @!P4 IMAD.MOV R9, RZ, RZ, -R9 ;  /* 0x000000ffff09c224 */ /* 0x000fe400078e0a09 */
[----:B------:R-:W-:Y:S01]  /*9f20*/  @!P5 IMAD.MOV R10, RZ, RZ, -R10 ;  /* 0x000000ffff0ad224 */ /* 0x000fe200078e0a0a */
[----:B--2---:R-:W-:-:S02]  /*9f30*/  ISETP.GE.AND P5, PT, R3, RZ, PT ;  /* 0x000000ff0300720c */ /* 0x004fc40003fa6270 */
[----:B----4-:R-:W-:Y:S02]  /*9f40*/  ISETP.GE.AND P4, PT, R4, RZ, PT ;  /* 0x000000ff0400720c */ /* 0x010fe40003f86270 */
[----:B---3--:R-:W-:Y:S02]  /*9f50*/  ISETP.GE.AND P2, PT, R6, RZ, PT ;  /* 0x000000ff0600720c */ /* 0x008fe40003f46270 */
[----:B------:R-:W2:Y:S04]  /*9f60*/  LDL R6, [R1+0x6a8] ;  /* 0x0006a80001067983 */ /* 0x000ea80000100800 */
[----:B------:R0:W-:Y:S04]  /*9f70*/  STL [R1+0x9a8], R8 ;  /* 0x0009a80801007387 */ /* 0x0001e80000100800 */
[----:B------:R-:W3:Y:S01]  /*9f80*/  LDL R2, [R1+0x6a0] ;  /* 0x0006a00001027983 */ /* 0x000ee20000100800 */
[----:B------:R-:W-:-:S02]  /*9f90*/  ISETP.GE.AND P3, PT, R5, RZ, PT ;  /* 0x000000ff0500720c */ /* 0x000fc40003f66270 */
[----:B------:R-:W-:Y:S01]  /*9fa0*/  @!P2 IMAD.MOV R11, RZ, RZ, -R11 ;  /* 0x000000ffff0ba224 */ /* 0x000fe200078e0a0b */
[----:B------:R-:W-:Y:S04]  /*9fb0*/  STL [R1+0x9ac], R9 ;  /* 0x0009ac0901007387 */ /* 0x000fe80000100800 */
[----:B------:R-:W4:Y:S04]  /*9fc0*/  LDL R5, [R1+0x680] ;  /* 0x0006800001057983 */ /* 0x000f280000100800 */
[----:B------:R-:W-:Y:S04]  /*9fd0*/  STL [R1+0x9b0], R10 ;  /* 0x0009b00a01007387 */ /* 0x000fe80000100800 */
[----:B------:R-:W4:Y:S04]  /*9fe0*/  LDL R4, [R1+0x67c] ;  /* 0x00067c0001047983 */ /* 0x000f280000100800 */
[----:B------:R-:W-:Y:S04]  /*9ff0*/  STL [R1+0x9b4], R11 ;  /* 0x0009b40b01007387 */ /* 0x000fe80000100800 */
[----:B------:R-:W4:Y:S01]  /*a000*/  LDL R3, [R1+0x678] ;  /* 0x0006780001037983 */ /* 0x000f220000100800 */
[----:B------:R-:W-:-:S02]  /*a010*/  @!P3 IMAD.MOV R12, RZ, RZ, -R12 ;  /* 0x000000ffff0cb224 */ /* 0x000fc400078e0a0c */
[----:B------:R-:W-:Y:S02]  /*a020*/  @!P1 IMAD.MOV R13, RZ, RZ, -R13 ;  /* 0x000000ffff0d9224 */ /* 0x000fe400078e0a0d */
[----:B------:R-:W-:Y:S01]  /*a030*/  @!P4 IMAD.MOV R14, RZ, RZ, -R14 ;  /* 0x000000ffff0ec224 */ /* 0x000fe200078e0a0e */
[----:B------:R-:W-:Y:S01]  /*a040*/  ISETP.GE.AND P2, PT, R29, RZ, PT ;  /* 0x000000ff1d00720c */ /* 0x000fe20003f46270 */
[----:B------:R-:W-:Y:S01]  /*a050*/  @!P5 IMAD.MOV R15, RZ, RZ, -R15 ;  /* 0x000000ffff0fd224 */ /* 0x000fe200078e0a0f */
[----:B------:R-:W-:Y:S01]  /*a060*/  STL [R1+0x9b8], R12 ;  /* 0x0009b80c01007387 */ /* 0x000fe20000100800 */
[----:B------:R-:W-:-:S03]  /*a070*/  ISETP.GE.AND P3, PT, R28, RZ, PT ;  /* 0x000000ff1c00720c */ /* 0x000fc60003f66270 */
[----:B------:R-:W4:Y:S01]  /*a080*/  LDL R29, [R1+0x674] ;  /* 0x00067400011d7983 */ /* 0x000f220000100800 */
[----:B------:R-:W-:-:S03]  /*a090*/  ISETP.GE.AND P1, PT, R7, RZ, PT ;  /* 0x000000ff0700720c */ /* 0x000fc60003f26270 */
[----:B------:R-:W4:Y:S04]  /*a0a0*/  LDL R28, [R1+0x670] ;  /* 0x00067000011c7983 */ /* 0x000f280000100800 */
[----:B------:R-:W-:Y:S04]  /*a0b0*/  STL [R1+0x9bc], R13 ;  /* 0x0009bc0d01007387 */ /* 0x000fe80000100800 */
[----:B------:R-:W-:Y:S04]  /*a0c0*/  STL [R1+0x9c0], R14 ;  /* 0x0009c00e01007387 */ /* 0x000fe80000100800 */
[----:B------:R-:W-:Y:S04]  /*a0d0*/  STL [R1+0x9c4], R15 ;  /* 0x0009c40f01007387 */ /* 0x000fe80000100800 */
[----:B0-----:R-:W4:Y:S01]  /*a0e0*/  LDL R8, [R1+0x66c] ;  /* 0x00066c0001087983 */ /* 0x001f220000100800 */
[----:B------:R-:W-:-:S02]  /*a0f0*/  @!P2 IMAD.MOV R16, RZ, RZ, -R16 ;  /* 0x000000ffff10a224 */ /* 0x000fc400078e0a10 */
[----:B------:R-:W-:Y:S02]  /*a100*/  @!P3 IMAD.MOV R17, RZ, RZ, -R17 ;  /* 0x000000ffff11b224 */ /* 0x000fe400078e0a11 */
[----:B------:R-:W-:Y:S01]  /*a110*/  @!P1 IMAD.MOV R18, RZ, RZ, -R18 ;  /* 0x000000ffff129224 */ /* 0x000fe200078e0a12 */
[----:B--2---:R-:W-:Y:S02]  /*a120*/  ISETP.GE.AND P4, PT, R6, RZ, PT ;  /* 0x000000ff0600720c */ /* 0x004fe40003f86270 */
[----:B---3--:R-:W-:Y:S02]  /*a130*/  ISETP.GE.AND P5, PT, R2, RZ, PT ;  /* 0x000000ff0200720c */ /* 0x008fe40003fa6270 */
[----:B------:R-:W2:Y:S09]  /*a140*/  LDL R2, [R1+0x668] ;  /* 0x0006680001027983 */ /* 0x000eb20000100800 */
[----:B------:R-:W-:Y:S01]  /*a150*/  @!P4 IMAD.MOV R19, RZ, RZ, -R19 ;  /* 0x000000ffff13c224 */ /* 0x000fe200078e0a13 */
[----:B------:R-:W-:Y:S04]  /*a160*/  STL [R1+0x9c8], R16 ;  /* 0x0009c81001007387 */ /* 0x000fe80000100800 */
[----:B------:R-:W-:Y:S01]  /*a170*/  STL [R1+0x9cc], R17 ;  /* 0x0009cc1101007387 */ /* 0x000fe20000100800 */
[----:B------:R-:W-:-:S03]  /*a180*/  @!P5 IMAD.MOV R20, RZ, RZ, -R20 ;  /* 0x000000ffff14d224 */ /* 0x000fc600078e0a14 */
[----:B------:R-:W-:Y:S04]  /*a190*/  STL [R1+0x9d0], R18 ;  /* 0x0009d01201007387 */ /* 0x000fe80000100800 */
[----:B------:R-:W-:Y:S04]  /*a1a0*/  STL [R1+0x9d4], R19 ;  /* 0x0009d41301007387 */ /* 0x000fe80000100800 */
[----:B------:R-:W-:Y:S04]  /*a1b0*/  STL [R1+0x9d8], R20 ;  /* 0x0009d81401007387 */ /* 0x000fe80000100800 */
[----:B------:R-:W3:Y:S01]  /*a1c0*/  LDL.LU R7, [R1+0x1e0] ;  /* 0x0001e00001077983 */ /* 0x000ee20000300800 */
[----:B----4-:R-:W-:-:S03]  /*a1d0*/  ISETP.GE.AND P2, PT, R5, RZ, PT ;  /* 0x000000ff0500720c */ /* 0x010fc60003f46270 */
[----:B------:R-:W4:Y:S01]  /*a1e0*/  LDL.LU R6, [R1+0x1dc] ;  /* 0x0001dc0001067983 */ /* 0x000f220000300800 */
[----:B------:R-:W-:Y:S02]  /*a1f0*/  ISETP.GE.AND P3, PT, R4, RZ, PT ;  /* 0x000000ff0400720c */ /* 0x000fe40003f66270 */
[----:B------:R-:W-:Y:S01]  /*a200*/  ISETP.GE.AND P1, PT, R3, RZ, PT ;  /* 0x000000ff0300720c */ /* 0x000fe20003f26270 */
[----:B------:R-:W4:Y:S04]  /*a210*/  LDL.LU R5, [R1+0x1d8] ;  /* 0x0001d80001057983 */ /* 0x000f280000300800 */
[----:B------:R-:W4:Y:S04]  /*a220*/  LDL.LU R4, [R1+0x1d4] ;  /* 0x0001d40001047983 */ /* 0x000f280000300800 */
[----:B------:R-:W4:Y:S01]  /*a230*/  LDL.LU R3, [R1+0x1d0] ;  /* 0x0001d00001037983 */ /* 0x000f220000300800 */
[----:B------:R-:W-:Y:S01]  /*a240*/  ISETP.GE.AND P4, PT, R29, RZ, PT ;  /* 0x000000ff1d00720c */ /* 0x000fe20003f86270 */
[----:B------:R-:W-:Y:S01]  /*a250*/  @!P2 IMAD.MOV R21, RZ, RZ, -R21 ;  /* 0x000000ffff15a224 */ /* 0x000fe200078e0a15 */
[----:B------:R-:W-:Y:S01]  /*a260*/  ISETP.GE.AND P5, PT, R28, RZ, PT ;  /* 0x000000ff1c00720c */ /* 0x000fe20003fa6270 */
[----:B------:R-:W-:Y:S01]  /*a270*/  @!P3 IMAD.MOV R22, RZ, RZ, -R22 ;  /* 0x000000ffff16b224 */ /* 0x000fe200078e0a16 */
[----:B------:R-:W-:Y:S01]  /*a280*/  ISETP.NE.AND P0, PT, RZ, c[0x0][0x17c], PT ;  /* 0x00005f00ff007a0c */ /* 0x000fe20003f05270 */
[----:B------:R-:W-:Y:S01]  /*a290*/  @!P1 IMAD.MOV R23, RZ, RZ, -R23 ;  /* 0x000000ffff179224 */ /* 0x000fe200078e0a17 */
[----:B------:R-:W4:Y:S04]  /*a2a0*/  LDL.LU R29, [R1+0x1cc] ;  /* 0x0001cc00011d7983 */ /* 0x000f280000300800 */
[----:B------:R-:W4:Y:S01]  /*a2b0*/  LDL.LU R28, [R1+0x1c8] ;  /* 0x0001c800011c7983 */ /* 0x000f220000300800 */
[----:B------:R-:W-:-:S02]  /*a2c0*/  ISETP.GE.AND P2, PT, R8, RZ, PT ;  /* 0x000000ff0800720c */ /* 0x000fc40003f46270 */
[----:B------:R-:W-:Y:S01]  /*a2d0*/  @!P4 IMAD.MOV R24, RZ, RZ, -R24 ;  /* 0x000000ffff18c224 */ /* 0x000fe200078e0a18 */
[----:B------:R-:W-:Y:S01]  /*a2e0*/  STL [R1+0x9dc], R21 ;  /* 0x0009dc1501007387 */ /* 0x000fe20000100800 */
[----:B------:R-:W-:-:S03]  /*a2f0*/  @!P5 IMAD.MOV R25, RZ, RZ, -R25 ;  /* 0x000000ffff19d224 */ /* 0x000fc600078e0a19 */
[----:B------:R-:W-:Y:S04]  /*a300*/  STL [R1+0x9e0], R22 ;  /* 0x0009e01601007387 */ /* 0x000fe80000100800 */
[----:B------:R-:W-:Y:S02]  /*a310*/  STL [R1+0x9e4], R23 ;  /* 0x0009e41701007387 */ /* 0x000fe40000100800 */
[----:B------:R-:W-:Y:S02]  /*a320*/  @!P2 IMAD.MOV R26, RZ, RZ, -R26 ;  /* 0x000000ffff1aa224 */ /* 0x000fe400078e0a1a */
[----:B------:R-:W-:Y:S04]  /*a330*/  STL [R1+0x9e8], R24 ;  /* 0x0009e81801007387 */ /* 0x000fe80000100800 */
[----:B------:R-:W-:Y:S04]  /*a340*/  STL [R1+0x9ec], R25 ;  /* 0x0009ec1901007387 */ /* 0x000fe80000100800 */
[----:B------:R-:W-:Y:S01]  /*a350*/  STL [R1+0x9f0], R26 ;  /* 0x0009f01a01007387 */ /* 0x000fe20000100800 */
[----:B--2---:R-:W-:-:S02]  /*a360*/  ISETP.GE.AND P6, PT, R2, RZ, PT ;  /* 0x000000ff0200720c */ /* 0x004fc40003fc6270 */
[----:B------:R-:W-:-:S04]  /*a370*/  LOP3.LUT R2, RZ, c[0x0][0x17c], RZ, 0x33, !PT ;  /* 0x00005f00ff027a12 */ /* 0x000fc800078e33ff */
[----:B------:R-:W-:-:S07]  /*a380*/  SEL R0, R2, R0, !P0 ;  /* 0x0000000002007207 */ /* 0x000fce0004000000 */
[----:B------:R-:W-:-:S05]  /*a390*/  @!P6 IMAD.MOV R27, RZ, RZ, -R27 ;  /* 0x000000ffff1be224 */ /* 0x000fca00078e0a1b */
[----:B------:R-:W-:Y:S04]  /*a3a0*/  STL [R1+0x9f4], R27 ;  /* 0x0009f41b01007387 */ /* 0x000fe80000100800 */
[----:B------:R4:W-:Y:S01]  /*a3b0*/  STL [R1+0x9f8], R0 ;  /* 0x0009f80001007387 */ /* 0x0009e20000100800 */
[C---:B---3--:R-:W-:Y:S02]  /*a3c0*/  SEL R7, R2.reuse, R7, !P0 ;  /* 0x0000000702077207 */ /* 0x048fe40004000000 */
[----:B----4-:R-:W-:-:S03]  /*a3d0*/  SEL R0, R2, R6, !P0 ;  /* 0x0000000602007207 */ /* 0x010fc60004000000 */
[----:B------:R-:W-:Y:S01]  /*a3e0*/  STL [R1+0x338], R7 ;  /* 0x0003380701007387 */ /* 0x000fe20000100800 */
[C---:B------:R-:W-:Y:S02]  /*a3f0*/  SEL R6, R2.reuse, R5, !P0 ;  /* 0x0000000502067207 */ /* 0x040fe40004000000 */
[C---:B------:R-:W-:Y:S01]  /*a400*/  SEL R5, R2.reuse, R4, !P0 ;  /* 0x0000000402057207 */ /* 0x040fe20004000000 */
[----:B------:R0:W-:Y:S04]  /*a410*/  STL [R1+0x334], R0 ;  /* 0x0003340001007387 */ /* 0x0001e80000100800 */
[----:B------:R-:W-:Y:S01]  /*a420*/  STL [R1+0x330], R6 ;  /* 0x0003300601007387 */ /* 0x000fe20000100800 */
[----:B0-----:R-:W-:-:S03]  /*a430*/  SEL R0, R2, R3, !P0 ;  /* 0x0000000302007207 */ /* 0x001fc60004000000 */
[----:B------:R-:W-:Y:S04]  /*a440*/  STL [R1+0x32c], R5 ;  /* 0x00032c0501007387 */ /* 0x000fe80000100800 */
[----:B------:R0:W-:Y:S04]  /*a450*/  STL [R1+0xf8], R0 ;  /* 0x0000f80001007387 */ /* 0x0001e80000100800 */
[----:B0-----:R-:W2:Y:S01]  /*a460*/  LDL.LU R0, [R1+0x1b4] ;  /* 0x0001b40001007983 */ /* 0x001ea20000300800 */
[C---:B------:R-:W-:Y:S02]  /*a470*/  SEL R4, R2.reuse, R29, !P0 ;  /* 0x0000001d02047207 */ /* 0x040fe40004000000 */
[----:B------:R-:W-:-:S03]  /*a480*/  SEL R3, R2, R28, !P0 ;  /* 0x0000001c02037207 */ /* 0x000fc60004000000 */
[----:B------:R-:W-:Y:S04]  /*a490*/  STL [R1+0x328], R4 ;  /* 0x0003280401007387 */ /* 0x000fe80000100800 */
[----:B--2---:R0:W-:Y:S04]  /*a4a0*/  STL [R1+0xa14], R0 ;  /* 0x000a140001007387 */ /* 0x0041e80000100800 */
[----:B------:R-:W-:Y:S04]  /*a4b0*/  STL [R1+0x2a8], R3 ;  /* 0x0002a80301007387 */ /* 0x000fe80000100800 */
[----:B0-----:R-:W2:Y:S04]  /*a4c0*/  LDL.LU R0, [R1+0x1b8] ;  /* 0x0001b80001007983 */ /* 0x001ea80000300800 */
[----:B--2---:R0:W-:Y:S04]  /*a4d0*/  STL [R1+0xa18], R0 ;  /* 0x000a180001007387 */ /* 0x0041e80000100800 */
[----:B0-----:R-:W2:Y:S04]  /*a4e0*/  LDL.LU R0, [R1+0x1c0] ;  /* 0x0001c00001007983 */ /* 0x001ea80000300800 */
[----:B--2---:R0:W-:Y:S04]  /*a4f0*/  STL [R1+0xa1c], R0 ;  /* 0x000a1c0001007387 */ /* 0x0041e80000100800 */
[----:B0-----:R-:W2:Y:S04]  /*a500*/  LDL.LU R0, [R1+0x1c4] ;  /* 0x0001c40001007983 */ /* 0x001ea80000300800 */
[----:B------:R-:W3:Y:S04]  /*a510*/  LDL.LU R27, [R1+0x1b0] ;  /* 0x0001b000011b7983 */ /* 0x000ee80000300800 */
[----:B------:R-:W4:Y:S04]  /*a520*/  LDL.LU R26, [R1+0x1a8] ;  /* 0x0001a800011a7983 */ /* 0x000f280000300800 */
[----:B------:R-:W3:Y:S04]  /*a530*/  LDL.LU R25, [R1+0x1a0] ;  /* 0x0001a00001197983 */ /* 0x000ee80000300800 */
        /* <DEDUP_REMOVED lines=23> */
[----:B------:R-:W3:Y:S01]  /*a6b0*/  LDL.LU R28, [R1+0x10c] ;  /* 0x00010c00011c7983 */ /* 0x000ee20000300800 */
[----:B--2---:R-:W-:-:S05]  /*a6c0*/  SEL R0, R2, R0, !P0 ;  /* 0x0000000002007207 */ /* 0x004fca0004000000 */
[----:B------:R0:W-:Y:S04]  /*a6d0*/  STL [R1+0x2bc], R0 ;  /* 0x0002bc0001007387 */ /* 0x0001e80000100800 */
[----:B0-----:R-:W2:Y:S02]  /*a6e0*/  LDL.LU R0, [R1+0xa1c] ;  /* 0x000a1c0001007983 */ /* 0x001ea40000300800 */
[----:B--2---:R-:W-:-:S05]  /*a6f0*/  SEL R0, R2, R0, !P0 ;  /* 0x0000000002007207 */ /* 0x004fca0004000000 */
[----:B------:R0:W-:Y:S04]  /*a700*/  STL [R1+0x2d0], R0 ;  /* 0x0002d00001007387 */ /* 0x0001e80000100800 */
[----:B0-----:R-:W2:Y:S02]  /*a710*/  LDL.LU R0, [R1+0xa18] ;  /* 0x000a180001007983 */ /* 0x001ea40000300800 */
[----:B--2---:R-:W-:-:S05]  /*a720*/  SEL R0, R2, R0, !P0 ;  /* 0x0000000002007207 */ /* 0x004fca0004000000 */
[----:B------:R0:W-:Y:S04]  /*a730*/  STL [R1+0x2e8], R0 ;  /* 0x0002e80001007387 */ /* 0x0001e80000100800 */
[----:B0-----:R-:W2:Y:S01]  /*a740*/  LDL.LU R0, [R1+0xa14] ;  /* 0x000a140001007983 */ /* 0x001ea20000300800 */
[C---:B----4-:R-:W-:Y:S02]  /*a750*/  SEL R26, R2.reuse, R26, !P0 ;  /* 0x0000001a021a7207 */ /* 0x050fe40004000000 */
[C---:B---3--:R-:W-:Y:S02]  /*a760*/  SEL R25, R2.reuse, R25, !P0 ;  /* 0x0000001902197207 */ /* 0x048fe40004000000 */
[C---:B------:R-:W-:Y:S02]  /*a770*/  SEL R23, R2.reuse, R23, !P0 ;  /* 0x0000001702177207 */ /* 0x040fe40004000000 */
[----:B------:R-:W-:-:S02]  /*a780*/  SEL R22, R2, R22, !P0 ;  /* 0x0000001602167207 */ /* 0x000fc40004000000 */
[C---:B------:R-:W-:Y:S02]  /*a790*/  SEL R20, R2.reuse, R20, !P0 ;  /* 0x0000001402147207 */ /* 0x040fe40004000000 */
[C---:B------:R-:W-:Y:S02]  /*a7a0*/  SEL R19, R2.reuse, R19, !P0 ;  /* 0x0000001302137207 */ /* 0x040fe40004000000 */
[C---:B------:R-:W-:Y:S02]  /*a7b0*/  SEL R17, R2.reuse, R17, !P0 ;  /* 0x0000001102117207 */ /* 0x040fe40004000000 */
[C---:B------:R-:W-:Y:S02]  /*a7c0*/  SEL R16, R2.reuse, R16, !P0 ;  /* 0x0000001002107207 */ /* 0x040fe40004000000 */
[C---:B------:R-:W-:Y:S02]  /*a7d0*/  SEL R14, R2.reuse, R14, !P0 ;  /* 0x0000000e020e7207 */ /* 0x040fe40004000000 */
[----:B------:R-:W-:-:S02]  /*a7e0*/  SEL R13, R2, R13, !P0 ;  /* 0x0000000d020d7207 */ /* 0x000fc40004000000 */
[C---:B------:R-:W-:Y:S02]  /*a7f0*/  SEL R11, R2.reuse, R11, !P0 ;  /* 0x0000000b020b7207 */ /* 0x040fe40004000000 */
[C---:B------:R-:W-:Y:S02]  /*a800*/  SEL R10, R2.reuse, R10, !P0 ;  /* 0x0000000a020a7207 */ /* 0x040fe40004000000 */
[C---:B------:R-:W-:Y:S02]  /*a810*/  SEL R8, R2.reuse, R8, !P0 ;  /* 0x0000000802087207 */ /* 0x040fe40004000000 */
[C---:B------:R-:W-:Y:S02]  /*a820*/  SEL R7, R2.reuse, R7, !P0 ;  /* 0x0000000702077207 */ /* 0x040fe40004000000 */
[----:B--2---:R-:W-:-:S05]  /*a830*/  SEL R0, R2, R0, !P0 ;  /* 0x0000000002007207 */ /* 0x004fca0004000000 */
[----:B------:R0:W-:Y:S02]  /*a840*/  STL [R1+0x2f8], R0 ;  /* 0x0002f80001007387 */ /* 0x0001e40000100800 */
[----:B0-----:R-:W-:-:S05]  /*a850*/  SEL R0, R2, R27, !P0 ;  /* 0x0000001b02007207 */ /* 0x001fca0004000000 */
[----:B------:R0:W-:Y:S04]  /*a860*/  STL [R1+0x310], R0 ;  /* 0x0003100001007387 */ /* 0x0001e80000100800 */
[----:B------:R-:W-:Y:S01]  /*a870*/  STL [R1+0x320], R26 ;  /* 0x0003201a01007387 */ /* 0x000fe20000100800 */
[----:B0-----:R-:W-:-:S03]  /*a880*/  SEL R0, R2, R24, !P0 ;  /* 0x0000001802007207 */ /* 0x001fc60004000000 */
[----:B------:R-:W-:Y:S04]  /*a890*/  STL [R1+0x324], R25 ;  /* 0x0003241901007387 */ /* 0x000fe80000100800 */
        /* <DEDUP_REMOVED lines=177> */
[C---:B---3--:R-:W-:Y:S02]  /*b3b0*/  SEL R27, R2.reuse, R27, !P0 ;  /* 0x0000001b021b7207 */ /* 0x048fe40004000000 */
[C---:B----4-:R-:W-:Y:S02]  /*b3c0*/  SEL R26, R2.reuse, R26, !P0 ;  /* 0x0000001a021a7207 */ /* 0x050fe40004000000 */
        /* <DEDUP_REMOVED lines=25> */
[----:B--2---:R-:W-:-:S05]  /*b560*/  SEL R0, R2, R0, !P0 ;  /* 0x0000000002007207 */ /* 0x004fca0004000000 */
[----:B------:R0:W-:Y:S04]  /*b570*/  STL [R1+0x80], R0 ;  /* 0x0000800001007387 */ /* 0x0001e80000100800 */
[----:B0-----:R-:W2:Y:S04]  /*b580*/  LDL.LU R0, [R1+0x9f8] ;  /* 0x0009f80001007983 */ /* 0x001ea80000300800 */
[----:B------:R0:W-:Y:S04]  /*b590*/  STL [R1+0x7c], R27 ;  /* 0x00007c1b01007387 */ /* 0x0001e80000100800 */
[----:B0-----:R-:W3:Y:S04]  /*b5a0*/  LDL.LU R27, [R1+0x9f4] ;  /* 0x0009f400011b7983 */ /* 0x001ee80000300800 */
[----:B------:R0:W-:Y:S04]  /*b5b0*/  STL [R1+0x78], R26 ;  /* 0x0000781a01007387 */ /* 0x0001e80000100800 */
[----:B0-----:R-:W4:Y:S04]  /*b5c0*/  LDL.LU R26, [R1+0x9f0] ;  /* 0x0009f000011a7983 */ /* 0x001f280000300800 */
[----:B------:R0:W-:Y:S04]  /*b5d0*/  STL [R1+0x74], R25 ;  /* 0x0000741901007387 */ /* 0x0001e80000100800 */
[----:B0-----:R-:W2:Y:S04]  /*b5e0*/  LDL.LU R25, [R1+0x9ec] ;  /* 0x0009ec0001197983 */ /* 0x001ea80000300800 */
[----:B------:R0:W-:Y:S04]  /*b5f0*/  STL [R1+0x70], R24 ;  /* 0x0000701801007387 */ /* 0x0001e80000100800 */
[----:B0-----:R-:W2:Y:S04]  /*b600*/  LDL.LU R24, [R1+0x9e8] ;  /* 0x0009e80001187983 */ /* 0x001ea80000300800 */
[----:B------:R0:W-:Y:S04]  /*b610*/  STL [R1+0x6c], R23 ;  /* 0x00006c1701007387 */ /* 0x0001e80000100800 */
[----:B0-----:R-:W2:Y:S04]  /*b620*/  LDL.LU R23, [R1+0x9e4] ;  /* 0x0009e40001177983 */ /* 0x001ea80000300800 */
[----:B------:R0:W-:Y:S04]  /*b630*/  STL [R1+0x68], R22 ;  /* 0x0000681601007387 */ /* 0x0001e80000100800 */
        /* <DEDUP_REMOVED lines=43> */
[----:B--2---:R-:W-:-:S02]  /*b8f0*/  SEL R23, R2, R23, !P0 ;  /* 0x0000001702177207 */ /* 0x004fc40004000000 */
[C---:B------:R-:W-:Y:S02]  /*b900*/  SEL R24, R2.reuse, R24, !P0 ;  /* 0x0000001802187207 */ /* 0x040fe40004000000 */
[C---:B---3--:R-:W-:Y:S02]  /*b910*/  SEL R22, R2.reuse, R22, !P0 ;  /* 0x0000001602167207 */ /* 0x048fe40004000000 */
[C---:B------:R-:W-:Y:S02]  /*b920*/  SEL R25, R2.reuse, R25, !P0 ;  /* 0x0000001902197207 */ /* 0x040fe40004000000 */
[C---:B----4-:R-:W-:Y:S02]  /*b930*/  SEL R26, R2.reuse, R26, !P0 ;  /* 0x0000001a021a7207 */ /* 0x050fe40004000000 */
[C---:B------:R-:W-:Y:S02]  /*b940*/  SEL R27, R2.reuse, R27, !P0 ;  /* 0x0000001b021b7207 */ /* 0x040fe40004000000 */
[----:B------:R-:W-:-:S02]  /*b950*/  SEL R21, R2, R21, !P0 ;  /* 0x0000001502157207 */ /* 0x000fc40004000000 */
[C---:B------:R-:W-:Y:S02]  /*b960*/  SEL R20, R2.reuse, R20, !P0 ;  /* 0x0000001402147207 */ /* 0x040fe40004000000 */
[C---:B------:R-:W-:Y:S02]  /*b970*/  SEL R19, R2.reuse, R19, !P0 ;  /* 0x0000001302137207 */ /* 0x040fe40004000000 */
[C---:B------:R-:W-:Y:S02]  /*b980*/  SEL R18, R2.reuse, R18, !P0 ;  /* 0x0000001202127207 */ /* 0x040fe40004000000 */
[----:B------:R-:W-:-:S05]  /*b990*/  SEL R28, R2, R28, !P0 ;  /* 0x0000001c021c7207 */ /* 0x000fca0004000000 */
[----:B------:R0:W-:Y:S02]  /*b9a0*/  STL [R1+0x4], R28 ;  /* 0x0000041c01007387 */ /* 0x0001e40000100800 */
[C---:B0-----:R-:W-:Y:S02]  /*b9b0*/  SEL R28, R2.reuse, R29, !P0 ;  /* 0x0000001d021c7207 */ /* 0x041fe40004000000 */
[----:B------:R-:W-:-:S05]  /*b9c0*/  SEL R29, R2, R3, !P0 ;  /* 0x00000003021d7207 */ /* 0x000fca0004000000 */
[----:B------:R0:W-:Y:S04]  /*b9d0*/  STL [R1+0x910], R29 ;  /* 0x0009101d01007387 */ /* 0x0001e80000100800 */
[----:B------:R1:W-:Y:S04]  /*b9e0*/  STL [R1], R28 ;  /* 0x0000001c01007387 */ /* 0x0003e80000100800 */
[----:B0-----:R-:W2:Y:S01]  /*b9f0*/  LDL R29, [R1+0x664] ;  /* 0x00066400011d7983 */ /* 0x001ea20000100800 */
[C---:B------:R-:W-:Y:S02]  /*ba00*/  SEL R5, R2.reuse, R5, !P0 ;  /* 0x0000000502057207 */ /* 0x040fe40004000000 */
[----:B-1----:R-:W-:-:S02]  /*ba10*/  SEL R28, R2, R4, !P0 ;  /* 0x00000004021c7207 */ /* 0x002fc40004000000 */
[C---:B------:R-:W-:Y:S02]  /*ba20*/  SEL R6, R2.reuse, R6, !P0 ;  /* 0x0000000602067207 */ /* 0x040fe40004000000 */
[C---:B------:R-:W-:Y:S01]  /*ba30*/  SEL R7, R2.reuse, R7, !P0 ;  /* 0x0000000702077207 */ /* 0x040fe20004000000 */
[----:B------:R-:W-:Y:S01]  /*ba40*/  STL [R1+0x914], R28 ;  /* 0x0009141c01007387 */ /* 0x000fe20000100800 */
[C---:B------:R-:W-:Y:S02]  /*ba50*/  SEL R8, R2.reuse, R8, !P0 ;  /* 0x0000000802087207 */ /* 0x040fe40004000000 */
[C---:B------:R-:W-:Y:S01]  /*ba60*/  SEL R9, R2.reuse, R9, !P0 ;  /* 0x0000000902097207 */ /* 0x040fe20004000000 */
[----:B------:R-:W-:Y:S01]  /*ba70*/  STL [R1+0x918], R5 ;  /* 0x0009180501007387 */ /* 0x000fe20000100800 */
[C---:B------:R-:W-:Y:S02]  /*ba80*/  SEL R10, R2.reuse, R10, !P0 ;  /* 0x0000000a020a7207 */ /* 0x040fe40004000000 */
[C---:B------:R-:W-:Y:S01]  /*ba90*/  SEL R11, R2.reuse, R11, !P0 ;  /* 0x0000000b020b7207 */ /* 0x040fe20004000000 */
[----:B------:R-:W-:Y:S01]  /*baa0*/  STL [R1+0x91c], R6 ;  /* 0x00091c0601007387 */ /* 0x000fe20000100800 */
[----:B------:R-:W-:-:S02]  /*bab0*/  SEL R12, R2, R12, !P0 ;  /* 0x0000000c020c7207 */ /* 0x000fc40004000000 */
[C---:B------:R-:W-:Y:S01]  /*bac0*/  SEL R13, R2.reuse, R13, !P0 ;  /* 0x0000000d020d7207 */ /* 0x040fe20004000000 */
[----:B------:R-:W-:Y:S01]  /*bad0*/  STL [R1+0x920], R7 ;  /* 0x0009200701007387 */ /* 0x000fe20000100800 */
[----:B------:R-:W-:-:S03]  /*bae0*/  SEL R14, R2, R14, !P0 ;  /* 0x0000000e020e7207 */ /* 0x000fc60004000000 */
[----:B------:R-:W-:Y:S01]  /*baf0*/  STL [R1+0x924], R8 ;  /* 0x0009240801007387 */ /* 0x000fe20000100800 */
[----:B------:R-:W-:-:S03]  /*bb00*/  SEL R15, R2, R15, !P0 ;  /* 0x0000000f020f7207 */ /* 0x000fc60004000000 */
[----:B------:R-:W-:Y:S04]  /*bb10*/  STL [R1+0x928], R9 ;  /* 0x0009280901007387 */ /* 0x000fe80000100800 */
[----:B------:R-:W-:Y:S04]  /*bb20*/  STL [R1+0x92c], R10 ;  /* 0x00092c0a01007387 */ /* 0x000fe80000100800 */
[----:B------:R-:W-:Y:S04]  /*bb30*/  STL [R1+0x930], R11 ;  /* 0x0009300b01007387 */ /* 0x000fe80000100800 */
[----:B------:R-:W-:Y:S04]  /*bb40*/  STL [R1+0x934], R12 ;  /* 0x0009340c01007387 */ /* 0x000fe80000100800 */
[----:B------:R-:W-:Y:S04]  /*bb50*/  STL [R1+0x938], R13 ;  /* 0x0009380d01007387 */ /* 0x000fe80000100800 */
[----:B------:R-:W-:Y:S04]  /*bb60*/  STL [R1+0x93c], R14 ;  /* 0x00093c0e01007387 */ /* 0x000fe80000100800 */
[----:B------:R0:W-:Y:S04]  /*bb70*/  STL [R1+0x940], R15 ;  /* 0x0009400f01007387 */ /* 0x0001e80000100800 */
[----:B0-----:R-:W0:Y:S01]  /*bb80*/  S2R R15, SR_TID.X ;  /* 0x00000000000f7919 */ /* 0x001e220000002100 */
[----:B------:R-:W-:-:S02]  /*bb90*/  SEL R16, R2, R16, !P0 ;  /* 0x0000001002107207 */ /* 0x000fc40004000000 */
[----:B------:R-:W-:-:S03]  /*bba0*/  SEL R17, R2, R17, !P0 ;  /* 0x0000001102117207 */ /* 0x000fc60004000000 */
[----:B------:R1:W-:Y:S04]  /*bbb0*/  STL [R1+0x944], R16 ;  /* 0x0009441001007387 */ /* 0x0003e80000100800 */
[----:B------:R-:W-:Y:S04]  /*bbc0*/  STL [R1+0x948], R17 ;  /* 0x0009481101007387 */ /* 0x000fe80000100800 */
[----:B------:R-:W-:Y:S04]  /*bbd0*/  STL [R1+0x94c], R18 ;  /* 0x00094c1201007387 */ /* 0x000fe80000100800 */
[----:B------:R-:W-:Y:S04]  /*bbe0*/  STL [R1+0x950], R19 ;  /* 0x0009501301007387 */ /* 0x000fe80000100800 */
[----:B------:R-:W-:Y:S01]  /*bbf0*/  STL [R1+0x954], R20 ;  /* 0x0009541401007387 */ /* 0x000fe20000100800 */
[----:B0-----:R-:W-:-:S03]  /*bc00*/  IMAD.SHL.U32 R13, R15, 0x20, RZ ;  /* 0x000000200f0d7824 */ /* 0x001fc600078e00ff */
[----:B------:R-:W-:Y:S04]  /*bc10*/  STL [R1+0x958], R21 ;  /* 0x0009581501007387 */ /* 0x000fe80000100800 */
[----:B------:R-:W-:Y:S04]  /*bc20*/  STL [R1+0x95c], R22 ;  /* 0x00095c1601007387 */ /* 0x000fe80000100800 */
[----:B------:R-:W-:Y:S04]  /*bc30*/  STL [R1+0x960], R23 ;  /* 0x0009601701007387 */ /* 0x000fe80000100800 */
[----:B------:R-:W-:Y:S04]  /*bc40*/  STL [R1+0x964], R24 ;  /* 0x0009641801007387 */ /* 0x000fe80000100800 */
[----:B------:R-:W-:Y:S04]  /*bc50*/  STL [R1+0x968], R25 ;  /* 0x0009681901007387 */ /* 0x000fe80000100800 */
[----:B------:R-:W-:Y:S04]  /*bc60*/  STL [R1+0x96c], R26 ;  /* 0x00096c1a01007387 */ /* 0x000fe80000100800 */
[----:B------:R-:W-:Y:S04]  /*bc70*/  STL [R1+0x970], R27 ;  /* 0x0009701b01007387 */ /* 0x000fe80000100800 */
[----:B------:R-:W-:Y:S04]  /*bc80*/  STL [R1+0x660], R13 ;  /* 0x0006600d01007387 */ /* 0x000fe80000100800 */
[----:B------:R-:W-:Y:S04]  /*bc90*/  STL [R1+0x270], RZ ;  /* 0x000270ff01007387 */ /* 0x000fe80000100800 */
        /* <DEDUP_REMOVED lines=42> */
[----:B------:R-:W0:Y:S04]  /*bf40*/  S2R R4, SR_TID.X ;  /* 0x0000000000047919 */ /* 0x000e280000002100 */
        /* <DEDUP_REMOVED lines=19> */
[----:B------:R-:W-:Y:S01]  /*c080*/  STL [R1+0x108], RZ ;  /* 0x000108ff01007387 */ /* 0x000fe20000100800 */
[----:B--2---:R-:W-:-:S03]  /*c090*/  ISETP.GE.AND P1, PT, R29, RZ, PT ;  /* 0x000000ff1d00720c */ /* 0x004fc60003f26270 */
[----:B------:R-:W-:Y:S01]  /*c0a0*/  STL [R1+0x10c], RZ ;  /* 0x00010cff01007387 */ /* 0x000fe20000100800 */
[----:B0-----:R-:W-:-:S03]  /*c0b0*/  SHF.R.U32.HI R29, RZ, 0x5, R4 ;  /* 0x00000005ff1d7819 */ /* 0x001fc60000011604 */
[----:B------:R-:W-:Y:S01]  /*c0c0*/  STL [R1+0x1f0], RZ ;  /* 0x0001f0ff01007387 */ /* 0x000fe20000100800 */
[----:B------:R-:W-:-:S03]  /*c0d0*/  SHF.R.U32.HI R4, RZ, 0x5, R4 ;  /* 0x00000005ff047819 */ /* 0x000fc60000011604 */
[----:B------:R-:W-:Y:S04]  /*c0e0*/  STL [R1+0x1f4], RZ ;  /* 0x0001f4ff01007387 */ /* 0x000fe80000100800 */
[----:B------:R-:W-:Y:S04]  /*c0f0*/  STL [R1+0x1f8], RZ ;  /* 0x0001f8ff01007387 */ /* 0x000fe80000100800 */
[----:B------:R-:W-:Y:S04]  /*c100*/  STL [R1+0x1fc], RZ ;  /* 0x0001fcff01007387 */ /* 0x000fe80000100800 */
[----:B------:R-:W-:Y:S01]  /*c110*/  STL [R1+0x1e0], RZ ;  /* 0x0001e0ff01007387 */ /* 0x000fe20000100800 */
[----:B------:R-:W-:-:S03]  /*c120*/  SGXT.U32 R4, R4, 0x2 ;  /* 0x000000020404781a */ /* 0x000fc60000000000 */
[----:B------:R-:W-:Y:S04]  /*c130*/  STL [R1+0x1e4], RZ ;  /* 0x0001e4ff01007387 */ /* 0x000fe80000100800 */
[----:B------:R-:W-:Y:S04]  /*c140*/  STL [R1+0x1e8], RZ ;  /* 0x0001e8ff01007387 */ /* 0x000fe80000100800 */
[----:B------:R-:W-:Y:S04]  /*c150*/  STL [R1+0x1ec], RZ ;  /* 0x0001ecff01007387 */ /* 0x000fe80000100800 */
[----:B------:R-:W-:Y:S01]  /*c160*/  STL [R1+0x1d0], RZ ;  /* 0x0001d0ff01007387 */ /* 0x000fe20000100800 */
[----:B------:R-:W-:-:S03]  /*c170*/  LOP3.LUT R5, R4, 0x1c, RZ, 0xfc, !PT ;  /* 0x0000001c04057812 */ /* 0x000fc600078efcff */
[----:B------:R-:W-:Y:S01]  /*c180*/  STL [R1+0x1d4], RZ ;  /* 0x0001d4ff01007387 */ /* 0x000fe20000100800 */
[----:B------:R-:W-:-:S03]  /*c190*/  LOP3.LUT R28, R4, 0x18, RZ, 0xfc, !PT ;  /* 0x00000018041c7812 */ /* 0x000fc600078efcff */
[----:B------:R-:W-:Y:S04]  /*c1a0*/  STL [R1+0x1d8], RZ ;  /* 0x0001d8ff01007387 */ /* 0x000fe80000100800 */
[----:B------:R-:W-:Y:S01]  /*c1b0*/  STL [R1+0x1dc], RZ ;  /* 0x0001dcff01007387 */ /* 0x000fe20000100800 */
[----:B------:R-:W-:-:S03]  /*c1c0*/  SGXT.U32 R29, R29, 0x2 ;  /* 0x000000021d1d781a */ /* 0x000fc60000000000 */
[----:B------:R-:W-:Y:S04]  /*c1d0*/  STL [R1+0x1c0], RZ ;  /* 0x0001c0ff01007387 */ /* 0x000fe80000100800 */
[----:B------:R-:W-:Y:S01]  /*c1e0*/  STL [R1+0x1c4], RZ ;  /* 0x0001c4ff01007387 */ /* 0x000fe20000100800 */
[----:B------:R-:W-:-:S03]  /*c1f0*/  IMAD R2, R5, c[0x0][0x188], RZ ;  /* 0x0000620005027a24 */ /* 0x000fc600078e02ff */
[----:B------:R-:W-:Y:S01]  /*c200*/  STL [R1+0x1c8], RZ ;  /* 0x0001c8ff01007387 */ /* 0x000fe20000100800 */
[----:B------:R-:W-:-:S03]  /*c210*/  LOP3.LUT R4, R4, 0x14, RZ, 0xfc, !PT ;  /* 0x0000001404047812 */ /* 0x000fc600078efcff */
[----:B------:R-:W-:Y:S01]  /*c220*/  STL [R1+0x1cc], RZ ;  /* 0x0001ccff01007387 */ /* 0x000fe20000100800 */
[----:B------:R-:W-:-:S03]  /*c230*/  IMAD R5, R28, c[0x0][0x188], RZ ;  /* 0x000062001c057a24 */ /* 0x000fc600078e02ff */
[----:B------:R-:W-:Y:S01]  /*c240*/  STL [R1+0x1b0], RZ ;  /* 0x0001b0ff01007387 */ /* 0x000fe20000100800 */
[----:B------:R-:W-:-:S03]  /*c250*/  LOP3.LUT R5, R29, 0x10, RZ, 0xfc, !PT ;  /* 0x000000101d057812 */ /* 0x000fc600078efcff */
[----:B------:R-:W-:Y:S01]  /*c260*/  STL [R1+0x1b4], RZ ;  /* 0x0001b4ff01007387 */ /* 0x000fe20000100800 */
[----:B------:R-:W-:-:S03]  /*c270*/  LOP3.LUT R28, R29, 0xc, RZ, 0xfc, !PT ;  /* 0x0000000c1d1c7812 */ /* 0x000fc600078efcff */
[----:B------:R-:W-:Y:S04]  /*c280*/  STL [R1+0x1b8], RZ ;  /* 0x0001b8ff01007387 */ /* 0x000fe80000100800 */
[----:B------:R-:W-:Y:S01]  /*c290*/  STL [R1+0x1bc], RZ ;  /* 0x0001bcff01007387 */ /* 0x000fe20000100800 */
[----:B------:R-:W-:-:S03]  /*c2a0*/  IMAD R2, R4, c[0x0][0x188], RZ ;  /* 0x0000620004027a24 */ /* 0x000fc600078e02ff */
[----:B------:R-:W2:Y:S01]  /*c2b0*/  LDL.LU R14, [R1+0x344] ;  /* 0x00034400010e7983 */ /* 0x000ea20000300800 */
[----:B------:R-:W-:-:S03]  /*c2c0*/  IMAD R6, R29, c[0x0][0x188], RZ ;  /* 0x000062001d067a24 */ /* 0x000fc600078e02ff */
[----:B------:R-:W-:Y:S01]  /*c2d0*/  STL [R1+0x1a0], RZ ;  /* 0x0001a0ff01007387 */ /* 0x000fe20000100800 */
[----:B------:R-:W-:-:S03]  /*c2e0*/  IMAD R2, R5, c[0x0][0x188], RZ ;  /* 0x0000620005027a24 */ /* 0x000fc600078e02ff */
[----:B------:R-:W-:Y:S01]  /*c2f0*/  STL [R1+0x1a4], RZ ;  /* 0x0001a4ff01007387 */ /* 0x000fe20000100800 */
[----:B------:R-:W-:-:S03]  /*c300*/  IMAD R5, R28, c[0x0][0x188], RZ ;  /* 0x000062001c057a24 */ /* 0x000fc600078e02ff */
[----:B------:R-:W-:Y:S01]  /*c310*/  STL [R1+0x1a8], RZ ;  /* 0x0001a8ff01007387 */ /* 0x000fe20000100800 */
[----:B------:R-:W-:-:S03]  /*c320*/  LOP3.LUT R4, R29, 0x8, RZ, 0xfc, !PT ;  /* 0x000000081d047812 */ /* 0x000fc600078efcff */
[----:B------:R-:W-:Y:S01]  /*c330*/  STL [R1+0x1ac], RZ ;  /* 0x0001acff01007387 */ /* 0x000fe20000100800 */
[----:B------:R-:W-:-:S03]  /*c340*/  LOP3.LUT R29, R29, 0x4, RZ, 0xfc, !PT ;  /* 0x000000041d1d7812 */ /* 0x000fc600078efcff */
[----:B------:R-:W3:Y:S04]  /*c350*/  LDL.LU R11, [R1+0x338] ;  /* 0x00033800010b7983 */ /* 0x000ee80000300800 */
[----:B------:R-:W4:Y:S04]  /*c360*/  LDL.LU R10, [R1+0x334] ;  /* 0x00033400010a7983 */ /* 0x000f280000300800 */
[----:B------:R-:W3:Y:S04]  /*c370*/  LDL.LU R9, [R1+0x330] ;  /* 0x0003300001097983 */ /* 0x000ee80000300800 */
[----:B------:R-:W3:Y:S01]  /*c380*/  LDL.LU R8, [R1+0x32c] ;  /* 0x00032c0001087983 */ /* 0x000ee20000300800 */
[----:B------:R-:W-:-:S03]  /*c390*/  IMAD R2, R29, c[0x0][0x188], RZ ;  /* 0x000062001d027a24 */ /* 0x000fc600078e02ff */
[----:B------:R-:W3:Y:S04]  /*c3a0*/  LDL.LU R7, [R1+0xf8] ;  /* 0x0000f80001077983 */ /* 0x000ee80000300800 */
[----:B------:R-:W3:Y:S04]  /*c3b0*/  LDL.LU R6, [R1+0x328] ;  /* 0x0003280001067983 */ /* 0x000ee80000300800 */
[----:B------:R-:W3:Y:S04]  /*c3c0*/  LDL.LU R5, [R1+0x2a8] ;  /* 0x0002a80001057983 */ /* 0x000ee80000300800 */
[----:B------:R-:W3:Y:S01]  /*c3d0*/  LDL.LU R28, [R1+0x2bc] ;  /* 0x0002bc00011c7983 */ /* 0x000ee20000300800 */
[----:B------:R-:W-:-:S03]  /*c3e0*/  IMAD R4, R4, c[0x0][0x188], RZ ;  /* 0x0000620004047a24 */ /* 0x000fc600078e02ff */
[----:B------:R-:W3:Y:S04]  /*c3f0*/  LDL.LU R29, [R1+0x2d0] ;  /* 0x0002d000011d7983 */ /* 0x000ee80000300800 */
        /* <DEDUP_REMOVED lines=8> */
[----:B------:R-:W3:Y:S04]  /*c480*/  LDL.LU R4, [R1+0x284] ;  /* 0x0002840001047983 */ /* 0x000ee80000300800 */
[----:B------:R-:W0:Y:S04]  /*c490*/  S2R R3, SR_TID.X ;  /* 0x0000000000037919 */ /* 0x000e280000002100 */
[----:B------:R-:W0:Y:S01]  /*c4a0*/  S2R R12, SR_TID.X ;  /* 0x00000000000c7919 */ /* 0x000e220000002100 */
[----:B------:R-:W-:Y:S01]  /*c4b0*/  ISETP.NE.AND P0, PT, RZ, c[0x0][0x178], PT ;  /* 0x00005e00ff007a0c */ /* 0x000fe20003f05270 */
[----:B-1----:R-:W-:Y:S01]  /*c4c0*/  IMAD.SHL.U32 R16, R15, 0x8, RZ ;  /* 0x000000080f107824 */ /* 0x002fe200078e00ff */
[----:B0-----:R-:W-:-:S05]  /*c4d0*/  LOP3.LUT R3, R3, 0x1f, RZ, 0xc0, !PT ;  /* 0x0000001f03037812 */ /* 0x001fca00078ec0ff */
[----:B------:R-:W-:Y:S02]  /*c4e0*/  IMAD R3, R3, c[0x0][0x18c], RZ ;  /* 0x0000630003037a24 */ /* 0x000fe400078e02ff */
[----:B------:R-:W-:-:S03]  /*c4f0*/  IMAD.SHL.U32 R12, R12, 0x40, RZ ;  /* 0x000000400c0c7824 */ /* 0x000fc600078e00ff */
[----:B------:R-:W-:Y:S02]  /*c500*/  SHF.R.S32.HI R2, RZ, 0x1f, R3 ;  /* 0x0000001fff027819 */ /* 0x000fe40000011403 */
[----:B------:R-:W-:Y:S02]  /*c510*/  LOP3.LUT R12, R12, 0x1c0, RZ, 0xc0, !PT ;  /* 0x000001c00c0c7812 */ /* 0x000fe400078ec0ff */
[C---:B------:R-:W-:Y:S01]  /*c520*/  SHF.L.U64.HI R2, R3.reuse, 0x1, R2 ;  /* 0x0000000103027819 */ /* 0x040fe20000010202 */
[----:B------:R-:W-:Y:S01]  /*c530*/  IMAD.SHL.U32 R3, R3, 0x2, RZ ;  /* 0x0000000203037824 */ /* 0x000fe200078e00ff */
[----:B------:R-:W-:Y:S01]  /*c540*/  LOP3.LUT R12, R12, 0x30, R16, 0xf8, !PT ;  /* 0x000000300c0c7812 */ /* 0x000fe200078ef810 */
[----:B------:R-:W-:Y:S02]  /*c550*/  IMAD.SHL.U32 R15, R15, 0x2, RZ ;  /* 0x000000020f0f7824 */ /* 0x000fe400078e00ff */
[----:B------:R0:W-:Y:S01]  /*c560*/  STL [R1+0x8a0], R2 ;  /* 0x0008a00201007387 */ /* 0x0001e20000100800 */
[----:B------:R-:W-:-:S03]  /*c570*/  IMAD R0, R0, c[0x0][0x190], RZ ;  /* 0x0000640000007a24 */ /* 0x000fc600078e02ff */
[----:B------:R2:W-:Y:S01]  /*c580*/  STL [R1+0x8a8], R3 ;  /* 0x0008a80301007387 */ /* 0x0005e20000100800 */
[----:B------:R-:W-:-:S04]  /*c590*/  LOP3.LUT R12, R12, 0x10, R15, 0x78, !PT ;  /* 0x000000100c0c7812 */ /* 0x000fc800078e780f */
[----:B0-----:R-:W-:Y:S02]  /*c5a0*/  LOP3.LUT R2, R12, 0x200, R13, 0xf8, !PT ;  /* 0x000002000c027812 */ /* 0x001fe400078ef80d */
[----:B--2---:R-:W-:-:S05]  /*c5b0*/  SHF.R.S32.HI R3, RZ, 0x5, R14 ;  /* 0x00000005ff037819 */ /* 0x004fca000001140e */
[----:B------:R4:W-:Y:S02]  /*c5c0*/  STL [R1+0x48], R3 ;  /* 0x0000480301007387 */ /* 0x0009e40000100800 */
[----:B----4-:R-:W-:Y:S02]  /*c5d0*/  IMAD R3, R10, c[0x0][0x190], RZ ;  /* 0x000064000a037a24 */ /* 0x010fe400078e02ff */
[----:B---3--:R-:W-:Y:S01]  /*c5e0*/  @!P1 IMAD.MOV R4, RZ, RZ, -R4 ;  /* 0x000000ffff049224 */ /* 0x008fe200078e0a04 */
[----:B------:R-:W-:-:S05]  /*c5f0*/  @!P0 LOP3.LUT R4, RZ, c[0x0][0x178], RZ, 0x33, !PT ;  /* 0x00005e00ff048a12 */ /* 0x000fca00078e33ff */
[----:B------:R-:W-:Y:S04]  /*c600*/  STL [R1+0x974], R4 ;  /* 0x0009740401007387 */ /* 0x000fe80000100800 */
[----:B------:R0:W-:Y:S04]  /*c610*/  STL [R1+0x8ac], R0 ;  /* 0x0008ac0001007387 */ /* 0x0001e80000100800 */
[----:B------:R-:W-:Y:S01]  /*c620*/  STL [R1+0x654], R2 ;  /* 0x0006540201007387 */ /* 0x000fe20000100800 */
[----:B0-----:R-:W-:-:S03]  /*c630*/  IMAD R0, R11, c[0x0][0x190], RZ ;  /* 0x000064000b007a24 */ /* 0x001fc600078e02ff */
[----:B------:R0:W-:Y:S04]  /*c640*/  STL [R1+0x8b0], R2 ;  /* 0x0008b00201007387 */ /* 0x0001e80000100800 */
[----:B------:R1:W-:Y:S01]  /*c650*/  STL [R1+0xa4], R0 ;  /* 0x0000a40001007387 */ /* 0x0003e20000100800 */
[----:B0-----:R-:W-:Y:S02]  /*c660*/  IMAD R2, R8, c[0x0][0x190], RZ ;  /* 0x0000640008027a24 */ /* 0x001fe400078e02ff */
[----:B-1----:R-:W-:Y:S01]  /*c670*/  IMAD R0, R9, c[0x0][0x190], RZ ;  /* 0x0000640009007a24 */ /* 0x002fe200078e02ff */
[----:B------:R0:W-:Y:S04]  /*c680*/  STL [R1+0xbc], R3 ;  /* 0x0000bc0301007387 */ /* 0x0001e80000100800 */
[----:B------:R1:W-:Y:S04]  /*c690*/  STL [R1+0xcc], R0 ;  /* 0x0000cc0001007387 */ /* 0x0003e80000100800 */
[----:B------:R2:W-:Y:S01]  /*c6a0*/  STL [R1+0xe4], R2 ;  /* 0x0000e40201007387 */ /* 0x0005e20000100800 */
[----:B0-----:R-:W-:-:S02]  /*c6b0*/  IMAD R3, R7, c[0x0][0x190], RZ ;  /* 0x0000640007037a24 */ /* 0x001fc400078e02ff */
[----:B-1----:R-:W-:-:S03]  /*c6c0*/  IMAD R0, R6, c[0x0][0x190], RZ ;  /* 0x0000640006007a24 */ /* 0x002fc600078e02ff */
[----:B------:R-:W-:Y:S01]  /*c6d0*/  STL [R1+0xf8], R3 ;  /* 0x0000f80301007387 */ /* 0x000fe20000100800 */
[----:B--2---:R-:W-:-:S03]  /*c6e0*/  IMAD R2, R5, c[0x0][0x190], RZ ;  /* 0x0000640005027a24 */ /* 0x004fc600078e02ff */
[----:B------:R-:W-:Y:S04]  /*c6f0*/  STL [R1+0x284], R0 ;  /* 0x0002840001007387 */ /* 0x000fe80000100800 */
[----:B------:R0:W-:Y:S04]  /*c700*/  STL [R1+0x2a8], R2 ;  /* 0x0002a80201007387 */ /* 0x0001e80000100800 */
[----:B0-----:R-:W2:Y:S01]  /*c710*/  LDL.LU R2, [R1+0x310] ;  /* 0x0003100001027983 */ /* 0x001ea20000300800 */
[----:B------:R-:W-:Y:S02]  /*c720*/  IMAD R3, R28, c[0x0][0x190], RZ ;  /* 0x000064001c037a24 */ /* 0x000fe400078e02ff */
[----:B------:R-:W-:-:S03]  /*c730*/  IMAD R0, R29, c[0x0][0x190], RZ ;  /* 0x000064001d007a24 */ /* 0x000fc600078e02ff */
[----:B------:R-:W-:Y:S04]  /*c740*/  STL [R1+0x2bc], R3 ;  /* 0x0002bc0301007387 */ /* 0x000fe80000100800 */
[----:B--2---:R0:W-:Y:S04]  /*c750*/  STL [R1+0x984], R2 ;  /* 0x0009840201007387 */ /* 0x0041e80000100800 */
[----:B------:R-:W-:Y:S04]  /*c760*/  STL [R1+0x2d0], R0 ;  /* 0x0002d00001007387 */ /* 0x000fe80000100800 */
        /* <DEDUP_REMOVED lines=31> */
[----:B--2---:R-:W-:-:S05]  /*c960*/  IMAD R2, R2, c[0x0][0x190], RZ ;  /* 0x0000640002027a24 */ /* 0x004fca00078e02ff */
[----:B------:R0:W-:Y:S04]  /*c970*/  STL [R1+0x2e8], R2 ;  /* 0x0002e80201007387 */ /* 0x0001e80000100800 */
[----:B0-----:R-:W2:Y:S02]  /*c980*/  LDL.LU R2, [R1+0x988] ;  /* 0x0009880001027983 */ /* 0x001ea40000300800 */
[----:B--2---:R-:W-:-:S05]  /*c990*/  IMAD R2, R2, c[0x0][0x190], RZ ;  /* 0x0000640002027a24 */ /* 0x004fca00078e02ff */
[----:B------:R0:W-:Y:S04]  /*c9a0*/  STL [R1+0x2f8], R2 ;  /* 0x0002f80201007387 */ /* 0x0001e80000100800 */
[----:B0-----:R-:W2:Y:S01]  /*c9b0*/  LDL.LU R2, [R1+0x984] ;  /* 0x0009840001027983 */ /* 0x001ea20000300800 */
[----:B---3--:R-:W-:Y:S02]  /*c9c0*/  IMAD R0, R0, c[0x0][0x190], RZ ;  /* 0x0000640000007a24 */ /* 0x008fe400078e02ff */
[----:B------:R-:W-:Y:S02]  /*c9d0*/  IMAD R3, R3, c[0x0][0x190], RZ ;  /* 0x0000640003037a24 */ /* 0x000fe400078e02ff */
[----:B--2---:R-:W-:-:S05]  /*c9e0*/  IMAD R2, R2, c[0x0][0x190], RZ ;  /* 0x0000640002027a24 */ /* 0x004fca00078e02ff */
[----:B------:R4:W-:Y:S04]  /*c9f0*/  STL [R1+0x310], R2 ;  /* 0x0003100201007387 */ /* 0x0009e80000100800 */
[----:B------:R0:W-:Y:S01]  /*ca00*/  STL [R1+0x320], R0 ;  /* 0x0003200001007387 */ /* 0x0001e20000100800 */
[----:B----4-:R-:W-:Y:S02]  /*ca10*/  IMAD R2, R4, c[0x0][0x190], RZ ;  /* 0x0000640004027a24 */ /* 0x010fe400078e02ff */
[----:B0-----:R-:W-:-:S03]  /*ca20*/  IMAD R0, R27, c[0x0][0x190], RZ ;  /* 0x000064001b007a24 */ /* 0x001fc600078e02ff */
[----:B------:R0:W-:Y:S04]  /*ca30*/  STL [R1+0x324], R2 ;  /* 0x0003240201007387 */ /* 0x0001e80000100800 */
[----:B------:R1:W-:Y:S01]  /*ca40*/  STL [R1+0x31c], R3 ;  /* 0x00031c0301007387 */ /* 0x0003e20000100800 */
[----:B0-----:R-:W-:-:S03]  /*ca50*/  IMAD R2, R26, c[0x0][0x190], RZ ;  /* 0x000064001a027a24 */ /* 0x001fc600078e02ff */
[----:B------:R0:W-:Y:S01]  /*ca60*/  STL [R1+0x318], R0 ;  /* 0x0003180001007387 */ /* 0x0001e20000100800 */
[----:B-1----:R-:W-:-:S03]  /*ca70*/  IMAD R3, R25, c[0x0][0x190], RZ ;  /* 0x0000640019037a24 */ /* 0x002fc600078e02ff */
[----:B------:R1:W-:Y:S01]  /*ca80*/  STL [R1+0x314], R2 ;  /* 0x0003140201007387 */ /* 0x0003e20000100800 */
[----:B0-----:R-:W-:-:S03]  /*ca90*/  IMAD R0, R24, c[0x0][0x190], RZ ;  /* 0x0000640018007a24 */ /* 0x001fc600078e02ff */
[----:B------:R0:W-:Y:S01]  /*caa0*/  STL [R1+0x30c], R3 ;  /* 0x00030c0301007387 */ /* 0x0001e20000100800 */
[----:B-1----:R-:W-:-:S03]  /*cab0*/  IMAD R2, R23, c[0x0][0x190], RZ ;  /* 0x0000640017027a24 */ /* 0x002fc600078e02ff */
[----:B------:R1:W-:Y:S04]  /*cac0*/  STL [R1+0x308], R0 ;  /* 0x0003080001007387 */ /* 0x0003e80000100800 */
[----:B------:R2:W-:Y:S01]  /*cad0*/  STL [R1+0x304], R2 ;  /* 0x0003040201007387 */ /* 0x0005e20000100800 */
[----:B0-----:R-:W-:Y:S02]  /*cae0*/  IMAD R3, R22, c[0x0][0x190], RZ ;  /* 0x0000640016037a24 */ /* 0x001fe400078e02ff */
[----:B-1----:R-:W-:-:S03]  /*caf0*/  IMAD R0, R21, c[0x0][0x190], RZ ;  /* 0x0000640015007a24 */ /* 0x002fc600078e02ff */
[----:B------:R0:W-:Y:S01]  /*cb00*/  STL [R1+0x300], R3 ;  /* 0x0003000301007387 */ /* 0x0001e20000100800 */
[----:B--2---:R-:W-:-:S03]  /*cb10*/  IMAD R2, R20, c[0x0][0x190], RZ ;  /* 0x0000640014027a24 */ /* 0x004fc600078e02ff */
        /* <DEDUP_REMOVED lines=76> */
[----:B----4-:R-:W-:Y:S02]  /*cfe0*/  IMAD R4, R4, c[0x0][0x190], RZ ;  /* 0x0000640004047a24 */ /* 0x010fe400078e02ff */
[----:B--2---:R-:W-:-:S05]  /*cff0*/  IMAD R2, R2, c[0x0][0x190], RZ ;  /* 0x0000640002027a24 */ /* 0x004fca00078e02ff */
[----:B------:R0:W-:Y:S04]  /*d000*/  STL [R1+0x330], R2 ;  /* 0x0003300201007387 */ /* 0x0001e80000100800 */
[----:B------:R1:W-:Y:S01]  /*d010*/  STL [R1+0x334], R0 ;  /* 0x0003340001007387 */ /* 0x0003e20000100800 */
[----:B0-----:R-:W-:-:S03]  /*d020*/  IMAD R2, R3, c[0x0][0x190], RZ ;  /* 0x0000640003027a24 */ /* 0x001fc600078e02ff */
[----:B------:R-:W-:Y:S01]  /*d030*/  STL [R1+0x338], R4 ;  /* 0x0003380401007387 */ /* 0x000fe20000100800 */
[----:B------:R-:W-:Y:S02]  /*d040*/  IMAD R3, R26, c[0x0][0x190], RZ ;  /* 0x000064001a037a24 */ /* 0x000fe400078e02ff */
[----:B-1----:R-:W-:Y:S01]  /*d050*/  IMAD R0, R27, c[0x0][0x190], RZ ;  /* 0x000064001b007a24 */ /* 0x002fe200078e02ff */
        /* <DEDUP_REMOVED lines=45> */
[----:B------:R0:W-:Y:S04]  /*d330*/  STL [R1+0x45c], R3 ;  /* 0x00045c0301007387 */ /* 0x0001e80000100800 */
[----:B0-----:R-:W2:Y:S04]  /*d340*/  LDL.LU R3, [R1+0x84] ;  /* 0x0000840001037983 */ /* 0x001ea80000300800 */
[----:B------:R-:W-:Y:S04]  /*d350*/  STL [R1+0x464], R2 ;  /* 0x0004640201007387 */ /* 0x000fe80000100800 */
[----:B------:R-:W3:Y:S01]  /*d360*/  LDL.LU R4, [R1+0x7c] ;  /* 0x00007c0001047983 */ /* 0x000ee20000300800 */
[----:B------:R-:W-:-:S05]  /*d370*/  IMAD R0, R29, c[0x0][0x190], RZ ;  /* 0x000064001d007a24 */ /* 0x000fca00078e02ff */
[----:B------:R-:W-:Y:S04]  /*d380*/  STL [R1+0x46c], R0 ;  /* 0x00046c0001007387 */ /* 0x000fe80000100800 */
[----:B---3--:R0:W-:Y:S04]  /*d390*/  STL [R1+0x978], R4 ;  /* 0x0009780401007387 */ /* 0x0081e80000100800 */
[----:B0-----:R-:W3:Y:S04]  /*d3a0*/  LDL.LU R4, [R1+0x80] ;  /* 0x0000800001047983 */ /* 0x001ee80000300800 */
[----:B------:R-:W4:Y:S04]  /*d3b0*/  LDL.LU R27, [R1+0x78] ;  /* 0x00007800011b7983 */ /* 0x000f280000300800 */
        /* <DEDUP_REMOVED lines=17> */
[----:B------:R-:W4:Y:S01]  /*d4d0*/  LDL.LU R9, [R1+0x24] ;  /* 0x0000240001097983 */ /* 0x000f220000300800 */
[----:B--2---:R-:W-:-:S03]  /*d4e0*/  IMAD R3, R3, c[0x0][0x190], RZ ;  /* 0x0000640003037a24 */ /* 0x004fc600078e02ff */
[----:B------:R-:W2:Y:S04]  /*d4f0*/  LDL.LU R8, [R1+0x20] ;  /* 0x0000200001087983 */ /* 0x000ea80000300800 */
[----:B------:R-:W2:Y:S04]  /*d500*/  LDL.LU R7, [R1+0x1c] ;  /* 0x00001c0001077983 */ /* 0x000ea80000300800 */
[----:B------:R-:W2:Y:S04]  /*d510*/  LDL.LU R6, [R1+0x18] ;  /* 0x0000180001067983 */ /* 0x000ea80000300800 */
[----:B------:R-:W2:Y:S04]  /*d520*/  LDL.LU R5, [R1+0x14] ;  /* 0x0000140001057983 */ /* 0x000ea80000300800 */
[----:B------:R-:W2:Y:S04]  /*d530*/  LDL.LU R28, [R1+0x10] ;  /* 0x00001000011c7983 */ /* 0x000ea80000300800 */
[----:B------:R-:W2:Y:S04]  /*d540*/  LDL.LU R29, [R1+0xc] ;  /* 0x00000c00011d7983 */ /* 0x000ea80000300800 */
[----:B------:R-:W2:Y:S04]  /*d550*/  LDL.LU R2, [R1+0x8] ;  /* 0x0000080001027983 */ /* 0x000ea80000300800 */
[----:B------:R-:W2:Y:S04]  /*d560*/  LDL.LU R0, [R1+0x4] ;  /* 0x0000040001007983 */ /* 0x000ea80000300800 */
[----:B------:R0:W-:Y:S04]  /*d570*/  STL [R1+0x474], R3 ;  /* 0x0004740301007387 */ /* 0x0001e80000100800 */
[----:B0-----:R-:W2:Y:S01]  /*d580*/  LDL.LU R3, [R1] ;  /* 0x0000000001037983 */ /* 0x001ea20000300800 */
[----:B---3--:R-:W-:-:S05]  /*d590*/  IMAD R4, R4, c[0x0][0x190], RZ ;  /* 0x0000640004047a24 */ /* 0x008fca00078e02ff */
[----:B------:R0:W-:Y:S04]  /*d5a0*/  STL [R1+0x47c], R4 ;  /* 0x00047c0401007387 */ /* 0x0001e80000100800 */
[----:B0-----:R-:W3:Y:S01]  /*d5b0*/  LDL.LU R4, [R1+0x978] ;  /* 0x0009780001047983 */ /* 0x001ee20000300800 */
[----:B----4-:R-:W-:Y:S02]  /*d5c0*/  IMAD R27, R27, c[0x0][0x190], RZ ;  /* 0x000064001b1b7a24 */ /* 0x010fe400078e02ff */
[----:B------:R-:W-:Y:S02]  /*d5d0*/  IMAD R26, R26, c[0x0][0x190], RZ ;  /* 0x000064001a1a7a24 */ /* 0x000fe400078e02ff */
[----:B------:R-:W-:Y:S02]  /*d5e0*/  IMAD R25, R25, c[0x0][0x190], RZ ;  /* 0x0000640019197a24 */ /* 0x000fe400078e02ff */
[----:B------:R-:W-:-:S02]  /*d5f0*/  IMAD R24, R24, c[0x0][0x190], RZ ;  /* 0x0000640018187a24 */ /* 0x000fc400078e02ff */
[----:B------:R-:W-:Y:S02]  /*d600*/  IMAD R23, R23, c[0x0][0x190], RZ ;  /* 0x0000640017177a24 */ /* 0x000fe400078e02ff */
[----:B------:R-:W-:Y:S02]  /*d610*/  IMAD R22, R22, c[0x0][0x190], RZ ;  /* 0x0000640016167a24 */ /* 0x000fe400078e02ff */
[----:B------:R-:W-:Y:S02]  /*d620*/  IMAD R21, R21, c[0x0][0x190], RZ ;  /* 0x0000640015157a24 */ /* 0x000fe400078e02ff */
        /* <DEDUP_REMOVED lines=12> */
[----:B--2---:R-:W-:Y:S02]  /*d6f0*/  IMAD R8, R8, c[0x0][0x190], RZ ;  /* 0x0000640008087a24 */ /* 0x004fe400078e02ff */
[----:B------:R-:W-:Y:S02]  /*d700*/  IMAD R7, R7, c[0x0][0x190], RZ ;  /* 0x0000640007077a24 */ /* 0x000fe400078e02ff */
[----:B------:R-:W-:-:S02]  /*d710*/  IMAD R6, R6, c[0x0][0x190], RZ ;  /* 0x0000640006067a24 */ /* 0x000fc400078e02ff */
[----:B------:R-:W-:Y:S02]  /*d720*/  IMAD R5, R5, c[0x0][0x190], RZ ;  /* 0x0000640005057a24 */ /* 0x000fe400078e02ff */
[----:B------:R-:W-:Y:S02]  /*d730*/  IMAD R28, R28, c[0x0][0x190], RZ ;  /* 0x000064001c1c7a24 */ /* 0x000fe400078e02ff */
[----:B------:R-:W-:Y:S02]  /*d740*/  IMAD R29, R29, c[0x0][0x190], RZ ;  /* 0x000064001d1d7a24 */ /* 0x000fe400078e02ff */
[----:B---3--:R-:W-:-:S05]  /*d750*/  IMAD R4, R4, c[0x0][0x190], RZ ;  /* 0x0000640004047a24 */ /* 0x008fca00078e02ff */
        /* <DEDUP_REMOVED lines=52> */
[----:B------:R-:W-:-:S05]  /*daa0*/  IMAD R2, R2, c[0x0][0x190], RZ ;  /* 0x0000640002027a24 */ /* 0x000fca00078e02ff */
[----:B------:R0:W-:Y:S02]  /*dab0*/  STL [R1+0x8], R2 ;  /* 0x0000080201007387 */ /* 0x0001e40000100800 */
[----:B0-----:R-:W-:Y:S02]  /*dac0*/  IMAD R2, R0, c[0x0][0x190], RZ ;  /* 0x0000640000027a24 */ /* 0x001fe400078e02ff */
[----:B------:R-:W-:-:S03]  /*dad0*/  IMAD R0, R3, c[0x0][0x190], RZ ;  /* 0x0000640003007a24 */ /* 0x000fc600078e02ff */
[----:B------:R0:W-:Y:S04]  /*dae0*/  STL [R1+0x8d0], R2 ;  /* 0x0008d00201007387 */ /* 0x0001e80000100800 */
[----:B0-----:R-:W4:Y:S04]  /*daf0*/  LDL.LU R2, [R1+0xe4] ;  /* 0x0000e40001027983 */ /* 0x001f280000300800 */
[----:B------:R0:W-:Y:S04]  /*db00*/  STL [R1+0x8cc], R0 ;  /* 0x0008cc0001007387 */ /* 0x0001e80000100800 */
[----:B0-----:R-:W4:Y:S01]  /*db10*/  LDL.LU R0, [R1+0xf8] ;  /* 0x0000f80001007983 */ /* 0x001f220000300800 */
[----:B--2---:R-:W-:-:S02]  /*db20*/  IMAD R17, R17, c[0x0][0x190], RZ ;  /* 0x0000640011117a24 */ /* 0x004fc400078e02ff */
[----:B---3--:R-:W-:Y:S02]  /*db30*/  IMAD R16, R16, c[0x0][0x190], RZ ;  /* 0x0000640010107a24 */ /* 0x008fe400078e02ff */
[----:B----4-:R-:W-:Y:S02]  /*db40*/  IMAD R15, R15, c[0x0][0x190], RZ ;  /* 0x000064000f0f7a24 */ /* 0x010fe400078e02ff */
        /* <DEDUP_REMOVED lines=10> */
[----:B------:R-:W-:-:S05]  /*dbf0*/  IMAD R29, R29, c[0x0][0x190], RZ ;  /* 0x000064001d1d7a24 */ /* 0x000fca00078e02ff */
[----:B------:R0:W-:Y:S04]  /*dc00*/  STL [R1+0x8c8], R29 ;  /* 0x0008c81d01007387 */ /* 0x0001e80000100800 */
[----:B0-----:R-:W2:Y:S04]  /*dc10*/  LDL.LU R29, [R1+0xcc] ;  /* 0x0000cc00011d7983 */ /* 0x001ea80000300800 */
[----:B------:R0:W-:Y:S04]  /*dc20*/  STL [R1+0x8c4], R28 ;  /* 0x0008c41c01007387 */ /* 0x0001e80000100800 */
[----:B0-----:R-:W3:Y:S04]  /*dc30*/  LDL.LU R28, [R1+0x2a8] ;  /* 0x0002a800011c7983 */ /* 0x001ee80000300800 */
[----:B------:R0:W-:Y:S04]  /*dc40*/  STL [R1+0x8c0], R3 ;  /* 0x0008c00301007387 */ /* 0x0001e80000100800 */
[----:B0-----:R-:W4:Y:S04]  /*dc50*/  LDL.LU R3, [R1+0xbc] ;  /* 0x0000bc0001037983 */ /* 0x001f280000300800 */
[----:B------:R0:W-:Y:S04]  /*dc60*/  STL [R1+0x8bc], R6 ;  /* 0x0008bc0601007387 */ /* 0x0001e80000100800 */
[----:B0-----:R-:W2:Y:S01]  /*dc70*/  LDL.LU R6, [R1+0xa4] ;  /* 0x0000a40001067983 */ /* 0x001ea20000300800 */
[----:B------:R-:W-:-:S05]  /*dc80*/  IMAD R7, R7, c[0x0][0x190], RZ ;  /* 0x0000640007077a24 */ /* 0x000fca00078e02ff */
[----:B------:R-:W-:Y:S04]  /*dc90*/  STL [R1+0x8b8], R7 ;  /* 0x0008b80701007387 */ /* 0x000fe80000100800 */
[----:B------:R0:W-:Y:S04]  /*dca0*/  STL [R1+0x8b4], R8 ;  /* 0x0008b40801007387 */ /* 0x0001e80000100800 */
[----:B0-----:R-:W3:Y:S04]  /*dcb0*/  LDL.LU R8, [R1+0x2d0] ;  /* 0x0002d00001087983 */ /* 0x001ee80000300800 */
[----:B------:R-:W-:Y:S04]  /*dcc0*/  STL [R1+0x8d4], R9 ;  /* 0x0008d40901007387 */ /* 0x000fe80000100800 */
[----:B------:R-:W-:Y:S04]  /*dcd0*/  STL [R1+0x8d8], R10 ;  /* 0x0008d80a01007387 */ /* 0x000fe80000100800 */
[----:B------:R-:W-:Y:S04]  /*dce0*/  STL [R1+0x8dc], R11 ;  /* 0x0008dc0b01007387 */ /* 0x000fe80000100800 */
[----:B------:R0:W-:Y:S04]  /*dcf0*/  STL [R1+0x8e0], R12 ;  /* 0x0008e00c01007387 */ /* 0x0001e80000100800 */
[----:B0-----:R-:W3:Y:S04]  /*dd00*/  LDL.LU R12, [R1+0x320] ;  /* 0x00032000010c7983 */ /* 0x001ee80000300800 */
        /* <DEDUP_REMOVED lines=9> */
[----:B0-----:R-:W3:Y:S01]  /*dda0*/  LDL.LU R17, [R1+0x284] ;  /* 0x0002840001117983 */ /* 0x001ee20000300800 */
[----:B------:R-:W-:-:S02]  /*ddb0*/  IMAD R18, R18, c[0x0][0x190], RZ ;  /* 0x0000640012127a24 */ /* 0x000fc400078e02ff */
[----:B------:R-:W-:Y:S02]  /*ddc0*/  IMAD R19, R19, c[0x0][0x190], RZ ;  /* 0x0000640013137a24 */ /* 0x000fe400078e02ff */
[----:B------:R-:W-:Y:S02]  /*ddd0*/  IMAD R20, R20, c[0x0][0x190], RZ ;  /* 0x0000640014147a24 */ /* 0x000fe400078e02ff */
[----:B------:R-:W-:Y:S01]  /*dde0*/  IMAD R21, R21, c[0x0][0x190], RZ ;  /* 0x0000640015157a24 */ /* 0x000fe200078e02ff */
[----:B------:R0:W-:Y:S01]  /*ddf0*/  STL [R1+0x8f8], R18 ;  /* 0x0008f81201007387 */ /* 0x0001e20000100800 */
[----:B------:R-:W-:Y:S02]  /*de00*/  IMAD R22, R22, c[0x0][0x190], RZ ;  /* 0x0000640016167a24 */ /* 0x000fe400078e02ff */
[----:B------:R-:W-:Y:S01]  /*de10*/  IMAD R23, R23, c[0x0][0x190], RZ ;  /* 0x0000640017177a24 */ /* 0x000fe200078e02ff */
[----:B------:R-:W-:Y:S04]  /*de20*/  STL [R1+0x8fc], R19 ;  /* 0x0008fc1301007387 */ /* 0x000fe80000100800 */
[----:B------:R-:W-:Y:S04]  /*de30*/  STL [R1+0x900], R20 ;  /* 0x0009001401007387 */ /* 0x000fe80000100800 */
[----:B------:R-:W-:Y:S04]  /*de40*/  STL [R1+0x904], R21 ;  /* 0x0009041501007387 */ /* 0x000fe80000100800 */
[----:B------:R-:W-:Y:S04]  /*de50*/  STL [R1+0x908], R22 ;  /* 0x0009081601007387 */ /* 0x000fe80000100800 */
[----:B------:R-:W-:Y:S04]  /*de60*/  STL [R1+0x90c], R23 ;  /* 0x00090c1701007387 */ /* 0x000fe80000100800 */
[----:B------:R-:W3:Y:S01]  /*de70*/  LDL.LU R11, [R1+0x324] ;  /* 0x00032400010b7983 */ /* 0x000ee20000300800 */
[----:B0-----:R-:W-:Y:S01]  /*de80*/  LEA R18, P6, R2, c[0x0][0x168], 0x1 ;  /* 0x00005a0002127a11 */ /* 0x001fe200078c08ff */
[----:B------:R-:W-:-:S05]  /*de90*/  IMAD R5, R4, c[0x0][0x184], RZ ;  /* 0x0000610004057a24 */ /* 0x000fca00078e02ff */
[----:B------:R-:W-:-:S04]  /*dea0*/  LEA R4, P2, R5, c[0x0][0x160], 0x1 ;  /* 0x0000580005047a11 */ /* 0x000fc800078408ff */
[----:B------:R-:W-:Y:S02]  /*deb0*/  LEA.HI.X.SX32 R5, R5, c[0x0][0x164], 0x1, P2 ;  /* 0x0000590005057a11 */ /* 0x000fe400010f0eff */
[----:B----4-:R-:W-:Y:S02]  /*dec0*/  LEA R9, P4, R3, c[0x0][0x168], 0x1 ;  /* 0x00005a0003097a11 */ /* 0x010fe400078808ff */
[----:B--2---:R-:W-:-:S05]  /*ded0*/  LEA R7, P3, R6, c[0x0][0x168], 0x1 ;  /* 0x00005a0006077a11 */ /* 0x004fca00078608ff */
[----:B------:R0:W-:Y:S04]  /*dee0*/  STL [R1+0x54c], R7 ;  /* 0x00054c0701007387 */ /* 0x0001e80000100800 */
[----:B------:R-:W2:Y:S01]  /*def0*/  LDL.LU R10, [R1+0x31c] ;  /* 0x00031c00010a7983 */ /* 0x000ea20000300800 */
[----:B0-----:R-:W-:-:S03]  /*df00*/  LEA R7, P5, R29, c[0x0][0x168], 0x1 ;  /* 0x00005a001d077a11 */ /* 0x001fc600078a08ff */
[----:B------:R0:W-:Y:S04]  /*df10*/  STL [R1+0x350], R9 ;  /* 0x0003500901007387 */ /* 0x0001e80000100800 */
[----:B------:R1:W-:Y:S04]  /*df20*/  STL [R1+0x550], R7 ;  /* 0x0005500701007387 */ /* 0x0003e80000100800 */
[----:B0-----:R-:W4:Y:S01]  /*df30*/  LDL.LU R9, [R1+0x318] ;  /* 0x0003180001097983 */ /* 0x001f220000300800 */
[----:B-1----:R-:W-:-:S03]  /*df40*/  LEA R7, P0, R0, c[0x0][0x168], 0x1 ;  /* 0x00005a0000077a11 */ /* 0x002fc600078008ff */
[----:B------:R-:W-:Y:S04]  /*df50*/  STL [R1+0x358], R18 ;  /* 0x0003581201007387 */ /* 0x000fe80000100800 */
[----:B------:R0:W-:Y:S04]  /*df60*/  STL [R1+0x554], R7 ;  /* 0x0005540701007387 */ /* 0x0001e80000100800 */
[----:B0-----:R-:W4:Y:S01]  /*df70*/  LDL.LU R7, [R1+0x314] ;  /* 0x0003140001077983 */ /* 0x001f220000300800 */
[----:B---3--:R-:W-:Y:S02]  /*df80*/  LEA R19, P2, R28, c[0x0][0x168], 0x1 ;  /* 0x00005a001c137a11 */ /* 0x008fe400078408ff */
[----:B------:R-:W-:-:S05]  /*df90*/  LEA R18, P1, R17, c[0x0][0x168], 0x1 ;  /* 0x00005a0011127a11 */ /* 0x000fca00078208ff */
[----:B------:R0:W-:Y:S02]  /*dfa0*/  STL [R1+0x360], R18 ;  /* 0x0003601201007387 */ /* 0x0001e40000100800 */
[----:B0-----:R-:W-:Y:S02]  /*dfb0*/  LEA.HI.X.SX32 R18, R6, c[0x0][0x16c], 0x1, P3 ;  /* 0x00005b0006127a11 */ /* 0x001fe400018f0eff */
[----:B------:R-:W3:Y:S04]  /*dfc0*/  LDL.LU R6, [R1+0x30c] ;  /* 0x00030c0001067983 */ /* 0x000ee80000300800 */
[----:B------:R0:W-:Y:S04]  /*dfd0*/  STL [R1+0x558], R19 ;  /* 0x0005581301007387 */ /* 0x0001e80000100800 */
[----:B------:R1:W-:Y:S01]  /*dfe0*/  STL [R1+0x34c], R18 ;  /* 0x00034c1201007387 */ /* 0x0003e20000100800 */
[----:B0-----:R-:W-:-:S02]  /*dff0*/  LEA R19, P3, R16, c[0x0][0x168], 0x1 ;  /* 0x00005a0010137a11 */ /* 0x001fc400078608ff */
[----:B-1----:R-:W-:Y:S02]  /*e000*/  LEA.HI.X.SX32 R18, R3, c[0x0][0x16c], 0x1, P4 ;  /* 0x00005b0003127a11 */ /* 0x002fe400020f0eff */
[----:B------:R-:W3:Y:S04]  /*e010*/  LDL.LU R3, [R1+0x308] ;  /* 0x0003080001037983 */ /* 0x000ee80000300800 */
[----:B------:R-:W-:Y:S04]  /*e020*/  STL [R1+0x368], R19 ;  /* 0x0003681301007387 */ /* 0x000fe80000100800 */
[----:B------:R0:W-:Y:S02]  /*e030*/  STL [R1+0x4c], R18 ;  /* 0x00004c1201007387 */ /* 0x0001e40000100800 */
[----:B0-----:R-:W-:-:S02]  /*e040*/  LEA.HI.X.SX32 R18, R29, c[0x0][0x16c], 0x1, P5 ;  /* 0x00005b001d127a11 */ /* 0x001fc400028f0eff */
[----:B------:R-:W3:Y:S01]  /*e050*/  LDL.LU R29, [R1+0x304] ;  /* 0x00030400011d7983 */ /* 0x000ee20000300800 */
[----:B------:R-:W-:-:S05]  /*e060*/  LEA R19, P4, R8, c[0x0][0x168], 0x1 ;  /* 0x00005a0008137a11 */ /* 0x000fca00078808ff */
[----:B------:R-:W-:Y:S04]  /*e070*/  STL [R1+0x55c], R19 ;  /* 0x00055c1301007387 */ /* 0x000fe80000100800 */
[----:B------:R0:W-:Y:S02]  /*e080*/  STL [R1+0x354], R18 ;  /* 0x0003541201007387 */ /* 0x0001e40000100800 */
[----:B0-----:R-:W-:Y:S02]  /*e090*/  LEA.HI.X.SX32 R18, R2, c[0x0][0x16c], 0x1, P6 ;  /* 0x00005b0002127a11 */ /* 0x001fe400030f0eff */
[----:B------:R-:W3:Y:S01]  /*e0a0*/  LDL.LU R2, [R1+0x300] ;  /* 0x0003000001027983 */ /* 0x000ee20000300800 */
[----:B------:R-:W-:-:S05]  /*e0b0*/  LEA R19, P5, R15, c[0x0][0x168], 0x1 ;  /* 0x00005a000f137a11 */ /* 0x000fca00078a08ff */
[----:B------:R-:W-:Y:S04]  /*e0c0*/  STL [R1+0x370], R19 ;  /* 0x0003701301007387 */ /* 0x000fe80000100800 */
[----:B------:R0:W-:Y:S02]  /*e0d0*/  STL [R1+0x70], R18 ;  /* 0x0000701201007387 */ /* 0x0001e40000100800 */
[----:B0-----:R-:W-:Y:S02]  /*e0e0*/  LEA.HI.X.SX32 R18, R0, c[0x0][0x16c], 0x1, P0 ;  /* 0x00005b0000127a11 */ /* 0x001fe400000f0eff */
[----:B------:R-:W3:Y:S01]  /*e0f0*/  LDL.LU R0, [R1+0x2fc] ;  /* 0x0002fc0001007983 */ /* 0x000ee20000300800 */
[----:B------:R-:W-:-:S05]  /*e100*/  LEA R19, P6, R14, c[0x0][0x168], 0x1 ;  /* 0x00005a000e137a11 */ /* 0x000fca00078c08ff */
[----:B------:R0:W-:Y:S04]  /*e110*/  STL [R1+0x560], R19 ;  /* 0x0005601301007387 */ /* 0x0001e80000100800 */
[----:B------:R1:W-:Y:S01]  /*e120*/  STL [R1+0x35c], R18 ;  /* 0x00035c1201007387 */ /* 0x0003e20000100800 */
[----:B0-----:R-:W-:Y:S02]  /*e130*/  LEA R19, P0, R13, c[0x0][0x168], 0x1 ;  /* 0x00005a000d137a11 */ /* 0x001fe400078008ff */
[----:B-1----:R-:W-:Y:S02]  /*e140*/  LEA.HI.X.SX32 R18, R17, c[0x0][0x16c], 0x1, P1 ;  /* 0x00005b0011127a11 */ /* 0x002fe400008f0eff */
        /* <DEDUP_REMOVED lines=15> */
[----:B--2---:R-:W-:-:S05]  /*e240*/  LEA R19, P3, R10, c[0x0][0x168], 0x1 ;  /* 0x00005a000a137a11 */ /* 0x004fca00078608ff */
[----:B------:R4:W-:Y:S04]  /*e250*/  STL [R1+0x568], R19 ;  /* 0x0005681301007387 */ /* 0x0009e80000100800 */
[----:B------:R0:W-:Y:S01]  /*e260*/  STL [R1+0x36c], R18 ;  /* 0x00036c1201007387 */ /* 0x0001e20000100800 */
[----:B----4-:R-:W-:Y:S02]  /*e270*/  LEA R19, P4, R9, c[0x0][0x168], 0x1 ;  /* 0x00005a0009137a11 */ /* 0x010fe400078808ff */
[----:B0-----:R-:W-:Y:S02]  /*e280*/  LEA.HI.X.SX32 R18, R15, c[0x0][0x16c], 0x1, P5 ;  /* 0x00005b000f127a11 */ /* 0x001fe400028f0eff */
[----:B------:R-:W2:Y:S04]  /*e290*/  LDL.LU R15, [R1+0x2e0] ;  /* 0x0002e000010f7983 */ /* 0x000ea80000300800 */
[----:B------:R0:W-:Y:S04]  /*e2a0*/  STL [R1+0x388], R19 ;  /* 0x0003881301007387 */ /* 0x0001e80000100800 */
[----:B------:R1:W-:Y:S01]  /*e2b0*/  STL [R1+0x7c], R18 ;  /* 0x00007c1201007387 */ /* 0x0003e20000100800 */
[----:B0-----:R-:W-:-:S02]  /*e2c0*/  LEA R19, P5, R7, c[0x0][0x168], 0x1 ;  /* 0x00005a0007137a11 */ /* 0x001fc400078a08ff */
[----:B-1----:R-:W-:Y:S02]  /*e2d0*/  LEA.HI.X.SX32 R18, R14, c[0x0][0x16c], 0x1, P6 ;  /* 0x00005b000e127a11 */ /* 0x002fe400030f0eff */
[----:B------:R-:W4:Y:S04]  /*e2e0*/  LDL.LU R14, [R1+0x2dc] ;  /* 0x0002dc00010e7983 */ /* 0x000f280000300800 */
[----:B------:R-:W-:Y:S04]  /*e2f0*/  STL [R1+0x56c], R19 ;  /* 0x00056c1301007387 */ /* 0x000fe80000100800 */
[----:B------:R0:W-:Y:S02]  /*e300*/  STL [R1+0x374], R18 ;  /* 0x0003741201007387 */ /* 0x0001e40000100800 */
[----:B0-----:R-:W-:-:S02]  /*e310*/  LEA.HI.X.SX32 R18, R13, c[0x0][0x16c], 0x1, P0 ;  /* 0x00005b000d127a11 */ /* 0x001fc400000f0eff */
[----:B------:R-:W4:Y:S01]  /*e320*/  LDL.LU R13, [R1+0x2d8] ;  /* 0x0002d800010d7983 */ /* 0x000f220000300800 */
[----:B---3--:R-:W-:-:S05]  /*e330*/  LEA R19, P6, R6, c[0x0][0x168], 0x1 ;  /* 0x00005a0006137a11 */ /* 0x008fca00078c08ff */
        /* <DEDUP_REMOVED lines=45> */
[----:B------:R-:W-:Y:S04]  /*e610*/  STL [R1+0x580], R19 ;  /* 0x0005801301007387 */ /* 0x000fe80000100800 */
[----:B------:R0:W-:Y:S01]  /*e620*/  STL [R1+0x39c], R18 ;  /* 0x00039c1201007387 */ /* 0x0001e20000100800 */
[----:B------:R-:W-:Y:S02]  /*e630*/  LEA.HI.X.SX32 R17, R17, c[0x0][0x16c], 0x1, P4 ;  /* 0x00005b0011117a11 */ /* 0x000fe400020f0eff */
[----:B0-----:R-:W-:Y:S02]  /*e640*/  LEA.HI.X.SX32 R18, R0, c[0x0][0x16c], 0x1, P3 ;  /* 0x00005b0000127a11 */ /* 0x001fe400018f0eff */
[----:B----4-:R-:W-:Y:S01]  /*e650*/  LEA R19, P2, R14, c[0x0][0x168], 0x1 ;  /* 0x00005a000e137a11 */ /* 0x010fe200078408ff */
[----:B------:R-:W2:Y:S04]  /*e660*/  LDL.LU R0, [R1+0x2a4] ;  /* 0x0002a40001007983 */ /* 0x000ea80000300800 */
[----:B------:R-:W-:Y:S04]  /*e670*/  STL [R1+0x3b8], R19 ;  /* 0x0003b81301007387 */ /* 0x000fe80000100800 */
[----:B------:R0:W-:Y:S04]  /*e680*/  STL [R1+0x94], R18 ;  /* 0x0000941201007387 */ /* 0x0001e80000100800 */
[----:B0-----:R-:W4:Y:S01]  /*e690*/  LDL.LU R18, [R1+0x2a0] ;  /* 0x0002a00001127983 */ /* 0x001f220000300800 */
[----:B------:R-:W-:-:S05]  /*e6a0*/  LEA R19, P3, R13, c[0x0][0x168], 0x1 ;  /* 0x00005a000d137a11 */ /* 0x000fca00078608ff */
[----:B------:R-:W-:Y:S04]  /*e6b0*/  STL [R1+0x584], R19 ;  /* 0x0005841301007387 */ /* 0x000fe80000100800 */
[----:B------:R0:W-:Y:S02]  /*e6c0*/  STL [R1+0x3a4], R17 ;  /* 0x0003a41101007387 */ /* 0x0001e40000100800 */
[----:B0-----:R-:W-:Y:S02]  /*e6d0*/  LEA.HI.X.SX32 R17, R28, c[0x0][0x16c], 0x1, P5 ;  /* 0x00005b001c117a11 */ /* 0x001fe400028f0eff */
[----:B------:R-:W4:Y:S01]  /*e6e0*/  LDL.LU R28, [R1+0x328] ;  /* 0x00032800011c7983 */ /* 0x000f220000300800 */
[----:B------:R-:W-:Y:S02]  /*e6f0*/  LEA.HI.X.SX32 R16, R16, c[0x0][0x16c], 0x1, P6 ;  /* 0x00005b0010107a11 */ /* 0x000fe400030f0eff */
[----:B------:R-:W-:-:S02]  /*e700*/  LEA.HI.X.SX32 R15, R15, c[0x0][0x16c], 0x1, P1 ;  /* 0x00005b000f0f7a11 */ /* 0x000fc400008f0eff */
[----:B------:R-:W-:Y:S02]  /*e710*/  LEA.HI.X.SX32 R14, R14, c[0x0][0x16c], 0x1, P2 ;  /* 0x00005b000e0e7a11 */ /* 0x000fe400010f0eff */
[----:B---3--:R-:W-:-:S05]  /*e720*/  LEA R19, P4, R12, c[0x0][0x168], 0x1 ;  /* 0x00005a000c137a11 */ /* 0x008fca00078808ff */
[----:B------:R-:W-:Y:S04]  /*e730*/  STL [R1+0x3c0], R19 ;  /* 0x0003c01301007387 */ /* 0x000fe80000100800 */
[----:B------:R0:W-:Y:S04]  /*e740*/  STL [R1+0x98], R17 ;  /* 0x0000981101007387 */ /* 0x0001e80000100800 */
[----:B0-----:R-:W3:Y:S01]  /*e750*/  LDL.LU R17, [R1+0x32c] ;  /* 0x00032c0001117983 */ /* 0x001ee20000300800 */
[----:B------:R-:W-:-:S05]  /*e760*/  LEA R19, P5, R11, c[0x0][0x168], 0x1 ;  /* 0x00005a000b137a11 */ /* 0x000fca00078a08ff */
[----:B------:R-:W-:Y:S04]  /*e770*/  STL [R1+0x588], R19 ;  /* 0x0005881301007387 */ /* 0x000fe80000100800 */
[----:B------:R0:W-:Y:S02]  /*e780*/  STL [R1+0x3ac], R16 ;  /* 0x0003ac1001007387 */ /* 0x0001e40000100800 */
[----:B0-----:R-:W-:Y:S02]  /*e790*/  LEA.HI.X.SX32 R16, R8, c[0x0][0x16c], 0x1, P0 ;  /* 0x00005b0008107a11 */ /* 0x001fe400000f0eff */
[----:B------:R-:W-:Y:S01]  /*e7a0*/  LEA R19, P6, R10, c[0x0][0x168], 0x1 ;  /* 0x00005a000a137a11 */ /* 0x000fe200078c08ff */
[----:B------:R-:W3:Y:S04]  /*e7b0*/  LDL.LU R8, [R1+0x330] ;  /* 0x0003300001087983 */ /* 0x000ee80000300800 */
[----:B------:R-:W-:Y:S04]  /*e7c0*/  STL [R1+0x3c8], R19 ;  /* 0x0003c81301007387 */ /* 0x000fe80000100800 */
[----:B------:R0:W-:Y:S04]  /*e7d0*/  STL [R1+0x9c], R16 ;  /* 0x00009c1001007387 */ /* 0x0001e80000100800 */
[----:B0-----:R-:W3:Y:S01]  /*e7e0*/  LDL.LU R16, [R1+0x334] ;  /* 0x0003340001107983 */ /* 0x001ee20000300800 */
[----:B------:R-:W-:-:S05]  /*e7f0*/  LEA R19, P0, R9, c[0x0][0x168], 0x1 ;  /* 0x00005a0009137a11 */ /* 0x000fca00078008ff */
[----:B------:R-:W-:Y:S04]  /*e800*/  STL [R1+0x58c], R19 ;  /* 0x00058c1301007387 */ /* 0x000fe80000100800 */
[----:B------:R0:W-:Y:S04]  /*e810*/  STL [R1+0x3b4], R15 ;  /* 0x0003b40f01007387 */ /* 0x0001e80000100800 */
[----:B0-----:R-:W3:Y:S01]  /*e820*/  LDL.LU R15, [R1+0x338] ;  /* 0x00033800010f7983 */ /* 0x001ee20000300800 */
[----:B------:R-:W-:-:S05]  /*e830*/  LEA R19, P1, R7, c[0x0][0x168], 0x1 ;  /* 0x00005a0007137a11 */ /* 0x000fca00078208ff */
[----:B------:R-:W-:Y:S04]  /*e840*/  STL [R1+0x3d0], R19 ;  /* 0x0003d01301007387 */ /* 0x000fe80000100800 */
[----:B------:R0:W-:Y:S01]  /*e850*/  STL [R1+0x284], R14 ;  /* 0x0002840e01007387 */ /* 0x0001e20000100800 */
[----:B------:R-:W-:-:S03]  /*e860*/  LEA.HI.X.SX32 R13, R13, c[0x0][0x16c], 0x1, P3 ;  /* 0x00005b000d0d7a11 */ /* 0x000fc600018f0eff */
[----:B0-----:R-:W3:Y:S01]  /*e870*/  LDL.LU R14, [R1+0x33c] ;  /* 0x00033c00010e7983 */ /* 0x001ee20000300800 */
[----:B------:R-:W-:-:S05]  /*e880*/  LEA R19, P2, R6, c[0x0][0x168], 0x1 ;  /* 0x00005a0006137a11 */ /* 0x000fca00078408ff */
[----:B------:R-:W-:Y:S04]  /*e890*/  STL [R1+0x590], R19 ;  /* 0x0005901301007387 */ /* 0x000fe80000100800 */
[----:B------:R0:W-:Y:S01]  /*e8a0*/  STL [R1+0x3bc], R13 ;  /* 0x0003bc0d01007387 */ /* 0x0001e20000100800 */
[----:B------:R-:W-:-:S03]  /*e8b0*/  LEA.HI.X.SX32 R12, R12, c[0x0][0x16c], 0x1, P4 ;  /* 0x00005b000c0c7a11 */ /* 0x000fc600020f0eff */
[----:B0-----:R-:W3:Y:S01]  /*e8c0*/  LDL.LU R13, [R1+0xfc] ;  /* 0x0000fc00010d7983 */ /* 0x001ee20000300800 */
[----:B------:R-:W-:Y:S02]  /*e8d0*/  LEA R19, P3, R3, c[0x0][0x168], 0x1 ;  /* 0x00005a0003137a11 */ /* 0x000fe400078608ff */
[----:B------:R-:W-:-:S03]  /*e8e0*/  LEA.HI.X.SX32 R11, R11, c[0x0][0x16c], 0x1, P5 ;  /* 0x00005b000b0b7a11 */ /* 0x000fc600028f0eff */
        /* <DEDUP_REMOVED lines=10> */
[----:B------:R0:W-:Y:S04]  /*e990*/  STL [R1+0x28c], R10 ;  /* 0x00028c0a01007387 */ /* 0x0001e80000100800 */
[----:B0-----:R-:W3:Y:S01]  /*e9a0*/  LDL.LU R10, [R1+0xec] ;  /* 0x0000ec00010a7983 */ /* 0x001ee20000300800 */
[----:B------:R-:W-:Y:S02]  /*e9b0*/  LEA.HI.X.SX32 R9, R9, c[0x0][0x16c], 0x1, P0 ;  /* 0x00005b0009097a11 */ /* 0x000fe400000f0eff */
[----:B--2---:R-:W-:-:S02]  /*e9c0*/  LEA R19, P6, R0, c[0x0][0x168], 0x1 ;  /* 0x00005a0000137a11 */ /* 0x004fc400078c08ff */
[----:B------:R-:W-:-:S03]  /*e9d0*/  LEA.HI.X.SX32 R7, R7, c[0x0][0x16c], 0x1, P1 ;  /* 0x00005b0007077a11 */ /* 0x000fc600008f0eff */
[----:B------:R4:W-:Y:S04]  /*e9e0*/  STL [R1+0x598], R19 ;  /* 0x0005981301007387 */ /* 0x0009e80000100800 */
[----:B------:R0:W-:Y:S01]  /*e9f0*/  STL [R1+0x3cc], R9 ;  /* 0x0003cc0901007387 */ /* 0x0001e20000100800 */
[----:B----4-:R-:W-:-:S03]  /*ea00*/  LEA R19, P0, R18, c[0x0][0x168], 0x1 ;  /* 0x00005a0012137a11 */ /* 0x010fc600078008ff */
[----:B0-----:R-:W2:Y:S04]  /*ea10*/  LDL.LU R9, [R1+0xe8] ;  /* 0x0000e80001097983 */ /* 0x001ea80000300800 */
[----:B------:R-:W-:Y:S04]  /*ea20*/  STL [R1+0x3e8], R19 ;  /* 0x0003e81301007387 */ /* 0x000fe80000100800 */
[----:B------:R0:W-:Y:S01]  /*ea30*/  STL [R1+0x290], R7 ;  /* 0x0002900701007387 */ /* 0x0001e20000100800 */
[----:B------:R-:W-:-:S03]  /*ea40*/  LEA.HI.X.SX32 R6, R6, c[0x0][0x16c], 0x1, P2 ;  /* 0x00005b0006067a11 */ /* 0x000fc600010f0eff */
[----:B0-----:R-:W4:Y:S01]  /*ea50*/  LDL.LU R7, [R1+0xe0] ;  /* 0x0000e00001077983 */ /* 0x001f220000300800 */
[----:B------:R-:W-:-:S05]  /*ea60*/  LEA R19, P1, R28, c[0x0][0x168], 0x1 ;  /* 0x00005a001c137a11 */ /* 0x000fca00078208ff */
[----:B------:R-:W-:Y:S04]  /*ea70*/  STL [R1+0x59c], R19 ;  /* 0x00059c1301007387 */ /* 0x000fe80000100800 */
[----:B------:R0:W-:Y:S04]  /*ea80*/  STL [R1+0x3d4], R6 ;  /* 0x0003d40601007387 */ /* 0x0001e80000100800 */
[----:B0-----:R-:W4:Y:S01]  /*ea90*/  LDL.LU R6, [R1+0xdc] ;  /* 0x0000dc0001067983 */ /* 0x001f220000300800 */
[----:B------:R-:W-:Y:S02]  /*eaa0*/  LEA.HI.X.SX32 R20, R3, c[0x0][0x16c], 0x1, P3 ;  /* 0x00005b0003147a11 */ /* 0x000fe400018f0eff */
[----:B---3--:R-:W-:-:S05]  /*eab0*/  LEA R19, P2, R17, c[0x0][0x168], 0x1 ;  /* 0x00005a0011137a11 */ /* 0x008fca00078408ff */
[----:B------:R0:W-:Y:S04]  /*eac0*/  STL [R1+0x3f0], R19 ;  /* 0x0003f01301007387 */ /* 0x0001e80000100800 */
[----:B------:R-:W3:Y:S04]  /*ead0*/  LDL.LU R3, [R1+0xd8] ;  /* 0x0000d80001037983 */ /* 0x000ee80000300800 */
[----:B------:R1:W-:Y:S01]  /*eae0*/  STL [R1+0x294], R20 ;  /* 0x0002941401007387 */ /* 0x0003e20000100800 */
[----:B0-----:R-:W-:Y:S02]  /*eaf0*/  LEA R19, P3, R8, c[0x0][0x168], 0x1 ;  /* 0x00005a0008137a11 */ /* 0x001fe400078608ff */
[----:B-1----:R-:W-:-:S03]  /*eb00*/  LEA.HI.X.SX32 R20, R29, c[0x0][0x16c], 0x1, P4 ;  /* 0x00005b001d147a11 */ /* 0x002fc600020f0eff */
        /* <DEDUP_REMOVED lines=16> */
[----:B------:R-:W-:Y:S01]  /*ec10*/  STL [R1+0x29c], R20 ;  /* 0x00029c1401007387 */ /* 0x000fe20000100800 */
[----:B0-----:R-:W-:-:S03]  /*ec20*/  LEA.HI.X.SX32 R19, R28, c[0x0][0x16c], 0x1, P1 ;  /* 0x00005b001c137a11 */ /* 0x001fc600008f0eff */
[----:B------:R-:W3:Y:S01]  /*ec30*/  LDL.LU R28, [R1+0xc4] ;  /* 0x0000c400011c7983 */ /* 0x000ee20000300800 */
[----:B------:R-:W-:-:S05]  /*ec40*/  LEA R18, P0, R13, c[0x0][0x168], 0x1 ;  /* 0x00005a000d127a11 */ /* 0x000fca00078008ff */
[----:B------:R-:W-:Y:S04]  /*ec50*/  STL [R1+0x5a8], R18 ;  /* 0x0005a81201007387 */ /* 0x000fe80000100800 */
[----:B------:R0:W-:Y:S01]  /*ec60*/  STL [R1+0x3ec], R19 ;  /* 0x0003ec1301007387 */ /* 0x0001e20000100800 */
[----:B------:R-:W-:-:S03]  /*ec70*/  LEA.HI.X.SX32 R17, R17, c[0x0][0x16c], 0x1, P2 ;  /* 0x00005b0011117a11 */ /* 0x000fc600010f0eff */
[----:B0-----:R-:W3:Y:S01]  /*ec80*/  LDL.LU R19, [R1+0xc0] ;  /* 0x0000c00001137983 */ /* 0x001ee20000300800 */
[----:B------:R-:W-:-:S05]  /*ec90*/  LEA R18, P1, R12, c[0x0][0x168], 0x1 ;  /* 0x00005a000c127a11 */ /* 0x000fca00078208ff */
[----:B------:R-:W-:Y:S04]  /*eca0*/  STL [R1+0x408], R18 ;  /* 0x0004081201007387 */ /* 0x000fe80000100800 */
[----:B------:R0:W-:Y:S02]  /*ecb0*/  STL [R1+0x2a0], R17 ;  /* 0x0002a01101007387 */ /* 0x0001e40000100800 */
[----:B0-----:R-:W-:Y:S02]  /*ecc0*/  LEA.HI.X.SX32 R17, R8, c[0x0][0x16c], 0x1, P3 ;  /* 0x00005b0008117a11 */ /* 0x001fe400018f0eff */
[----:B------:R-:W-:Y:S01]  /*ecd0*/  LEA R18, P2, R11, c[0x0][0x168], 0x1 ;  /* 0x00005a000b127a11 */ /* 0x000fe200078408ff */
[----:B------:R-:W3:Y:S04]  /*ece0*/  LDL.LU R8, [R1+0xb8] ;  /* 0x0000b80001087983 */ /* 0x000ee80000300800 */
[----:B------:R0:W-:Y:S04]  /*ecf0*/  STL [R1+0x5ac], R18 ;  /* 0x0005ac1201007387 */ /* 0x0001e80000100800 */
[----:B------:R1:W-:Y:S04]  /*ed00*/  STL [R1+0x3f4], R17 ;  /* 0x0003f41101007387 */ /* 0x0003e80000100800 */
[----:B0-----:R-:W3:Y:S01]  /*ed10*/  LDL.LU R18, [R1+0xb4] ;  /* 0x0000b40001127983 */ /* 0x001ee20000300800 */
[----:B-1----:R-:W-:-:S02]  /*ed20*/  LEA.HI.X.SX32 R17, R16, c[0x0][0x16c], 0x1, P4 ;  /* 0x00005b0010117a11 */ /* 0x002fc400020f0eff */
[----:B------:R-:W-:-:S05]  /*ed30*/  LEA R20, P3, R10, c[0x0][0x168], 0x1 ;  /* 0x00005a000a147a11 */ /* 0x000fca00078608ff */
[----:B------:R-:W-:Y:S04]  /*ed40*/  STL [R1+0x410], R20 ;  /* 0x0004101401007387 */ /* 0x000fe80000100800 */
[----:B------:R0:W-:Y:S04]  /*ed50*/  STL [R1+0x2a4], R17 ;  /* 0x0002a41101007387 */ /* 0x0001e80000100800 */
[----:B0-----:R-:W3:Y:S01]  /*ed60*/  LDL.LU R17, [R1+0xb0] ;  /* 0x0000b00001117983 */ /* 0x001ee20000300800 */
[----:B------:R-:W-:Y:S02]  /*ed70*/  LEA.HI.X.SX32 R15, R15, c[0x0][0x16c], 0x1, P5 ;  /* 0x00005b000f0f7a11 */ /* 0x000fe400028f0eff */
[----:B--2---:R-:W-:-:S05]  /*ed80*/  LEA R16, P4, R9, c[0x0][0x168], 0x1 ;  /* 0x00005a0009107a11 */ /* 0x004fca00078808ff */
[----:B------:R4:W-:Y:S04]  /*ed90*/  STL [R1+0x5b0], R16 ;  /* 0x0005b01001007387 */ /* 0x0009e80000100800 */
[----:B------:R0:W-:Y:S01]  /*eda0*/  STL [R1+0x3fc], R15 ;  /* 0x0003fc0f01007387 */ /* 0x0001e20000100800 */
[----:B----4-:R-:W-:Y:S02]  /*edb0*/  LEA R16, P5, R7, c[0x0][0x168], 0x1 ;  /* 0x00005a0007107a11 */ /* 0x010fe400078a08ff */
[----:B0-----:R-:W-:-:S03]  /*edc0*/  LEA.HI.X.SX32 R15, R14, c[0x0][0x16c], 0x1, P6 ;  /* 0x00005b000e0f7a11 */ /* 0x001fc600030f0eff */
[----:B------:R0:W-:Y:S04]  /*edd0*/  STL [R1+0x418], R16 ;  /* 0x0004181001007387 */ /* 0x0001e80000100800 */
[----:B0-----:R-:W2:Y:S01]  /*ede0*/  LDL.LU R16, [R1+0xac] ;  /* 0x0000ac0001107983 */ /* 0x001ea20000300800 */
[----:B------:R-:W-:-:S03]  /*edf0*/  LEA R14, P6, R6, c[0x0][0x168], 0x1 ;  /* 0x00005a00060e7a11 */ /* 0x000fc600078c08ff */
[----:B------:R0:W-:Y:S04]  /*ee00*/  STL [R1+0x2a8], R15 ;  /* 0x0002a80f01007387 */ /* 0x0001e80000100800 */
[----:B------:R-:W-:Y:S04]  /*ee10*/  STL [R1+0x5b4], R14 ;  /* 0x0005b40e01007387 */ /* 0x000fe80000100800 */
[----:B0-----:R-:W4:Y:S01]  /*ee20*/  LDL.LU R15, [R1+0xa8] ;  /* 0x0000a800010f7983 */ /* 0x001f220000300800 */
[----:B------:R-:W-:-:S05]  /*ee30*/  LEA.HI.X.SX32 R13, R13, c[0x0][0x16c], 0x1, P0 ;  /* 0x00005b000d0d7a11 */ /* 0x000fca00000f0eff */
[----:B------:R0:W-:Y:S01]  /*ee40*/  STL [R1+0x404], R13 ;  /* 0x0004040d01007387 */ /* 0x0001e20000100800 */
[----:B------:R-:W-:Y:S02]  /*ee50*/  LEA.HI.X.SX32 R11, R11, c[0x0][0x16c], 0x1, P2 ;  /* 0x00005b000b0b7a11 */ /* 0x000fe400010f0eff */
[----:B0-----:R-:W-:Y:S02]  /*ee60*/  LEA.HI.X.SX32 R13, R12, c[0x0][0x16c], 0x1, P1 ;  /* 0x00005b000c0d7a11 */ /* 0x001fe400008f0eff */
[----:B---3--:R-:W-:-:S05]  /*ee70*/  LEA R14, P0, R3, c[0x0][0x168], 0x1 ;  /* 0x00005a00030e7a11 */ /* 0x008fca00078008ff */
[----:B------:R0:W-:Y:S04]  /*ee80*/  STL [R1+0x420], R14 ;  /* 0x0004200e01007387 */ /* 0x0001e80000100800 */
[----:B0-----:R-:W3:Y:S04]  /*ee90*/  LDL.LU R14, [R1+0xa0] ;  /* 0x0000a000010e7983 */ /* 0x001ee80000300800 */
[----:B------:R0:W-:Y:S01]  /*eea0*/  STL [R1+0x2ac], R13 ;  /* 0x0002ac0d01007387 */ /* 0x0001e20000100800 */
[----:B------:R-:W-:-:S05]  /*eeb0*/  LEA R12, P1, R29, c[0x0][0x168], 0x1 ;  /* 0x00005a001d0c7a11 */ /* 0x000fca00078208ff */
[----:B------:R1:W-:Y:S04]  /*eec0*/  STL [R1+0x5b8], R12 ;  /* 0x0005b80c01007387 */ /* 0x0003e80000100800 */
[----:B0-----:R-:W3:Y:S04]  /*eed0*/  LDL.LU R13, [R1+0x340] ;  /* 0x00034000010d7983 */ /* 0x001ee80000300800 */
[----:B------:R0:W-:Y:S01]  /*eee0*/  STL [R1+0x40c], R11 ;  /* 0x00040c0b01007387 */ /* 0x0001e20000100800 */
[----:B-1----:R-:W-:-:S05]  /*eef0*/  LEA R12, P2, R2, c[0x0][0x168], 0x1 ;  /* 0x00005a00020c7a11 */ /* 0x002fca00078408ff */
[----:B------:R1:W-:Y:S01]  /*ef00*/  STL [R1+0x428], R12 ;  /* 0x0004280c01007387 */ /* 0x0003e20000100800 */
[----:B0-----:R-:W-:-:S03]  /*ef10*/  LEA.HI.X.SX32 R11, R10, c[0x0][0x16c], 0x1, P3 ;  /* 0x00005b000a0b7a11 */ /* 0x001fc600018f0eff */
[----:B-1----:R-:W3:Y:S01]  /*ef20*/  LDL.LU R12, [R1+0x344] ;  /* 0x00034400010c7983 */ /* 0x002ee20000300800 */
[----:B------:R-:W-:-:S03]  /*ef30*/  LEA R10, P3, R0, c[0x0][0x168], 0x1 ;  /* 0x00005a00000a7a11 */ /* 0x000fc600078608ff */
[----:B------:R0:W-:Y:S04]  /*ef40*/  STL [R1+0x2b0], R11 ;  /* 0x0002b00b01007387 */ /* 0x0001e80000100800 */
[----:B------:R1:W-:Y:S01]  /*ef50*/  STL [R1+0x5bc], R10 ;  /* 0x0005bc0a01007387 */ /* 0x0003e20000100800 */
[----:B------:R-:W-:-:S03]  /*ef60*/  LEA.HI.X.SX32 R9, R9, c[0x0][0x16c], 0x1, P4 ;  /* 0x00005b0009097a11 */ /* 0x000fc600020f0eff */
[----:B0-----:R-:W3:Y:S04]  /*ef70*/  LDL.LU R11, [R1+0x348] ;  /* 0x00034800010b7983 */ /* 0x001ee80000300800 */
[----:B------:R0:W-:Y:S04]  /*ef80*/  STL [R1+0x414], R9 ;  /* 0x0004140901007387 */ /* 0x0001e80000100800 */
[----:B-1----:R-:W3:Y:S01]  /*ef90*/  LDL.LU R10, [R1+0x45c] ;  /* 0x00045c00010a7983 */ /* 0x002ee20000300800 */
[----:B0-----:R-:W-:Y:S02]  /*efa0*/  LEA.HI.X.SX32 R9, R7, c[0x0][0x16c], 0x1, P5 ;  /* 0x00005b0007097a11 */ /* 0x001fe400028f0eff */
[----:B------:R-:W-:-:S05]  /*efb0*/  LEA R20, P4, R28, c[0x0][0x168], 0x1 ;  /* 0x00005a001c147a11 */ /* 0x000fca00078808ff */
[----:B------:R-:W-:Y:S04]  /*efc0*/  STL [R1+0x430], R20 ;  /* 0x0004301401007387 */ /* 0x000fe80000100800 */
[----:B------:R0:W-:Y:S01]  /*efd0*/  STL [R1+0x2b4], R9 ;  /* 0x0002b40901007387 */ /* 0x0001e20000100800 */
[----:B------:R-:W-:-:S03]  /*efe0*/  LEA.HI.X.SX32 R6, R6, c[0x0][0x16c], 0x1, P6 ;  /* 0x00005b0006067a11 */ /* 0x000fc600030f0eff */
[----:B0-----:R-:W3:Y:S01]  /*eff0*/  LDL.LU R9, [R1+0x464] ;  /* 0x0004640001097983 */ /* 0x001ee20000300800 */
[----:B------:R-:W-:-:S05]  /*f000*/  LEA R7, P5, R19, c[0x0][0x168], 0x1 ;  /* 0x00005a0013077a11 */ /* 0x000fca00078a08ff */
[----:B------:R0:W-:Y:S04]  /*f010*/  STL [R1+0x5c0], R7 ;  /* 0x0005c00701007387 */ /* 0x0001e80000100800 */
[----:B------:R1:W-:Y:S04]  /*f020*/  STL [R1+0x41c], R6 ;  /* 0x00041c0601007387 */ /* 0x0003e80000100800 */
[----:B0-----:R-:W3:Y:S01]  /*f030*/  LDL.LU R7, [R1+0x46c] ;  /* 0x00046c0001077983 */ /* 0x001ee20000300800 */
[----:B-1----:R-:W-:Y:S02]  /*f040*/  LEA.HI.X.SX32 R6, R3, c[0x0][0x16c], 0x1, P0 ;  /* 0x00005b0003067a11 */ /* 0x002fe400000f0eff */
[----:B------:R-:W-:-:S05]  /*f050*/  LEA R20, P6, R8, c[0x0][0x168], 0x1 ;  /* 0x00005a0008147a11 */ /* 0x000fca00078c08ff */
[----:B------:R0:W-:Y:S04]  /*f060*/  STL [R1+0x438], R20 ;  /* 0x0004381401007387 */ /* 0x0001e80000100800 */
[----:B------:R-:W3:Y:S01]  /*f070*/  LDL.LU R3, [R1+0x474] ;  /* 0x0004740001037983 */ /* 0x000ee20000300800 */
[----:B0-----:R-:W-:-:S03]  /*f080*/  LEA R20, P0, R18, c[0x0][0x168], 0x1 ;  /* 0x00005a0012147a11 */ /* 0x001fc600078008ff */
[----:B------:R0:W-:Y:S04]  /*f090*/  STL [R1+0x2b8], R6 ;  /* 0x0002b80601007387 */ /* 0x0001e80000100800 */
[----:B------:R1:W-:Y:S01]  /*f0a0*/  STL [R1+0x5c4], R20 ;  /* 0x0005c41401007387 */ /* 0x0003e20000100800 */
[----:B0-----:R-:W-:-:S03]  /*f0b0*/  LEA.HI.X.SX32 R6, R29, c[0x0][0x16c], 0x1, P1 ;  /* 0x00005b001d067a11 */ /* 0x001fc600008f0eff */
[----:B------:R-:W3:Y:S04]  /*f0c0*/  LDL.LU R29, [R1+0x47c] ;  /* 0x00047c00011d7983 */ /* 0x000ee80000300800 */
[----:B------:R0:W-:Y:S01]  /*f0d0*/  STL [R1+0x424], R6 ;  /* 0x0004240601007387 */ /* 0x0001e20000100800 */
[----:B-1----:R-:W-:Y:S02]  /*f0e0*/  LEA R20, P1, R17, c[0x0][0x168], 0x1 ;  /* 0x00005a0011147a11 */ /* 0x002fe400078208ff */
[----:B0-----:R-:W-:-:S03]  /*f0f0*/  LEA.HI.X.SX32 R6, R2, c[0x0][0x16c], 0x1, P2 ;  /* 0x00005b0002067a11 */ /* 0x001fc600010f0eff */
[----:B------:R-:W-:Y:S04]  /*f100*/  STL [R1+0x440], R20 ;  /* 0x0004401401007387 */ /* 0x000fe80000100800 */
[----:B------:R-:W3:Y:S04]  /*f110*/  LDL.LU R2, [R1+0x484] ;  /* 0x0004840001027983 */ /* 0x000ee80000300800 */
[----:B------:R0:W-:Y:S02]  /*f120*/  STL [R1+0x2bc], R6 ;  /* 0x0002bc0601007387 */ /* 0x0001e40000100800 */
[----:B0-----:R-:W-:-:S02]  /*f130*/  LEA.HI.X.SX32 R6, R0, c[0x0][0x16c], 0x1, P3 ;  /* 0x00005b0000067a11 */ /* 0x001fc400018f0eff */
[----:B------:R-:W3:Y:S01]  /*f140*/  LDL.LU R0, [R1+0x48c] ;  /* 0x00048c0001007983 */ /* 0x000ee20000300800 */
[----:B--2---:R-:W-:-:S05]  /*f150*/  LEA R20, P2, R16, c[0x0][0x168], 0x1 ;  /* 0x00005a0010147a11 */ /* 0x004fca00078408ff */
[----:B------:R-:W-:Y:S04]  /*f160*/  STL [R1+0x5c8], R20 ;  /* 0x0005c81401007387 */ /* 0x000fe80000100800 */
[----:B------:R0:W-:Y:S02]  /*f170*/  STL [R1+0x42c], R6 ;  /* 0x00042c0601007387 */ /* 0x0001e40000100800 */
[----:B0-----:R-:W-:Y:S02]  /*f180*/  LEA.HI.X.SX32 R6, R28, c[0x0][0x16c], 0x1, P4 ;  /* 0x00005b001c067a11 */ /* 0x001fe400020f0eff */
[----:B------:R-:W2:Y:S01]  /*f190*/  LDL.LU R28, [R1+0x494] ;  /* 0x00049400011c7983 */ /* 0x000ea20000300800 */
[----:B----4-:R-:W-:-:S05]  /*f1a0*/  LEA R20, P3, R15, c[0x0][0x168], 0x1 ;  /* 0x00005a000f147a11 */ /* 0x010fca00078608ff */
[----:B------:R-:W-:Y:S04]  /*f1b0*/  STL [R1+0x448], R20 ;  /* 0x0004481401007387 */ /* 0x000fe80000100800 */
[----:B------:R0:W-:Y:S04]  /*f1c0*/  STL [R1+0x2c0], R6 ;  /* 0x0002c00601007387 */ /* 0x0001e80000100800 */
[----:B0-----:R-:W4:Y:S01]  /*f1d0*/  LDL.LU R6, [R1+0x498] ;  /* 0x0004980001067983 */ /* 0x001f220000300800 */
[----:B------:R-:W-:Y:S02]  /*f1e0*/  LEA.HI.X.SX32 R21, R19, c[0x0][0x16c], 0x1, P5 ;  /* 0x00005b0013157a11 */ /* 0x000fe400028f0eff */
[----:B------:R-:W-:-:S02]  /*f1f0*/  LEA.HI.X.SX32 R19, R8, c[0x0][0x16c], 0x1, P6 ;  /* 0x00005b0008137a11 */ /* 0x000fc400030f0eff */
[----:B------:R-:W-:Y:S02]  /*f200*/  LEA.HI.X.SX32 R18, R18, c[0x0][0x16c], 0x1, P0 ;  /* 0x00005b0012127a11 */ /* 0x000fe400000f0eff */
[----:B---3--:R-:W-:-:S05]  /*f210*/  LEA R20, P4, R14, c[0x0][0x168], 0x1 ;  /* 0x00005a000e147a11 */ /* 0x008fca00078808ff */
[----:B------:R0:W-:Y:S04]  /*f220*/  STL [R1+0x5cc], R20 ;  /* 0x0005cc1401007387 */ /* 0x0001e80000100800 */
[----:B------:R-:W-:Y:S04]  /*f230*/  STL [R1+0x434], R21 ;  /* 0x0004341501007387 */ /* 0x000fe80000100800 */
[----:B------:R-:W3:Y:S01]  /*f240*/  LDL.LU R8, [R1+0x6c] ;  /* 0x00006c0001087983 */ /* 0x000ee20000300800 */
[----:B0-----:R-:W-:-:S05]  /*f250*/  LEA R20, P5, R13, c[0x0][0x168], 0x1 ;  /* 0x00005a000d147a11 */ /* 0x001fca00078a08ff */
[----:B------:R0:W-:Y:S04]  /*f260*/  STL [R1+0x450], R20 ;  /* 0x0004501401007387 */ /* 0x0001e80000100800 */
[----:B------:R1:W-:Y:S01]  /*f270*/  STL [R1+0x2c4], R19 ;  /* 0x0002c41301007387 */ /* 0x0003e20000100800 */
[----:B0-----:R-:W-:-:S05]  /*f280*/  LEA R20, P6, R12, c[0x0][0x168], 0x1 ;  /* 0x00005a000c147a11 */ /* 0x001fca00078c08ff */
[----:B------:R-:W-:Y:S04]  /*f290*/  STL [R1+0x5d0], R20 ;  /* 0x0005d01401007387 */ /* 0x000fe80000100800 */
[----:B------:R-:W3:Y:S04]  /*f2a0*/  LDL.LU R22, [R1+0x68] ;  /* 0x0000680001167983 */ /* 0x000ee80000300800 */
[----:B------:R0:W-:Y:S01]  /*f2b0*/  STL [R1+0x43c], R18 ;  /* 0x00043c1201007387 */ /* 0x0001e20000100800 */
[----:B-1----:R-:W-:Y:S02]  /*f2c0*/  LEA R19, P0, R11, c[0x0][0x168], 0x1 ;  /* 0x00005a000b137a11 */ /* 0x002fe400078008ff */
[----:B0-----:R-:W-:-:S03]  /*f2d0*/  LEA.HI.X.SX32 R18, R17, c[0x0][0x16c], 0x1, P1 ;  /* 0x00005b0011127a11 */ /* 0x001fc600008f0eff */
[----:B------:R-:W-:Y:S04]  /*f2e0*/  STL [R1+0x458], R19 ;  /* 0x0004581301007387 */ /* 0x000fe80000100800 */
[----:B------:R-:W-:Y:S04]  /*f2f0*/  STL [R1+0x2c8], R18 ;  /* 0x0002c81201007387 */ /* 0x000fe80000100800 */
[----:B------:R-:W3:Y:S01]  /*f300*/  LDL.LU R21, [R1+0x64] ;  /* 0x0000640001157983 */ /* 0x000ee20000300800 */
[----:B------:R-:W-:Y:S02]  /*f310*/  LEA R17, P1, R10, c[0x0][0x168], 0x1 ;  /* 0x00005a000a117a11 */ /* 0x000fe400078208ff */
[----:B------:R-:W-:-:S03]  /*f320*/  LEA.HI.X.SX32 R16, R16, c[0x0][0x16c], 0x1, P2 ;  /* 0x00005b0010107a11 */ /* 0x000fc600010f0eff */
[----:B------:R0:W-:Y:S04]  /*f330*/  STL [R1+0x5d4], R17 ;  /* 0x0005d41101007387 */ /* 0x0001e80000100800 */
[----:B------:R1:W-:Y:S01]  /*f340*/  STL [R1+0x444], R16 ;  /* 0x0004441001007387 */ /* 0x0003e20000100800 */
[----:B------:R-:W-:Y:S02]  /*f350*/  LEA.HI.X.SX32 R15, R15, c[0x0][0x16c], 0x1, P3 ;  /* 0x00005b000f0f7a11 */ /* 0x000fe400018f0eff */
        /* <DEDUP_REMOVED lines=9> */
[----:B------:R-:W-:Y:S02]  /*f3f0*/  LEA.HI.X.SX32 R13, R13, c[0x0][0x16c], 0x1, P5 ;  /* 0x00005b000d0d7a11 */ /* 0x000fe400028f0eff */
[----:B------:R-:W-:-:S05]  /*f400*/  LEA R14, P4, R3, c[0x0][0x168], 0x1 ;  /* 0x00005a00030e7a11 */ /* 0x000fca00078808ff */
        /* <DEDUP_REMOVED lines=14> */
[----:B------:R-:W-:Y:S04]  /*f4f0*/  STL [R1+0x5e0], R11 ;  /* 0x0005e00b01007387 */ /* 0x000fe80000100800 */
[----:B------:R0:W-:Y:S01]  /*f500*/  STL [R1+0x45c], R10 ;  /* 0x00045c0a01007387 */ /* 0x0001e20000100800 */
[----:B------:R-:W-:Y:S02]  /*f510*/  LEA.HI.X.SX32 R7, R7, c[0x0][0x16c], 0x1, P3 ;  /* 0x00005b0007077a11 */ /* 0x000fe400018f0eff */
[----:B0-----:R-:W-:Y:S02]  /*f520*/  LEA.HI.X.SX32 R10, R9, c[0x0][0x16c], 0x1, P2 ;  /* 0x00005b00090a7a11 */ /* 0x001fe400010f0eff */
[----:B--2---:R-:W-:-:S05]  /*f530*/  LEA R11, P1, R28, c[0x0][0x168], 0x1 ;  /* 0x00005a001c0b7a11 */ /* 0x004fca00078208ff */
[----:B------:R-:W-:Y:S04]  /*f540*/  STL [R1+0x478], R11 ;  /* 0x0004780b01007387 */ /* 0x000fe80000100800 */
[----:B------:R-:W2:Y:S04]  /*f550*/  LDL.LU R16, [R1+0x50] ;  /* 0x0000500001107983 */ /* 0x000ea80000300800 */
[----:B------:R-:W-:Y:S01]  /*f560*/  STL [R1+0x2d8], R10 ;  /* 0x0002d80a01007387 */ /* 0x000fe20000100800 */
[----:B----4-:R-:W-:-:S05]  /*f570*/  LEA R9, P2, R6, c[0x0][0x168], 0x1 ;  /* 0x00005a0006097a11 */ /* 0x010fca00078408ff */
[----:B------:R-:W-:Y:S04]  /*f580*/  STL [R1+0x5e4], R9 ;  /* 0x0005e40901007387 */ /* 0x000fe80000100800 */
[----:B------:R-:W4:Y:S04]  /*f590*/  LDL.LU R15, [R1+0x4a4] ;  /* 0x0004a400010f7983 */ /* 0x000f280000300800 */
[----:B------:R0:W-:Y:S04]  /*f5a0*/  STL [R1+0x464], R7 ;  /* 0x0004640701007387 */ /* 0x0001e80000100800 */
[----:B------:R-:W4:Y:S01]  /*f5b0*/  LDL.LU R14, [R1+0x3c] ;  /* 0x00003c00010e7983 */ /* 0x000f220000300800 */
[----:B0-----:R-:W-:-:S02]  /*f5c0*/  LEA.HI.X.SX32 R7, R3, c[0x0][0x16c], 0x1, P4 ;  /* 0x00005b0003077a11 */ /* 0x001fc400020f0eff */
[----:B------:R-:W-:Y:S02]  /*f5d0*/  LEA.HI.X.SX32 R2, R2, c[0x0][0x16c], 0x1, P6 ;  /* 0x00005b0002027a11 */ /* 0x000fe400030f0eff */
[----:B---3--:R-:W-:-:S05]  /*f5e0*/  LEA R9, P3, R8, c[0x0][0x168], 0x1 ;  /* 0x00005a0008097a11 */ /* 0x008fca00078608ff */
[----:B------:R-:W-:Y:S04]  /*f5f0*/  STL [R1+0x480], R9 ;  /* 0x0004800901007387 */ /* 0x000fe80000100800 */
[----:B------:R-:W3:Y:S04]  /*f600*/  LDL.LU R13, [R1+0x38] ;  /* 0x00003800010d7983 */ /* 0x000ee80000300800 */
[----:B------:R0:W-:Y:S04]  /*f610*/  STL [R1+0x2dc], R7 ;  /* 0x0002dc0701007387 */ /* 0x0001e80000100800 */
[----:B------:R-:W3:Y:S01]  /*f620*/  LDL.LU R12, [R1+0x34] ;  /* 0x00003400010c7983 */ /* 0x000ee20000300800 */
[----:B0-----:R-:W-:-:S02]  /*f630*/  LEA.HI.X.SX32 R7, R29, c[0x0][0x16c], 0x1, P5 ;  /* 0x00005b001d077a11 */ /* 0x001fc400028f0eff */
[----:B------:R-:W-:-:S05]  /*f640*/  LEA R3, P4, R22, c[0x0][0x168], 0x1 ;  /* 0x00005a0016037a11 */ /* 0x000fca00078808ff */
[----:B------:R0:W-:Y:S04]  /*f650*/  STL [R1+0x5e8], R3 ;  /* 0x0005e80301007387 */ /* 0x0001e80000100800 */
[----:B------:R-:W3:Y:S04]  /*f660*/  LDL.LU R11, [R1+0x30] ;  /* 0x00003000010b7983 */ /* 0x000ee80000300800 */
[----:B------:R-:W-:Y:S04]  /*f670*/  STL [R1+0x46c], R7 ;  /* 0x00046c0701007387 */ /* 0x000fe80000100800 */
[----:B------:R-:W3:Y:S01]  /*f680*/  LDL.LU R10, [R1+0x2c] ;  /* 0x00002c00010a7983 */ /* 0x000ee20000300800 */
[----:B0-----:R-:W-:-:S05]  /*f690*/  LEA R3, P5, R21, c[0x0][0x168], 0x1 ;  /* 0x00005a0015037a11 */ /* 0x001fca00078a08ff */
[----:B------:R0:W-:Y:S04]  /*f6a0*/  STL [R1+0x488], R3 ;  /* 0x0004880301007387 */ /* 0x0001e80000100800 */
[----:B------:R-:W3:Y:S04]  /*f6b0*/  LDL.LU R9, [R1+0x28] ;  /* 0x0000280001097983 */ /* 0x000ee80000300800 */
[----:B------:R1:W-:Y:S01]  /*f6c0*/  STL [R1+0x2e0], R2 ;  /* 0x0002e00201007387 */ /* 0x0003e20000100800 */
[----:B0-----:R-:W-:-:S03]  /*f6d0*/  LEA.HI.X.SX32 R3, R0, c[0x0][0x16c], 0x1, P0 ;  /* 0x00005b0000037a11 */ /* 0x001fc600000f0eff */
[----:B-1----:R-:W3:Y:S01]  /*f6e0*/  LDL.LU R2, [R1+0x24] ;  /* 0x0000240001027983 */ /* 0x002ee20000300800 */
[----:B------:R-:W-:-:S05]  /*f6f0*/  LEA R7, P6, R20, c[0x0][0x168], 0x1 ;  /* 0x00005a0014077a11 */ /* 0x000fca00078c08ff */
[----:B------:R0:W-:Y:S04]  /*f700*/  STL [R1+0x5ec], R7 ;  /* 0x0005ec0701007387 */ /* 0x0001e80000100800 */
[----:B------:R-:W3:Y:S04]  /*f710*/  LDL.LU R0, [R1+0x20] ;  /* 0x0000200001007983 */ /* 0x000ee80000300800 */
[----:B------:R1:W-:Y:S04]  /*f720*/  STL [R1+0x474], R3 ;  /* 0x0004740301007387 */ /* 0x0003e80000100800 */
[----:B------:R-:W3:Y:S01]  /*f730*/  LDL.LU R29, [R1+0x1c] ;  /* 0x00001c00011d7983 */ /* 0x000ee20000300800 */
[----:B0-----:R-:W-:-:S02]  /*f740*/  LEA R7, P0, R19, c[0x0][0x168], 0x1 ;  /* 0x00005a0013077a11 */ /* 0x001fc400078008ff */
[----:B-1----:R-:W-:-:S03]  /*f750*/  LEA.HI.X.SX32 R3, R28, c[0x0][0x16c], 0x1, P1 ;  /* 0x00005b001c037a11 */ /* 0x002fc600008f0eff */
[----:B------:R0:W-:Y:S04]  /*f760*/  STL [R1+0x490], R7 ;  /* 0x0004900701007387 */ /* 0x0001e80000100800 */
[----:B------:R-:W3:Y:S04]  /*f770*/  LDL.LU R28, [R1+0x18] ;  /* 0x00001800011c7983 */ /* 0x000ee80000300800 */
[----:B------:R1:W-:Y:S01]  /*f780*/  STL [R1+0x2e4], R3 ;  /* 0x0002e40301007387 */ /* 0x0003e20000100800 */
[----:B0-----:R-:W-:-:S03]  /*f790*/  LEA.HI.X.SX32 R7, R6, c[0x0][0x16c], 0x1, P2 ;  /* 0x00005b0006077a11 */ /* 0x001fc600010f0eff */
[----:B-1----:R-:W3:Y:S01]  /*f7a0*/  LDL.LU R3, [R1+0x14] ;  /* 0x0000140001037983 */ /* 0x002ee20000300800 */
[----:B------:R-:W-:-:S05]  /*f7b0*/  LEA R23, P1, R18, c[0x0][0x168], 0x1 ;  /* 0x00005a0012177a11 */ /* 0x000fca00078208ff */
[----:B------:R-:W-:Y:S04]  /*f7c0*/  STL [R1+0x5f0], R23 ;  /* 0x0005f01701007387 */ /* 0x000fe80000100800 */
[----:B------:R-:W3:Y:S04]  /*f7d0*/  LDL.LU R6, [R1+0x10] ;  /* 0x0000100001067983 */ /* 0x000ee80000300800 */
[----:B------:R0:W-:Y:S04]  /*f7e0*/  STL [R1+0x47c], R7 ;  /* 0x00047c0701007387 */ /* 0x0001e80000100800 */
[----:B0-----:R-:W3:Y:S01]  /*f7f0*/  LDL.LU R7, [R1+0xc] ;  /* 0x00000c0001077983 */ /* 0x001ee20000300800 */
[----:B------:R-:W-:-:S05]  /*f800*/  LEA R23, P2, R17, c[0x0][0x168], 0x1 ;  /* 0x00005a0011177a11 */ /* 0x000fca00078408ff */
[----:B------:R0:W-:Y:S02]  /*f810*/  STL [R1+0x498], R23 ;  /* 0x0004981701007387 */ /* 0x0001e40000100800 */
[----:B0-----:R-:W-:Y:S02]  /*f820*/  LEA.HI.X.SX32 R23, R8, c[0x0][0x16c], 0x1, P3 ;  /* 0x00005b0008177a11 */ /* 0x001fe400018f0eff */
[----:B------:R-:W3:Y:S01]  /*f830*/  LDL.LU R8, [R1+0x8] ;  /* 0x0000080001087983 */ /* 0x000ee20000300800 */
[----:B------:R-:W-:-:S03]  /*f840*/  LEA.HI.X.SX32 R22, R22, c[0x0][0x16c], 0x1, P4 ;  /* 0x00005b0016167a11 */ /* 0x000fc600020f0eff */
[----:B------:R2:W-:Y:S01]  /*f850*/  STL [R1+0x2e8], R23 ;  /* 0x0002e81701007387 */ /* 0x0005e20000100800 */
[----:B------:R-:W-:Y:S02]  /*f860*/  LEA.HI.X.SX32 R21, R21, c[0x0][0x16c], 0x1, P5 ;  /* 0x00005b0015157a11 */ /* 0x000fe400028f0eff */
[----:B------:R-:W-:Y:S02]  /*f870*/  LEA.HI.X.SX32 R20, R20, c[0x0][0x16c], 0x1, P6 ;  /* 0x00005b0014147a11 */ /* 0x000fe400030f0eff */
[----:B--2---:R-:W-:-:S05]  /*f880*/  LEA R23, P3, R16, c[0x0][0x168], 0x1 ;  /* 0x00005a0010177a11 */ /* 0x004fca00078608ff */
[----:B------:R0:W-:Y:S04]  /*f890*/  STL [R1+0x5f4], R23 ;  /* 0x0005f41701007387 */ /* 0x0001e80000100800 */
[----:B0-----:R-:W2:Y:S04]  /*f8a0*/  LDL.LU R23, [R1+0x90c] ;  /* 0x00090c0001177983 */ /* 0x001ea80000300800 */
[----:B------:R4:W-:Y:S02]  /*f8b0*/  STL [R1+0x484], R22 ;  /* 0x0004841601007387 */ /* 0x0009e40000100800 */
[----:B----4-:R-:W-:-:S05]  /*f8c0*/  LEA R22, P4, R15, c[0x0][0x168], 0x1 ;  /* 0x00005a000f167a11 */ /* 0x010fca00078808ff */
[----:B------:R0:W-:Y:S04]  /*f8d0*/  STL [R1+0x4a0], R22 ;  /* 0x0004a01601007387 */ /* 0x0001e80000100800 */
[----:B0-----:R-:W4:Y:S04]  /*f8e0*/  LDL.LU R22, [R1+0x908] ;  /* 0x0009080001167983 */ /* 0x001f280000300800 */
[----:B------:R0:W-:Y:S02]  /*f8f0*/  STL [R1+0x2ec], R21 ;  /* 0x0002ec1501007387 */ /* 0x0001e40000100800 */
[----:B0-----:R-:W-:-:S05]  /*f900*/  LEA R21, P5, R14, c[0x0][0x168], 0x1 ;  /* 0x00005a000e157a11 */ /* 0x001fca00078a08ff */
[----:B------:R0:W-:Y:S01]  /*f910*/  STL [R1+0x5f8], R21 ;  /* 0x0005f81501007387 */ /* 0x0001e20000100800 */
[----:B------:R-:W-:-:S03]  /*f920*/  LEA.HI.X.SX32 R19, R19, c[0x0][0x16c], 0x1, P0 ;  /* 0x00005b0013137a11 */ /* 0x000fc600000f0eff */
[----:B0-----:R-:W2:Y:S04]  /*f930*/  LDL.LU R21, [R1+0x904] ;  /* 0x0009040001157983 */ /* 0x001ea80000300800 */
[----:B------:R3:W-:Y:S02]  /*f940*/  STL [R1+0x48c], R20 ;  /* 0x00048c1401007387 */ /* 0x0007e40000100800 */
[----:B---3--:R-:W-:-:S05]  /*f950*/  LEA R20, P6, R13, c[0x0][0x168], 0x1 ;  /* 0x00005a000d147a11 */ /* 0x008fca00078c08ff */
[----:B------:R0:W-:Y:S01]  /*f960*/  STL [R1+0x4a8], R20 ;  /* 0x0004a81401007387 */ /* 0x0001e20000100800 */
[----:B------:R-:W-:-:S03]  /*f970*/  LEA.HI.X.SX32 R18, R18, c[0x0][0x16c], 0x1, P1 ;  /* 0x00005b0012127a11 */ /* 0x000fc600008f0eff */
[----:B0-----:R-:W3:Y:S04]  /*f980*/  LDL.LU R20, [R1+0x900] ;  /* 0x0009000001147983 */ /* 0x001ee80000300800 */
[----:B------:R0:W-:Y:S02]  /*f990*/  STL [R1+0x2f0], R19 ;  /* 0x0002f01301007387 */ /* 0x0001e40000100800 */
[----:B0-----:R-:W-:-:S05]  /*f9a0*/  LEA R19, P0, R12, c[0x0][0x168], 0x1 ;  /* 0x00005a000c137a11 */ /* 0x001fca00078008ff */
[----:B------:R0:W-:Y:S01]  /*f9b0*/  STL [R1+0x5fc], R19 ;  /* 0x0005fc1301007387 */ /* 0x0001e20000100800 */
[----:B------:R-:W-:-:S03]  /*f9c0*/  LEA.HI.X.SX32 R17, R17, c[0x0][0x16c], 0x1, P2 ;  /* 0x00005b0011117a11 */ /* 0x000fc600010f0eff */
[----:B0-----:R-:W2:Y:S04]  /*f9d0*/  LDL.LU R19, [R1+0x8fc] ;  /* 0x0008fc0001137983 */ /* 0x001ea80000300800 */
        /* <DEDUP_REMOVED lines=47> */
[----:B------:R0:W-:Y:S04]  /*fcd0*/  STL [R1+0x610], R9 ;  /* 0x0006100901007387 */ /* 0x0001e80000100800 */
[----:B0-----:R-:W2:Y:S04]  /*fce0*/  LDL.LU R9, [R1+0x8d4] ;  /* 0x0008d40001097983 */ /* 0x001ea80000300800 */
[----:B------:R0:W-:Y:S02]  /*fcf0*/  STL [R1+0x4bc], R2 ;  /* 0x0004bc0201007387 */ /* 0x0001e40000100800 */
[----:B0-----:R-:W-:-:S05]  /*fd00*/  LEA R2, P4, R8, c[0x0][0x168], 0x1 ;  /* 0x00005a0008027a11 */ /* 0x001fca00078808ff */
[----:B------:R0:W-:Y:S04]  /*fd10*/  STL [R1+0x4d8], R2 ;  /* 0x0004d80201007387 */ /* 0x0001e80000100800 */
[----:B0-----:R-:W2:Y:S01]  /*fd20*/  LDL.LU R2, [R1+0x8d0] ;  /* 0x0008d00001027983 */ /* 0x001ea20000300800 */
[----:B------:R-:W-:-:S05]  /*fd30*/  LEA.HI.X.SX32 R0, R0, c[0x0][0x16c], 0x1, P5 ;  /* 0x00005b0000007a11 */ /* 0x000fca00028f0eff */
[----:B------:R2:W-:Y:S02]  /*fd40*/  STL [R1+0x308], R0 ;  /* 0x0003080001007387 */ /* 0x0005e40000100800 */
[----:B--2---:R-:W-:-:S05]  /*fd50*/  LEA R0, P5, R2, c[0x0][0x168], 0x1 ;  /* 0x00005a0002007a11 */ /* 0x004fca00078a08ff */
        /* <DEDUP_REMOVED lines=32> */
[----:B------:R-:W-:Y:S02]  /*ff60*/  LEA.HI.X.SX32 R2, R2, c[0x0][0x16c], 0x1, P5 ;  /* 0x00005b0002027a11 */ /* 0x000fe400028f0eff */
        /* <DEDUP_REMOVED lines=14> */
[----:B------:R1:W-:Y:S01]  /*10050*/  STL [R1+0x31c], R28 ;  /* 0x00031c1c01007387 */ /* 0x0003e20000100800 */
[----:B0-----:R-:W-:Y:S02]  /*10060*/  LEA R29, P1, R11, c[0x0][0x168], 0x1 ;  /* 0x00005a000b1d7a11 */ /* 0x001fe400078208ff */
[----:B-1----:R-:W-:Y:S02]  /*10070*/  LEA.HI.X.SX32 R28, R3, c[0x0][0x16c], 0x1, P2 ;  /* 0x00005b00031c7a11 */ /* 0x002fe400010f0eff */
[----:B------:R0:W5:Y:S04]  /*10080*/  LDL.LU R3, [R1+0x8a8] ;  /* 0x0008a80001037983 */ /* 0x0001680000300800 */
[----:B------:R1:W-:Y:S04]  /*10090*/  STL [R1+0x628], R29 ;  /* 0x0006281d01007387 */ /* 0x0003e80000100800 */
[----:B------:R0:W-:Y:S01]  /*100a0*/  STL [R1+0x4ec], R28 ;  /* 0x0004ec1c01007387 */ /* 0x0001e20000100800 */
[----:B-1----:R-:W-:-:S02]  /*100b0*/  LEA R29, P2, R12, c[0x0][0x168], 0x1 ;  /* 0x00005a000c1d7a11 */ /* 0x002fc400078408ff */
[----:B0-----:R-:W-:-:S03]  /*100c0*/  LEA.HI.X.SX32 R28, R6, c[0x0][0x16c], 0x1, P3 ;  /* 0x00005b00061c7a11 */ /* 0x001fc600018f0eff */
[----:B------:R0:W-:Y:S01]  /*100d0*/  STL [R1+0x508], R29 ;  /* 0x0005081d01007387 */ /* 0x0001e20000100800 */
[----:B------:R-:W-:-:S03]  /*100e0*/  LEA.HI.X.SX32 R6, R7, c[0x0][0x16c], 0x1, P4 ;  /* 0x00005b0007067a11 */ /* 0x000fc600020f0eff */
[----:B------:R1:W-:Y:S01]  /*100f0*/  STL [R1+0x320], R28 ;  /* 0x0003201c01007387 */ /* 0x0003e20000100800 */
[----:B0-----:R-:W-:Y:S02]  /*10100*/  LEA R29, P3, R13, c[0x0][0x168], 0x1 ;  /* 0x00005a000d1d7a11 */ /* 0x001fe400078608ff */
[----:B------:R-:W-:Y:S02]  /*10110*/  LEA.HI.X.SX32 R7, R8, c[0x0][0x16c], 0x1, P5 ;  /* 0x00005b0008077a11 */ /* 0x000fe400028f0eff */
[----:B-1----:R-:W-:Y:S01]  /*10120*/  LEA R28, P4, R14, c[0x0][0x168], 0x1 ;  /* 0x00005a000e1c7a11 */ /* 0x002fe200078808ff */
[----:B------:R-:W-:Y:S01]  /*10130*/  STL [R1+0x62c], R29 ;  /* 0x00062c1d01007387 */ /* 0x000fe20000100800 */
[----:B------:R-:W-:-:S03]  /*10140*/  LEA.HI.X.SX32 R8, R9, c[0x0][0x16c], 0x1, P6 ;  /* 0x00005b0009087a11 */ /* 0x000fc600030f0eff */
[----:B------:R0:W-:Y:S04]  /*10150*/  STL [R1+0x4f4], R6 ;  /* 0x0004f40601007387 */ /* 0x0001e80000100800 */
[----:B------:R-:W-:Y:S01]  /*10160*/  STL [R1+0x510], R28 ;  /* 0x0005101c01007387 */ /* 0x000fe20000100800 */
[----:B0-----:R-:W-:-:S03]  /*10170*/  LEA R6, P5, R15, c[0x0][0x168], 0x1 ;  /* 0x00005a000f067a11 */ /* 0x001fc600078a08ff */
[----:B------:R0:W-:Y:S04]  /*10180*/  STL [R1+0x324], R7 ;  /* 0x0003240701007387 */ /* 0x0001e80000100800 */
[----:B------:R1:W-:Y:S04]  /*10190*/  STL [R1+0x630], R6 ;  /* 0x0006300601007387 */ /* 0x0003e80000100800 */
[----:B------:R3:W-:Y:S01]  /*101a0*/  STL [R1+0x4fc], R8 ;  /* 0x0004fc0801007387 */ /* 0x0007e20000100800 */
[----:B0-----:R-:W-:Y:S02]  /*101b0*/  LEA R7, P6, R16, c[0x0][0x168], 0x1 ;  /* 0x00005a0010077a11 */ /* 0x001fe400078c08ff */
[----:B-1----:R-:W-:-:S03]  /*101c0*/  LEA.HI.X.SX32 R6, R10, c[0x0][0x16c], 0x1, P0 ;  /* 0x00005b000a067a11 */ /* 0x002fc600000f0eff */
[----:B------:R0:W-:Y:S01]  /*101d0*/  STL [R1+0x518], R7 ;  /* 0x0005180701007387 */ /* 0x0001e20000100800 */
[----:B---3--:R-:W-:-:S03]  /*101e0*/  LEA R8, P0, R17, c[0x0][0x168], 0x1 ;  /* 0x00005a0011087a11 */ /* 0x008fc600078008ff */
[----:B------:R1:W-:Y:S04]  /*101f0*/  STL [R1+0x328], R6 ;  /* 0x0003280601007387 */ /* 0x0003e80000100800 */
[----:B------:R3:W-:Y:S01]  /*10200*/  STL [R1+0x634], R8 ;  /* 0x0006340801007387 */ /* 0x0007e20000100800 */
[----:B0-----:R-:W-:Y:S02]  /*10210*/  LEA.HI.X.SX32 R7, R11, c[0x0][0x16c], 0x1, P1 ;  /* 0x00005b000b077a11 */ /* 0x001fe400008f0eff */
[----:B-1----:R-:W-:-:S03]  /*10220*/  LEA R6, P1, R18, c[0x0][0x168], 0x1 ;  /* 0x00005a0012067a11 */ /* 0x002fc600078208ff */
[----:B------:R0:W-:Y:S01]  /*10230*/  STL [R1+0x504], R7 ;  /* 0x0005040701007387 */ /* 0x0001e20000100800 */
[----:B---3--:R-:W-:-:S03]  /*10240*/  LEA.HI.X.SX32 R8, R12, c[0x0][0x16c], 0x1, P2 ;  /* 0x00005b000c087a11 */ /* 0x008fc600010f0eff */
        /* <DEDUP_REMOVED lines=12> */
[----:B------:R0:W-:Y:S01]  /*10310*/  STL [R1+0x63c], R6 ;  /* 0x00063c0601007387 */ /* 0x0001e20000100800 */
[----:B------:R-:W-:-:S03]  /*10320*/  IMAD R24, R24, c[0x0][0x190], RZ ;  /* 0x0000640018187a24 */ /* 0x000fc600078e02ff */
[----:B------:R1:W-:Y:S01]  /*10330*/  STL [R1+0x514], R8 ;  /* 0x0005140801007387 */ /* 0x0003e20000100800 */
[----:B----4-:R-:W-:Y:S02]  /*10340*/  LEA R7, P5, R22, c[0x0][0x168], 0x1 ;  /* 0x00005a0016077a11 */ /* 0x010fe400078a08ff */
[----:B0-----:R-:W-:-:S03]  /*10350*/  LEA.HI.X.SX32 R6, R16, c[0x0][0x16c], 0x1, P6 ;  /* 0x00005b0010067a11 */ /* 0x001fc600030f0eff */
[----:B------:R0:W-:Y:S01]  /*10360*/  STL [R1+0x530], R7 ;  /* 0x0005300701007387 */ /* 0x0001e20000100800 */
[----:B-1----:R-:W-:-:S03]  /*10370*/  LEA R8, P6, R23, c[0x0][0x168], 0x1 ;  /* 0x00005a0017087a11 */ /* 0x002fc600078c08ff */
[----:B------:R1:W-:Y:S01]  /*10380*/  STL [R1+0x334], R6 ;  /* 0x0003340601007387 */ /* 0x0003e20000100800 */
[----:B------:R-:W-:-:S03]  /*10390*/  IMAD R25, R25, c[0x0][0x190], RZ ;  /* 0x0000640019197a24 */ /* 0x000fc600078e02ff */
[----:B------:R3:W-:Y:S01]  /*103a0*/  STL [R1+0x640], R8 ;  /* 0x0006400801007387 */ /* 0x0007e20000100800 */
[----:B0-----:R-:W-:Y:S01]  /*103b0*/  LEA.HI.X.SX32 R7, R17, c[0x0][0x16c], 0x1, P0 ;  /* 0x00005b0011077a11 */ /* 0x001fe200000f0eff */
[----:B------:R-:W-:Y:S01]  /*103c0*/  IMAD R26, R26, c[0x0][0x190], RZ ;  /* 0x000064001a1a7a24 */ /* 0x000fe200078e02ff */
[----:B-1----:R-:W-:-:S03]  /*103d0*/  LEA R6, P0, R24, c[0x0][0x168], 0x1 ;  /* 0x00005a0018067a11 */ /* 0x002fc600078008ff */
[----:B------:R0:W-:Y:S01]  /*103e0*/  STL [R1+0x51c], R7 ;  /* 0x00051c0701007387 */ /* 0x0001e20000100800 */
[----:B---3--:R-:W-:-:S03]  /*103f0*/  LEA.HI.X.SX32 R8, R18, c[0x0][0x16c], 0x1, P1 ;  /* 0x00005b0012087a11 */ /* 0x008fc600008f0eff */
[----:B------:R1:W-:Y:S01]  /*10400*/  STL [R1+0x538], R6 ;  /* 0x0005380601007387 */ /* 0x0003e20000100800 */
[----:B------:R-:W-:-:S03]  /*10410*/  IMAD R27, R27, c[0x0][0x190], RZ ;  /* 0x000064001b1b7a24 */ /* 0x000fc600078e02ff */
        /* <DEDUP_REMOVED lines=9> */
[----:B------:R-:W-:Y:S01]  /*104b0*/  STL [R1+0x33c], R7 ;  /* 0x00033c0701007387 */ /* 0x000fe20000100800 */
[----:B---3--:R-:W-:-:S03]  /*104c0*/  LEA.HI.X.SX32 R8, R21, c[0x0][0x16c], 0x1, P4 ;  /* 0x00005b0015087a11 */ /* 0x008fc600020f0eff */
[----:B------:R0:W-:Y:S04]  /*104d0*/  STL [R1+0x648], R6 ;  /* 0x0006480601007387 */ /* 0x0001e80000100800 */
[----:B------:R1:W-:Y:S01]  /*104e0*/  STL [R1+0x52c], R8 ;  /* 0x00052c0801007387 */ /* 0x0003e20000100800 */
[----:B0-----:R-:W-:Y:S02]  /*104f0*/  LEA.HI.X.SX32 R6, R22, c[0x0][0x16c], 0x1, P5 ;  /* 0x00005b0016067a11 */ /* 0x001fe400028f0eff */
[----:B-1----:R-:W-:Y:S02]  /*10500*/  LEA.HI.X.SX32 R8, R23, c[0x0][0x16c], 0x1, P6 ;  /* 0x00005b0017087a11 */ /* 0x002fe400030f0eff */
[----:B--2---:R-:W-:-:S05]  /*10510*/  LEA R7, P4, R0, c[0x0][0x168], 0x1 ;  /* 0x00005a0000077a11 */ /* 0x004fca00078808ff */
[----:B------:R0:W-:Y:S04]  /*10520*/  STL [R1+0x64c], R7 ;  /* 0x00064c0701007387 */ /* 0x0001e80000100800 */
[----:B------:R1:W-:Y:S04]  /*10530*/  STL [R1+0x340], R6 ;  /* 0x0003400601007387 */ /* 0x0003e80000100800 */
[----:B------:R2:W-:Y:S01]  /*10540*/  STL [R1+0x534], R8 ;  /* 0x0005340801007387 */ /* 0x0005e20000100800 */
[----:B0-----:R-:W-:Y:S02]  /*10550*/  LEA.HI.X.SX32 R7, R24, c[0x0][0x16c], 0x1, P0 ;  /* 0x00005b0018077a11 */ /* 0x001fe400000f0eff */
[----:B-1----:R-:W-:-:S03]  /*10560*/  LEA.HI.X.SX32 R6, R25, c[0x0][0x16c], 0x1, P1 ;  /* 0x00005b0019067a11 */ /* 0x002fc600008f0eff */
[----:B------:R-:W-:Y:S01]  /*10570*/  STL [R1+0x344], R7 ;  /* 0x0003440701007387 */ /* 0x000fe20000100800 */
[----:B--2---:R-:W-:-:S03]  /*10580*/  LEA.HI.X.SX32 R8, R26, c[0x0][0x16c], 0x1, P2 ;  /* 0x00005b001a087a11 */ /* 0x004fc600010f0eff */
[----:B------:R0:W-:Y:S04]  /*10590*/  STL [R1+0x53c], R6 ;  /* 0x00053c0601007387 */ /* 0x0001e80000100800 */
[----:B------:R-:W-:Y:S01]  /*105a0*/  STL [R1+0x348], R8 ;  /* 0x0003480801007387 */ /* 0x000fe20000100800 */
[----:B0-----:R-:W-:-:S03]  /*105b0*/  LEA.HI.X.SX32 R6, R0, c[0x0][0x16c], 0x1, P4 ;  /* 0x00005b0000067a11 */ /* 0x001fc600020f0eff */
[----:B------:R-:W2:Y:S01]  /*105c0*/  LDL.LU R0, [R1+0x8a4] ;  /* 0x0008a40001007983 */ /* 0x000ea20000300800 */
[----:B------:R-:W-:-:S05]  /*105d0*/  LEA.HI.X.SX32 R7, R27, c[0x0][0x16c], 0x1, P3 ;  /* 0x00005b001b077a11 */ /* 0x000fca00018f0eff */
[----:B------:R-:W-:Y:S04]  /*105e0*/  STL [R1+0x544], R7 ;  /* 0x0005440701007387 */ /* 0x000fe80000100800 */
[----:B------:R-:W-:Y:S04]  /*105f0*/  STL [R1+0xf0], RZ ;  /* 0x0000f0ff01007387 */ /* 0x000fe80000100800 */
[----:B------:R0:W-:Y:S04]  /*10600*/  STL [R1+0x548], R6 ;  /* 0x0005480601007387 */ /* 0x0001e80000100800 */
        /* <DEDUP_REMOVED lines=25> */
[----:B0-----:R-:W-:-:S03]  /*107a0*/  LOP3.LUT R6, R2, 0x20, RZ, 0x3c, !PT ;  /* 0x0000002002067812 */ /* 0x001fc600078e3cff */
[----:B------:R1:W-:Y:S04]  /*107b0*/  STL [R1+0x68], RZ ;  /* 0x000068ff01007387 */ /* 0x0003e80000100800 */
[----:B------:R1:W-:Y:S04]  /*107c0*/  STL [R1+0x6c], RZ ;  /* 0x00006cff01007387 */ /* 0x0003e80000100800 */
[----:B------:R1:W-:Y:S04]  /*107d0*/  STL [R1+0x50], RZ ;  /* 0x000050ff01007387 */ /* 0x0003e80000100800 */
[----:B------:R1:W-:Y:S04]  /*107e0*/  STL [R1+0x54], RZ ;  /* 0x000054ff01007387 */ /* 0x0003e80000100800 */
[----:B------:R1:W-:Y:S04]  /*107f0*/  STL [R1+0x58], RZ ;  /* 0x000058ff01007387 */ /* 0x0003e80000100800 */
[----:B------:R1:W-:Y:S04]  /*10800*/  STL [R1+0x5c], RZ ;  /* 0x00005cff01007387 */ /* 0x0003e80000100800 */
[----:B------:R1:W5:Y:S01]  /*10810*/  LDL.LU R2, [R1+0x8a0] ;  /* 0x0008a00001027983 */ /* 0x0003620000300800 */
[----:B--2---:R-:W-:-:S05]  /*10820*/  LOP3.LUT R7, R0, 0x20, RZ, 0x3c, !PT ;  /* 0x0000002000077812 */ /* 0x004fca00078e3cff */
[----:B------:R1:W-:Y:S04]  /*10830*/  STL [R1+0x650], R7 ;  /* 0x0006500701007387 */ /* 0x0003e80000100800 */
[----:B------:R1:W-:Y:S02]  /*10840*/  STL [R1+0x658], R6 ;  /* 0x0006580601007387 */ /* 0x0003e40000100800 */
.L_x_3:
[----:B------:R-:W0:Y:S01]  /*10850*/  S2R R20, SR_TID.X ;  /* 0x0000000000147919 */ /* 0x000e220000002100 */
[----:B------:R-:W-:Y:S01]  /*10860*/  IMAD.MOV.U32 R28, RZ, RZ, R4 ;  /* 0x000000ffff1c7224 */ /* 0x000fe200078e0004 */
[----:B------:R-:W-:Y:S01]  /*10870*/  PRMT R12, RZ, 0x7610, R12 ;  /* 0x00007610ff0c7816 */ /* 0x000fe2000000000c */
[----:B------:R-:W-:Y:S01]  /*10880*/  IMAD.MOV.U32 R29, RZ, RZ, R5 ;  /* 0x000000ffff1d7224 */ /* 0x000fe200078e0005 */
[----:B------:R-:W2:Y:S04]  /*10890*/  S2R R21, SR_TID.X ;  /* 0x0000000000157919 */ /* 0x000ea80000002100 */
[----:B-1----:R-:W1:Y:S04]  /*108a0*/  S2R R7, SR_TID.X ;  /* 0x0000000000077919 */ /* 0x002e680000002100 */
[----:B------:R2:W-:Y:S01]  /*108b0*/  STL [R1+0xb88], R27 ;  /* 0x000b881b01007387 */ /* 0x0005e20000100800 */
[----:B0-----:R-:W-:-:S04]  /*108c0*/  SHF.R.U32.HI R20, RZ, 0x5, R20 ;  /* 0x00000005ff147819 */ /* 0x001fc80000011614 */
[----:B------:R-:W-:Y:S02]  /*108d0*/  SGXT.U32 R20, R20, 0x2 ;  /* 0x000000021414781a */ /* 0x000fe40000000000 */
[----:B--2---:R-:W-:Y:S02]  /*108e0*/  SHF.R.U32.HI R27, RZ, 0x5, R21 ;  /* 0x00000005ff1b7819 */ /* 0x004fe40000011615 */
[----:B------:R-:W-:Y:S02]  /*108f0*/  LOP3.LUT R20, R20, 0x8, RZ, 0xfc, !PT ;  /* 0x0000000814147812 */ /* 0x000fe400078efcff */
[----:B-1----:R-:W-:Y:S02]  /*10900*/  SHF.R.U32.HI R6, RZ, 0x5, R7 ;  /* 0x00000005ff067819 */ /* 0x002fe40000011607 */
[----:B------:R-:W-:Y:S02]  /*10910*/  ISETP.GE.AND P1, PT, R20, UR4, PT ;  /* 0x0000000414007c0c */ /* 0x000fe4000bf26270 */
[----:B------:R-:W0:Y:S01]  /*10920*/  S2R R20, SR_TID.X ;  /* 0x0000000000147919 */ /* 0x000e220000002100 */
[----:B------:R-:W-:-:S02]  /*10930*/  SGXT.U32 R27, R27, 0x2 ;  /* 0x000000021b1b781a */ /* 0x000fc40000000000 */
[----:B------:R-:W-:Y:S02]  /*10940*/  SGXT.U32 R6, R6, 0x2 ;  /* 0x000000020606781a */ /* 0x000fe40000000000 */
[----:B------:R-:W-:Y:S01]  /*10950*/  SHF.R.U32.HI R21, RZ, 0x5, R21 ;  /* 0x00000005ff157819 */ /* 0x000fe20000011615 */
[----:B------:R-:W-:Y:S01]  /*10960*/  IMAD R27, R27, c[0x0][0x188], RZ ;  /* 0x000062001b1b7a24 */ /* 0x000fe200078e02ff */
[----:B------:R-:W-:Y:S02]  /*10970*/  ISETP.GE.AND P0, PT, R6, UR4, PT ;  /* 0x0000000406007c0c */ /* 0x000fe4000bf06270 */
[----:B------:R-:W-:Y:S01]  /*10980*/  SGXT.U32 R21, R21, 0x2 ;  /* 0x000000021515781a */ /* 0x000fe20000000000 */
[----:B------:R-:W-:-:S03]  /*10990*/  IMAD.WIDE R4, R27, 0x2, R28 ;  /* 0x000000021b047825 */ /* 0x000fc600078e021c */
[----:B------:R-:W-:-:S05]  /*109a0*/  LOP3.LUT R27, R21, 0x8, RZ, 0xfc, !PT ;  /* 0x00000008151b7812 */ /* 0x000fca00078efcff */
[----:B------:R-:W-:Y:S02]  /*109b0*/  IMAD R27, R27, c[0x0][0x188], RZ ;  /* 0x000062001b1b7a24 */ /* 0x000fe400078e02ff */
[----:B------:R1:W2:Y:S01]  /*109c0*/  @!P0 LDG.E.U16 R12, [R4.64] ;  /* 0x00000006040c8981 */ /* 0x0002a2000c1e1500 */
[----:B------:R-:W-:Y:S02]  /*109d0*/  PRMT R11, RZ, 0x7610, R11 ;  /* 0x00007610ff0b7816 */ /* 0x000fe4000000000b */
[--C-:B0-----:R-:W-:Y:S02]  /*109e0*/  SHF.R.U32.HI R21, RZ, 0x5, R20.reuse ;  /* 0x00000005ff157819 */ /* 0x101fe40000011614 */
[----:B------:R-:W-:Y:S02]  /*109f0*/  SHF.R.U32.HI R20, RZ, 0x5, R20 ;  /* 0x00000005ff147819 */ /* 0x000fe40000011614 */
[----:B------:R-:W-:Y:S01]  /*10a00*/  SGXT.U32 R21, R21, 0x2 ;  /* 0x000000021515781a */ /* 0x000fe20000000000 */
[----:B-1----:R-:W-:Y:S01]  /*10a10*/  IMAD.WIDE R4, R27, 0x2, R28 ;  /* 0x000000021b047825 */ /* 0x002fe200078e021c */
[----:B------:R-:W-:-:S02]  /*10a20*/  SGXT.U32 R20, R20, 0x2 ;  /* 0x000000021414781a */ /* 0x000fc40000000000 */
[----:B------:R-:W-:Y:S02]  /*10a30*/  LOP3.LUT R27, R21, 0x10, RZ, 0xfc, !PT ;  /* 0x00000010151b7812 */ /* 0x000fe400078efcff */
[----:B------:R-:W0:Y:S02]  /*10a40*/  S2R R21, SR_TID.X ;  /* 0x0000000000157919 */ /* 0x000e240000002100 */
[----:B------:R-:W-:Y:S02]  /*10a50*/  ISETP.GE.AND P0, PT, R27, UR4, PT ;  /* 0x000000041b007c0c */ /* 0x000fe4000bf06270 */
[----:B------:R-:W-:Y:S01]  /*10a60*/  LOP3.LUT R27, R20, 0x10, RZ, 0xfc, !PT ;  /* 0x00000010141b7812 */ /* 0x000fe200078efcff */
[----:B------:R1:W3:Y:S01]  /*10a70*/  @!P1 LDG.E.U16 R11, [R4.64] ;  /* 0x00000006040b9981 */ /* 0x0002e2000c1e1500 */
[----:B------:R-:W-:-:S03]  /*10a80*/  PRMT R10, RZ, 0x7610, R10 ;  /* 0x00007610ff0a7816 */ /* 0x000fc6000000000a */
[----:B------:R-:W-:-:S04]  /*10a90*/  IMAD R27, R27, c[0x0][0x188], RZ ;  /* 0x000062001b1b7a24 */ /* 0x000fc800078e02ff */
[----:B-1----:R-:W-:-:S05]  /*10aa0*/  IMAD.WIDE R4, R27, 0x2, R28 ;  /* 0x000000021b047825 */ /* 0x002fca00078e021c */
[----:B------:R1:W4:Y:S01]  /*10ab0*/  @!P0 LDG.E.U16 R10, [R4.64] ;  /* 0x00000006040a8981 */ /* 0x000322000c1e1500 */
[----:B0-----:R-:W-:-:S04]  /*10ac0*/  SHF.R.U32.HI R20, RZ, 0x5, R21 ;  /* 0x00000005ff147819 */ /* 0x001fc80000011615 */
[----:B------:R-:W-:-:S04]  /*10ad0*/  SGXT.U32 R20, R20, 0x2 ;  /* 0x000000021414781a */ /* 0x000fc80000000000 */
[C---:B-1----:R-:W-:Y:S02]  /*10ae0*/  LOP3.LUT R5, R20.reuse, 0x18, RZ, 0xfc, !PT ;  /* 0x0000001814057812 */ /* 0x042fe400078efcff */
[----:B------:R-:W-:Y:S02]  /*10af0*/  LOP3.LUT R27, R20, 0x4, RZ, 0xfc, !PT ;  /* 0x00000004141b7812 */ /* 0x000fe400078efcff */
[----:B------:R-:W0:Y:S01]  /*10b00*/  S2R R20, SR_TID.X ;  /* 0x0000000000147919 */ /* 0x000e220000002100 */
[----:B------:R-:W-:-:S04]  /*10b10*/  SHF.R.U32.HI R21, RZ, 0x5, R21 ;  /* 0x00000005ff157819 */ /* 0x000fc80000011615 */
[----:B------:R-:W-:Y:S02]  /*10b20*/  SGXT.U32 R21, R21, 0x2 ;  /* 0x000000021515781a */ /* 0x000fe40000000000 */
[----:B------:R-:W-:Y:S02]  /*10b30*/  ISETP.GE.AND P0, PT, R27, UR4, PT ;  /* 0x000000041b007c0c */ /* 0x000fe4000bf06270 */
[----:B------:R-:W-:Y:S02]  /*10b40*/  LOP3.LUT R27, R21, 0x18, RZ, 0xfc, !PT ;  /* 0x00000018151b7812 */ /* 0x000fe400078efcff */
[----:B------:R-:W-:-:S03]  /*10b50*/  ISETP.GE.AND P1, PT, R5, UR4, PT ;  /* 0x0000000405007c0c */ /* 0x000fc6000bf26270 */
[----:B------:R-:W-:Y:S01]  /*10b60*/  IMAD R27, R27, c[0x0][0x188], RZ ;  /* 0x000062001b1b7a24 */ /* 0x000fe200078e02ff */
[----:B0-----:R-:W-:-:S03]  /*10b70*/  SHF.R.U32.HI R21, RZ, 0x5, R20 ;  /* 0x00000005ff157819 */ /* 0x001fc60000011614 */
[----:B------:R-:W-:Y:S01]  /*10b80*/  IMAD.WIDE R4, R27, 0x2, R28 ;  /* 0x000000021b047825 */ /* 0x000fe200078e021c */
[----:B------:R-:W-:Y:S02]  /*10b90*/  SHF.R.U32.HI R20, RZ, 0x5, R20 ;  /* 0x00000005ff147819 */ /* 0x000fe40000011614 */
[----:B------:R-:W-:Y:S02]  /*10ba0*/  SGXT.U32 R21, R21, 0x2 ;  /* 0x000000021515781a */ /* 0x000fe40000000000 */
[----:B------:R-:W-:Y:S02]  /*10bb0*/  PRMT R9, RZ, 0x7610, R9 ;  /* 0x00007610ff097816 */ /* 0x000fe40000000009 */
[----:B------:R-:W-:Y:S02]  /*10bc0*/  LOP3.LUT R27, R21, 0x4, RZ, 0xfc, !PT ;  /* 0x00000004151b7812 */ /* 0x000fe400078efcff */
[----:B------:R-:W-:Y:S02]  /*10bd0*/  SGXT.U32 R20, R20, 0x2 ;  /* 0x000000021414781a */ /* 0x000fe40000000000 */
[----:B------:R0:W2:Y:S01]  /*10be0*/  @!P1 LDG.E.U16 R9, [R4.64] ;  /* 0x0000000604099981 */ /* 0x0000a2000c1e1500 */
[----:B------:R-:W-:Y:S01]  /*10bf0*/  IMAD R27, R27, c[0x0][0x188], RZ ;  /* 0x000062001b1b7a24 */ /* 0x000fe200078e02ff */
[----:B------:R-:W-:-:S02]  /*10c00*/  LOP3.LUT R20, R20, 0xc, RZ, 0xfc, !PT ;  /* 0x0000000c14147812 */ /* 0x000fc400078efcff */
[----:B------:R-:W-:Y:S02]  /*10c10*/  PRMT R8, RZ, 0x7610, R8 ;  /* 0x00007610ff087816 */ /* 0x000fe40000000008 */
[----:B------:R-:W-:Y:S01]  /*10c20*/  SHF.R.U32.HI R7, RZ, 0x5, R7 ;  /* 0x00000005ff077819 */ /* 0x000fe20000011607 */
[----:B------:R-:W-:Y:S02]  /*10c30*/  IMAD R20, R20, c[0x0][0x188], RZ ;  /* 0x0000620014147a24 */ /* 0x000fe400078e02ff */
[----:B0-----:R-:W-:Y:S01]  /*10c40*/  IMAD.WIDE R4, R27, 0x2, R28 ;  /* 0x000000021b047825 */ /* 0x001fe200078e021c */
[----:B------:R-:W-:Y:S01]  /*10c50*/  LOP3.LUT R21, R21, 0xc, RZ, 0xfc, !PT ;  /* 0x0000000c15157812 */ /* 0x000fe200078efcff */
[----:B------:R-:W2:Y:S01]  /*10c60*/  LDL R27, [R1+0x64c] ;  /* 0x00064c00011b7983 */ /* 0x000ea20000100800 */
[----:B------:R-:W-:-:S03]  /*10c70*/  SGXT.U32 R7, R7, 0x2 ;  /* 0x000000020707781a */ /* 0x000fc60000000000 */
[----:B------:R0:W3:Y:S01]  /*10c80*/  @!P0 LDG.E.U16 R8, [R4.64] ;  /* 0x0000000604088981 */ /* 0x0000e2000c1e1500 */
[----:B------:R-:W-:Y:S02]  /*10c90*/  ISETP.GE.AND P0, PT, R21, UR4, PT ;  /* 0x0000000415007c0c */ /* 0x000fe4000bf06270 */
[----:B------:R-:W-:Y:S01]  /*10ca0*/  PRMT R14, RZ, 0x7610, R14 ;  /* 0x00007610ff0e7816 */ /* 0x000fe2000000000e */
[----:B------:R-:W3:Y:S01]  /*10cb0*/  LDL R21, [R1+0x548] ;  /* 0x0005480001157983 */ /* 0x000ee20000100800 */
[----:B0-----:R-:W-:Y:S01]  /*10cc0*/  IMAD.WIDE R4, R20, 0x2, R28 ;  /* 0x0000000214047825 */ /* 0x001fe200078e021c */
[C---:B------:R-:W-:Y:S02]  /*10cd0*/  LOP3.LUT R20, R7.reuse, 0x14, RZ, 0xfc, !PT ;  /* 0x0000001407147812 */ /* 0x040fe400078efcff */
[----:B------:R-:W-:-:S06]  /*10ce0*/  LOP3.LUT R7, R7, 0x1c, RZ, 0xfc, !PT ;  /* 0x0000001c07077812 */ /* 0x000fcc00078efcff */
[----:B------:R0:W4:Y:S01]  /*10cf0*/  @!P0 LDG.E.U16 R14, [R4.64] ;  /* 0x00000006040e8981 */ /* 0x000122000c1e1500 */
[----:B------:R-:W-:Y:S02]  /*10d00*/  ISETP.GE.AND P1, PT, R7, UR4, PT ;  /* 0x0000000407007c0c */ /* 0x000fe4000bf26270 */
[C---:B------:R-:W-:Y:S02]  /*10d10*/  LOP3.LUT R7, R6.reuse, 0x14, RZ, 0xfc, !PT ;  /* 0x0000001406077812 */ /* 0x040fe400078efcff */
[----:B------:R-:W-:-:S03]  /*10d20*/  LOP3.LUT R6, R6, 0x1c, RZ, 0xfc, !PT ;  /* 0x0000001c06067812 */ /* 0x000fc600078efcff */
[----:B------:R-:W-:Y:S02]  /*10d30*/  IMAD R7, R7, c[0x0][0x188], RZ ;  /* 0x0000620007077a24 */ /* 0x000fe400078e02ff */
[----:B------:R-:W-:Y:S01]  /*10d40*/  IMAD R6, R6, c[0x0][0x188], RZ ;  /* 0x0000620006067a24 */ /* 0x000fe200078e02ff */
[----:B------:R-:W-:Y:S01]  /*10d50*/  ISETP.GE.AND P0, PT, R20, UR4, PT ;  /* 0x0000000414007c0c */ /* 0x000fe2000bf06270 */
[--C-:B0-----:R-:W-:Y:S01]  /*10d60*/  IMAD.WIDE R4, R7, 0x2, R28.reuse ;  /* 0x0000000207047825 */ /* 0x101fe200078e021c */
[----:B------:R-:W4:Y:S03]  /*10d70*/  LDL R20, [R1+0x538] ;  /* 0x0005380001147983 */ /* 0x000f260000100800 */
[----:B------:R-:W-:Y:S01]  /*10d80*/  IMAD.WIDE R6, R6, 0x2, R28 ;  /* 0x0000000206067825 */ /* 0x000fe200078e021c */
[----:B------:R0:W-:Y:S04]  /*10d90*/  STL [R1+0x8a4], R28 ;  /* 0x0008a41c01007387 */ /* 0x0001e80000100800 */
[----:B0-----:R-:W4:Y:S04]  /*10da0*/  LDL.LU R28, [R1+0x348] ;  /* 0x00034800011c7983 */ /* 0x001f280000300800 */
[----:B------:R0:W-:Y:S04]  /*10db0*/  STL [R1+0x8a0], R29 ;  /* 0x0008a01d01007387 */ /* 0x0001e80000100800 */
[----:B0-----:R-:W4:Y:S01]  /*10dc0*/  LDL.LU R29, [R1+0x540] ;  /* 0x00054000011d7983 */ /* 0x001f220000300800 */
[----:B------:R-:W-:-:S06]  /*10dd0*/  PRMT R18, RZ, 0x7610, R18 ;  /* 0x00007610ff127816 */ /* 0x000fcc0000000012 */
[----:B------:R0:W4:Y:S02]  /*10de0*/  @!P0 LDG.E.U16 R18, [R4.64] ;  /* 0x0000000604128981 */ /* 0x000124000c1e1500 */
[----:B0-----:R-:W-:-:S06]  /*10df0*/  PRMT R5, RZ, 0x7610, R5 ;  /* 0x00007610ff057816 */ /* 0x001fcc0000000005 */
[----:B------:R0:W4:Y:S04]  /*10e00*/  @!P1 LDG.E.U16 R5, [R6.64] ;  /* 0x0000000606059981 */ /* 0x000128000c1e1500 */
[----:B------:R-:W-:Y:S06]  /*10e10*/  BAR.SYNC.DEFER_BLOCKING 0x0 ;  /* 0x0000000000007b1d */ /* 0x000fec0000010000 */
[----:B0-----:R-:W0:Y:S01]  /*10e20*/  S2R R7, SR_TID.X ;  /* 0x0000000000077919 */ /* 0x001e220000002100 */
[----:B------:R-:W-:-:S02]  /*10e30*/  PRMT R17, RZ, 0x7610, R17 ;  /* 0x00007610ff117816 */ /* 0x000fc40000000011 */
[----:B0-----:R-:W-:-:S04]  /*10e40*/  LOP3.LUT R7, R7, 0x1f, RZ, 0xc0, !PT ;  /* 0x0000001f07077812 */ /* 0x001fc800078ec0ff */
[----:B------:R-:W-:Y:S02]  /*10e50*/  ISETP.GE.AND P0, PT, R7, UR4, PT ;  /* 0x0000000407007c0c */ /* 0x000fe4000bf06270 */
[----:B--2--5:R-:W-:Y:S02]  /*10e60*/  IADD3 R6, P1, R27, R3, RZ ;  /* 0x000000031b067210 */ /* 0x024fe40007f3e0ff */
[----:B------:R-:W2:Y:S03]  /*10e70*/  LDL R27, [R1+0x340] ;  /* 0x00034000011b7983 */ /* 0x000ea60000100800 */
[----:B---3--:R-:W-:-:S06]  /*10e80*/  IMAD.X R7, R21, 0x1, R2, P1 ;  /* 0x0000000115077824 */ /* 0x008fcc00008e0602 */
[----:B------:R4:W3:Y:S02]  /*10e90*/  @!P0 LDG.E.U16 R17, [R6.64] ;  /* 0x0000000606118981 */ /* 0x0008e4000c1e1500 */
[----:B----4-:R-:W-:Y:S02]  /*10ea0*/  IADD3 R6, P1, R29, R3, RZ ;  /* 0x000000031d067210 */ /* 0x010fe40007f3e0ff */
[----:B------:R0:W-:Y:S03]  /*10eb0*/  STL [R1+0x8a8], R29 ;  /* 0x0008a81d01007387 */ /* 0x0001e60000100800 */
[----:B------:R-:W-:Y:S01]  /*10ec0*/  IMAD.X R7, R28, 0x1, R2, P1 ;  /* 0x000000011c077824 */ /* 0x000fe200008e0602 */
[----:B0-----:R-:W4:Y:S04]  /*10ed0*/  LDL.LU R29, [R1+0x344] ;  /* 0x00034400011d7983 */ /* 0x001f280000300800 */
[----:B------:R0:W-:Y:S04]  /*10ee0*/  STL [R1+0x8ac], R28 ;  /* 0x0008ac1c01007387 */ /* 0x0001e80000100800 */
[----:B0-----:R-:W2:Y:S01]  /*10ef0*/  LDL.LU R28, [R1+0x530] ;  /* 0x00053000011c7983 */ /* 0x001ea20000300800 */
[----:B------:R-:W-:-:S02]  /*10f00*/  PRMT R4, RZ, 0x7610, R4 ;  /* 0x00007610ff047816 */ /* 0x000fc40000000004 */
[----:B------:R-:W-:Y:S01]  /*10f10*/  PRMT R19, RZ, 0x7610, R19 ;  /* 0x00007610ff137816 */ /* 0x000fe20000000013 */
[----:B------:R-:W3:Y:S04]  /*10f20*/  LDL R21, [R1+0x520] ;  /* 0x0005200001157983 */ /* 0x000ee80000100800 */
[----:B------:R0:W3:Y:S02]  /*10f30*/  @!P0 LDG.E.U16 R4, [R6.64] ;  /* 0x0000000606048981 */ /* 0x0000e4000c1e1500 */
[-C--:B0-----:R-:W-:Y:S02]  /*10f40*/  IADD3 R6, P1, R20, R3.reuse, RZ ;  /* 0x0000000314067210 */ /* 0x081fe40007f3e0ff */
[----:B------:R-:W3:Y:S03]  /*10f50*/  LDL R20, [R1+0x334] ;  /* 0x0003340001147983 */ /* 0x000ee60000100800 */
[----:B----4-:R-:W-:Y:S01]  /*10f60*/  IMAD.X R7, R29, 0x1, R2, P1 ;  /* 0x000000011d077824 */ /* 0x010fe200008e0602 */
[----:B------:R0:W-:Y:S04]  /*10f70*/  STL [R1+0x8b0], R29 ;  /* 0x0008b01d01007387 */ /* 0x0001e80000100800 */
[----:B------:R2:W4:Y:S04]  /*10f80*/  @!P0 LDG.E.U16 R19, [R6.64] ;  /* 0x0000000606138981 */ /* 0x000528000c1e1500 */
[----:B0-----:R-:W3:Y:S01]  /*10f90*/  LDL.LU R29, [R1+0x528] ;  /* 0x00052800011d7983 */ /* 0x001ee20000300800 */
[----:B--2---:R-:W-:-:S03]  /*10fa0*/  IADD3 R6, P1, R28, R3, RZ ;  /* 0x000000031c067210 */ /* 0x004fc60007f3e0ff */
[----:B------:R0:W-:Y:S04]  /*10fb0*/  STL [R1+0x8b4], R28 ;  /* 0x0008b41c01007387 */ /* 0x0001e80000100800 */
[----:B0-----:R-:W2:Y:S01]  /*10fc0*/  LDL.LU R28, [R1+0x33c] ;  /* 0x00033c00011c7983 */ /* 0x001ea20000300800 */
[----:B------:R-:W-:Y:S01]  /*10fd0*/  PRMT R22, RZ, 0x7610, R22 ;  /* 0x00007610ff167816 */ /* 0x000fe20000000016 */
[----:B------:R-:W-:-:S05]  /*10fe0*/  IMAD.X R7, R27, 0x1, R2, P1 ;  /* 0x000000011b077824 */ /* 0x000fca00008e0602 */
[----:B------:R3:W4:Y:S02]  /*10ff0*/  @!P0 LDG.E.U16 R22, [R6.64] ;  /* 0x0000000606168981 */ /* 0x000724000c1e1500 */
[----:B---3--:R-:W-:Y:S02]  /*11000*/  IADD3 R6, P1, R29, R3, RZ ;  /* 0x000000031d067210 */ /* 0x008fe40007f3e0ff */
[----:B------:R0:W-:Y:S04]  /*11010*/  STL [R1+0x8b8], R29 ;  /* 0x0008b81d01007387 */ /* 0x0001e80000100800 */
[----:B0-----:R-:W3:Y:S01]  /*11020*/  LDL.LU R29, [R1+0x338] ;  /* 0x00033800011d7983 */ /* 0x001ee20000300800 */
[----:B--2---:R-:W-:-:S03]  /*11030*/  IMAD.X R7, R28, 0x1, R2, P1 ;  /* 0x000000011c077824 */ /* 0x004fc600008e0602 */
[----:B------:R0:W-:Y:S04]  /*11040*/  STL [R1+0x8bc], R28 ;  /* 0x0008bc1c01007387 */ /* 0x0001e80000100800 */
[----:B0-----:R-:W2:Y:S01]  /*11050*/  LDL.LU R28, [R1+0x518] ;  /* 0x00051800011c7983 */ /* 0x001ea20000300800 */
[----:B------:R-:W-:-:S06]  /*11060*/  PRMT R23, RZ, 0x7610, R23 ;  /* 0x00007610ff177816 */ /* 0x000fcc0000000017 */
[----:B------:R0:W4:Y:S01]  /*11070*/  @!P0 LDG.E.U16 R23, [R6.64] ;  /* 0x0000000606178981 */ /* 0x000122000c1e1500 */
[----:B------:R-:W-:Y:S02]  /*11080*/  PRMT R24, RZ, 0x7610, R24 ;  /* 0x00007610ff187816 */ /* 0x000fe40000000018 */
[----:B0-----:R-:W-:Y:S02]  /*11090*/  IADD3 R6, P1, R21, R3, RZ ;  /* 0x0000000315067210 */ /* 0x001fe40007f3e0ff */
[----:B------:R-:W-:-:S03]  /*110a0*/  PRMT R25, RZ, 0x7610, R25 ;  /* 0x00007610ff197816 */ /* 0x000fc60000000019 */
[----:B---3--:R-:W-:-:S05]  /*110b0*/  IMAD.X R7, R29, 0x1, R2, P1 ;  /* 0x000000011d077824 */ /* 0x008fca00008e0602 */
[----:B------:R2:W3:Y:S04]  /*110c0*/  @!P0 LDG.E.U16 R24, [R6.64] ;  /* 0x0000000606188981 */ /* 0x0004e8000c1e1500 */
[----:B------:R0:W-:Y:S01]  /*110d0*/  STL [R1+0x8c0], R29 ;  /* 0x0008c01d01007387 */ /* 0x0001e20000100800 */
[----:B--2---:R-:W-:-:S03]  /*110e0*/  IADD3 R6, P1, R28, R3, RZ ;  /* 0x000000031c067210 */ /* 0x004fc60007f3e0ff */
[----:B0-----:R-:W2:Y:S02]  /*110f0*/  LDL.LU R29, [R1+0x510] ;  /* 0x00051000011d7983 */ /* 0x001ea40000300800 */
[----:B------:R-:W-:Y:S02]  /*11100*/  IMAD.X R7, R20, 0x1, R2, P1 ;  /* 0x0000000114077824 */ /* 0x000fe400008e0602 */
[----:B------:R0:W-:Y:S04]  /*11110*/  STL [R1+0x8c4], R28 ;  /* 0x0008c41c01007387 */ /* 0x0001e80000100800 */
[----:B------:R1:W3:Y:S04]  /*11120*/  @!P0 LDG.E.U16 R25, [R6.64] ;  /* 0x0000000606198981 */ /* 0x0002e8000c1e1500 */
[----:B0-----:R-:W3:Y:S04]  /*11130*/  LDL.LU R28, [R1+0x330] ;  /* 0x00033000011c7983 */ /* 0x001ee80000300800 */
[----:B-1----:R-:W4:Y:S04]  /*11140*/  LDL R7, [R1+0x54c] ;  /* 0x00054c0001077983 */ /* 0x002f280000100800 */
[----:B------:R-:W4:Y:S01]  /*11150*/  LDL R27, [R1+0x328] ;  /* 0x00032800011b7983 */ /* 0x000f220000100800 */
[----:B--2---:R-:W-:-:S03]  /*11160*/  IADD3 R20, P1, R29, R3, RZ ;  /* 0x000000031d147210 */ /* 0x004fc60007f3e0ff */
[----:B------:R0:W-:Y:S04]  /*11170*/  STL [R1+0x8c8], R29 ;  /* 0x0008c81d01007387 */ /* 0x0001e80000100800 */
[----:B0-----:R-:W2:Y:S01]  /*11180*/  LDL.LU R29, [R1+0x62c] ;  /* 0x00062c00011d7983 */ /* 0x001ea20000300800 */
[----:B---3--:R-:W-:-:S03]  /*11190*/  IMAD.X R21, R28, 0x1, R2, P1 ;  /* 0x000000011c157824 */ /* 0x008fc600008e0602 */
[----:B------:R0:W-:Y:S01]  /*111a0*/  STL [R1+0x8cc], R28 ;  /* 0x0008cc1c01007387 */ /* 0x0001e20000100800 */
[----:B----4-:R-:W-:-:S03]  /*111b0*/  IADD3 R6, P1, R7, R3, RZ ;  /* 0x0000000307067210 */ /* 0x010fc60007f3e0ff */
[----:B0-----:R-:W3:Y:S04]  /*111c0*/  LDL.LU R28, [R1+0x50c] ;  /* 0x00050c00011c7983 */ /* 0x001ee80000300800 */
[----:B------:R-:W4:Y:S01]  /*111d0*/  LDL R7, [R1+0x34c] ;  /* 0x00034c0001077983 */ /* 0x000f220000100800 */
[----:B------:R-:W-:Y:S01]  /*111e0*/  PRMT R15, RZ, 0x7610, R15 ;  /* 0x00007610ff0f7816 */ /* 0x000fe2000000000f */
[----:B----4-:R-:W-:-:S05]  /*111f0*/  IMAD.X R7, R7, 0x1, R2, P1 ;  /* 0x0000000107077824 */ /* 0x010fca00008e0602 */
[----:B------:R0:W4:Y:S04]  /*11200*/  @!P0 LDG.E.U16 R15, [R6.64] ;  /* 0x00000006060f8981 */ /* 0x000128000c1e1500 */
[----:B0-----:R-:W2:Y:S04]  /*11210*/  LDL R7, [R1+0x508] ;  /* 0x0005080001077983 */ /* 0x001ea80000100800 */
[----:B----4-:R0:W-:Y:S01]  /*11220*/  STL [R1], R15 ;  /* 0x0000000f01007387 */ /* 0x0101e20000100800 */
[----:B--2---:R-:W-:Y:S02]  /*11230*/  IADD3 R6, P1, R7, R3, RZ ;  /* 0x0000000307067210 */ /* 0x004fe40007f3e0ff */
[----:B------:R-:W-:Y:S01]  /*11240*/  PRMT R16, RZ, 0x7610, R16 ;  /* 0x00007610ff107816 */ /* 0x000fe20000000010 */
[----:B------:R-:W2:Y:S01]  /*11250*/  LDL R7, [R1+0x32c] ;  /* 0x00032c0001077983 */ /* 0x000ea20000100800 */
[----:B------:R-:W-:-:S03]  /*11260*/  PRMT R13, RZ, 0x7610, R13 ;  /* 0x00007610ff0d7816 */ /* 0x000fc6000000000d */
[----:B------:R1:W-:Y:S04]  /*11270*/  STS.U16 [R0+0x8000], R12 ;  /* 0x0080000c00007388 */ /* 0x0003e80000000400 */
[----:B0-----:R-:W4:Y:S01]  /*11280*/  LDL R15, [R1+0x320] ;  /* 0x00032000010f7983 */ /* 0x001f220000100800 */
[----:B--2---:R-:W-:-:S05]  /*11290*/  IMAD.X R7, R7, 0x1, R2, P1 ;  /* 0x0000000107077824 */ /* 0x004fca00008e0602 */
[----:B------:R0:W2:Y:S04]  /*112a0*/  @!P0 LDG.E.U16 R16, [R6.64] ;  /* 0x0000000606108981 */ /* 0x0000a8000c1e1500 */
[----:B0-----:R-:W2:Y:S02]  /*112b0*/  LDL R7, [R1+0x500] ;  /* 0x0005000001077983 */ /* 0x001ea40000100800 */
[----:B--2---:R-:W-:-:S05]  /*112c0*/  IADD3 R6, P1, R7, R3, RZ ;  /* 0x0000000307067210 */ /* 0x004fca0007f3e0ff */
[----:B------:R-:W-:Y:S01]  /*112d0*/  IMAD.X R7, R27, 0x1, R2, P1 ;  /* 0x000000011b077824 */ /* 0x000fe200008e0602 */
[----:B-1----:R-:W-:Y:S01]  /*112e0*/  PRMT R12, RZ, 0x7610, R12 ;  /* 0x00007610ff0c7816 */ /* 0x002fe2000000000c */
[----:B------:R0:W-:Y:S04]  /*112f0*/  STS.U16 [R0+0x8200], R11 ;  /* 0x0082000b00007388 */ /* 0x0001e80000000400 */
[----:B------:R1:W2:Y:S04]  /*11300*/  @!P0 LDG.E.U16 R13, [R6.64] ;  /* 0x00000006060d8981 */ /* 0x0002a8000c1e1500 */
[----:B------:R0:W-:Y:S04]  /*11310*/  STS.U16 [R0+0x8400], R10 ;  /* 0x0084000a00007388 */ /* 0x0001e80000000400 */
[----:B------:R-:W2:Y:S04]  /*11320*/  LDL R27, [R1+0x4e0] ;  /* 0x0004e000011b7983 */ /* 0x000ea80000100800 */
[----:B-1----:R-:W2:Y:S02]  /*11330*/  LDL R7, [R1+0x4f8] ;  /* 0x0004f80001077983 */ /* 0x002ea40000100800 */
[----:B--2---:R-:W-:-:S02]  /*11340*/  IADD3 R6, P1, R7, R3, RZ ;  /* 0x0000000307067210 */ /* 0x004fc40007f3e0ff */
[----:B------:R-:W2:Y:S03]  /*11350*/  LDL R7, [R1+0x324] ;  /* 0x0003240001077983 */ /* 0x000ea60000100800 */
[----:B--2---:R-:W-:-:S05]  /*11360*/  IMAD.X R7, R7, 0x1, R2, P1 ;  /* 0x0000000107077824 */ /* 0x004fca00008e0602 */
[----:B------:R1:W2:Y:S04]  /*11370*/  @!P0 LDG.E.U16 R12, [R6.64] ;  /* 0x00000006060c8981 */ /* 0x0002a8000c1e1500 */
[----:B-1----:R-:W2:Y:S01]  /*11380*/  LDL R7, [R1+0x4f0] ;  /* 0x0004f00001077983 */ /* 0x002ea20000100800 */
[----:B0-----:R-:W-:Y:S02]  /*11390*/  PRMT R11, RZ, 0x7610, R11 ;  /* 0x00007610ff0b7816 */ /* 0x001fe4000000000b */
[----:B--2---:R-:W-:-:S05]  /*113a0*/  IADD3 R6, P1, R7, R3, RZ ;  /* 0x0000000307067210 */ /* 0x004fca0007f3e0ff */
[----:B----4-:R-:W-:Y:S01]  /*113b0*/  IMAD.X R7, R15, 0x1, R2, P1 ;  /* 0x000000010f077824 */ /* 0x010fe200008e0602 */
[----:B------:R-:W-:Y:S01]  /*113c0*/  PRMT R10, RZ, 0x7610, R10 ;  /* 0x00007610ff0a7816 */ /* 0x000fe2000000000a */
[----:B------:R0:W-:Y:S04]  /*113d0*/  STS.U16 [R0+0x8600], R9 ;  /* 0x0086000900007388 */ /* 0x0001e80000000400 */
[----:B------:R1:W2:Y:S04]  /*113e0*/  @!P0 LDG.E.U16 R11, [R6.64] ;  /* 0x00000006060b8981 */ /* 0x0002a8000c1e1500 */
[----:B------:R-:W4:Y:S04]  /*113f0*/  LDL R15, [R1+0x4d0] ;  /* 0x0004d000010f7983 */ /* 0x000f280000100800 */
[----:B-1----:R-:W2:Y:S02]  /*11400*/  LDL R7, [R1+0x4e8] ;  /* 0x0004e80001077983 */ /* 0x002ea40000100800 */
[----:B--2---:R-:W-:-:S02]  /*11410*/  IADD3 R6, P1, R7, R3, RZ ;  /* 0x0000000307067210 */ /* 0x004fc40007f3e0ff */
[----:B------:R-:W2:Y:S03]  /*11420*/  LDL R7, [R1+0x31c] ;  /* 0x00031c0001077983 */ /* 0x000ea60000100800 */
[----:B--2---:R-:W-:-:S05]  /*11430*/  IMAD.X R7, R7, 0x1, R2, P1 ;  /* 0x0000000107077824 */ /* 0x004fca00008e0602 */
[----:B------:R1:W2:Y:S04]  /*11440*/  @!P0 LDG.E.U16 R10, [R6.64] ;  /* 0x00000006060a8981 */ /* 0x0002a8000c1e1500 */
[----:B-1----:R-:W2:Y:S01]  /*11450*/  LDL R7, [R1+0x318] ;  /* 0x0003180001077983 */ /* 0x002ea20000100800 */
[----:B------:R-:W-:Y:S02]  /*11460*/  IADD3 R6, P1, R27, R3, RZ ;  /* 0x000000031b067210 */ /* 0x000fe40007f3e0ff */
[----:B0-----:R-:W-:-:S03]  /*11470*/  PRMT R9, RZ, 0x7610, R9 ;  /* 0x00007610ff097816 */ /* 0x001fc60000000009 */
[----:B--2---:R-:W-:-:S05]  /*11480*/  IMAD.X R7, R7, 0x1, R2, P1 ;  /* 0x0000000107077824 */ /* 0x004fca00008e0602 */
[----:B------:R0:W2:Y:S04]  /*11490*/  @!P0 LDG.E.U16 R9, [R6.64] ;  /* 0x0000000606098981 */ /* 0x0000a8000c1e1500 */
[----:B0-----:R-:W2:Y:S01]  /*114a0*/  LDL R7, [R1+0x4d8] ;  /* 0x0004d80001077983 */ /* 0x001ea20000100800 */
[----:B------:R-:W-:Y:S02]  /*114b0*/  LOP3.LUT R27, R0, 0x20, RZ, 0x3c, !PT ;  /* 0x00000020001b7812 */ /* 0x000fe400078e3cff */
[-C--:B--2---:R-:W-:Y:S02]  /*114c0*/  IADD3 R6, P1, R7, R3.reuse, RZ ;  /* 0x0000000307067210 */ /* 0x084fe40007f3e0ff */
[----:B------:R-:W2:Y:S04]  /*114d0*/  LDL R7, [R1+0x314] ;  /* 0x0003140001077983 */ /* 0x000ea80000100800 */
[----:B------:R-:W-:Y:S04]  /*114e0*/  STS.U16 [R27+0x8100], R8 ;  /* 0x008100081b007388 */ /* 0x000fe80000000400 */
[----:B------:R4:W-:Y:S01]  /*114f0*/  STS.U16 [R27+0x8300], R14 ;  /* 0x0083000e1b007388 */ /* 0x0009e20000000400 */
[----:B--2---:R-:W-:Y:S01]  /*11500*/  IMAD.X R7, R7, 0x1, R2, P1 ;  /* 0x0000000107077824 */ /* 0x004fe200008e0602 */
[----:B----4-:R-:W-:-:S02]  /*11510*/  IADD3 R14, P1, R15, R3, RZ ;  /* 0x000000030f0e7210 */ /* 0x010fc40007f3e0ff */
[----:B------:R-:W2:Y:S01]  /*11520*/  LDL R15, [R1+0x310] ;  /* 0x00031000010f7983 */ /* 0x000ea20000100800 */
[----:B------:R-:W-:-:S06]  /*11530*/  PRMT R8, RZ, 0x7610, R8 ;  /* 0x00007610ff087816 */ /* 0x000fcc0000000008 */
[----:B------:R0:W4:Y:S02]  /*11540*/  @!P0 LDG.E.U16 R8, [R6.64] ;  /* 0x0000000606088981 */ /* 0x000124000c1e1500 */
[----:B0-----:R-:W-:Y:S01]  /*11550*/  PRMT R7, RZ, 0x7610, R7 ;  /* 0x00007610ff077816 */ /* 0x001fe20000000007 */
[----:B--2---:R-:W-:-:S05]  /*11560*/  IMAD.X R15, R15, 0x1, R2, P1 ;  /* 0x000000010f0f7824 */ /* 0x004fca00008e0602 */
[----:B------:R0:W2:Y:S04]  /*11570*/  @!P0 LDG.E.U16 R7, [R14.64] ;  /* 0x000000060e078981 */ /* 0x0000a8000c1e1500 */
[----:B0-----:R-:W2:Y:S02]  /*11580*/  LDL R15, [R1+0x4c8] ;  /* 0x0004c800010f7983 */ /* 0x001ea40000100800 */
[----:B--2---:R-:W-:Y:S02]  /*11590*/  IADD3 R14, P1, R15, R3, RZ ;  /* 0x000000030f0e7210 */ /* 0x004fe40007f3e0ff */
[----:B------:R-:W2:Y:S01]  /*115a0*/  LDL R15, [R1+0x30c] ;  /* 0x00030c00010f7983 */ /* 0x000ea20000100800 */
[----:B------:R-:W-:Y:S02]  /*115b0*/  PRMT R6, RZ, 0x7610, R6 ;  /* 0x00007610ff067816 */ /* 0x000fe40000000006 */
[----:B--2---:R-:W-:-:S05]  /*115c0*/  IMAD.X R15, R15, 0x1, R2, P1 ;  /* 0x000000010f0f7824 */ /* 0x004fca00008e0602 */
[----:B------:R0:W2:Y:S04]  /*115d0*/  @!P0 LDG.E.U16 R6, [R14.64] ;  /* 0x000000060e068981 */ /* 0x0000a8000c1e1500 */
[----:B0-----:R-:W2:Y:S02]  /*115e0*/  LDL R15, [R1+0x4c0] ;  /* 0x0004c000010f7983 */ /* 0x001ea40000100800 */
[----:B--2---:R-:W-:Y:S02]  /*115f0*/  IADD3 R14, P1, R15, R3, RZ ;  /* 0x000000030f0e7210 */ /* 0x004fe40007f3e0ff */
[----:B------:R-:W2:Y:S04]  /*11600*/  LDL R15, [R1+0x308] ;  /* 0x00030800010f7983 */ /* 0x000ea80000100800 */
[----:B------:R-:W-:Y:S04]  /*11610*/  STS.U16 [R27+0x8500], R18 ;  /* 0x008500121b007388 */ /* 0x000fe80000000400 */
[----:B------:R0:W-:Y:S02]  /*11620*/  STS.U16 [R27+0x8700], R5 ;  /* 0x008700051b007388 */ /* 0x0001e40000000400 */
[----:B0-----:R-:W-:Y:S01]  /*11630*/  PRMT R5, RZ, 0x7610, R5 ;  /* 0x00007610ff057816 */ /* 0x001fe20000000005 */
[----:B--2---:R-:W-:-:S05]  /*11640*/  IMAD.X R15, R15, 0x1, R2, P1 ;  /* 0x000000010f0f7824 */ /* 0x004fca00008e0602 */
[----:B------:R0:W2:Y:S04]  /*11650*/  @!P0 LDG.E.U16 R5, [R14.64] ;  /* 0x000000060e058981 */ /* 0x0000a8000c1e1500 */
[----:B0-----:R-:W2:Y:S02]  /*11660*/  LDL R15, [R1+0x4b8] ;  /* 0x0004b800010f7983 */ /* 0x001ea40000100800 */
[----:B--2---:R-:W-:Y:S02]  /*11670*/  IADD3 R14, P1, R15, R3, RZ ;  /* 0x000000030f0e7210 */ /* 0x004fe40007f3e0ff */
[----:B------:R-:W2:Y:S04]  /*11680*/  LDL R15, [R1+0x304] ;  /* 0x00030400010f7983 */ /* 0x000ea80000100800 */
[----:B------:R0:W-:Y:S02]  /*11690*/  STS.U16 [R0], R17 ;  /* 0x0000001100007388 */ /* 0x0001e40000000400 */
[----:B0-----:R-:W-:Y:S01]  /*116a0*/  PRMT R17, RZ, 0x7610, R17 ;  /* 0x00007610ff117816 */ /* 0x001fe20000000011 */
[----:B--2---:R-:W-:-:S05]  /*116b0*/  IMAD.X R15, R15, 0x1, R2, P1 ;  /* 0x000000010f0f7824 */ /* 0x004fca00008e0602 */
[----:B------:R0:W2:Y:S04]  /*116c0*/  @!P0 LDG.E.U16 R17, [R14.64] ;  /* 0x000000060e118981 */ /* 0x0000a8000c1e1500 */
[----:B0-----:R-:W2:Y:S02]  /*116d0*/  LDL R15, [R1+0x4b0] ;  /* 0x0004b000010f7983 */ /* 0x001ea40000100800 */
[----:B--2---:R-:W-:Y:S02]  /*116e0*/  IADD3 R14, P1, R15, R3, RZ ;  /* 0x000000030f0e7210 */ /* 0x004fe40007f3e0ff */
[----:B------:R-:W2:Y:S04]  /*116f0*/  LDL R15, [R1+0x300] ;  /* 0x00030000010f7983 */ /* 0x000ea80000100800 */
[----:B------:R0:W-:Y:S02]  /*11700*/  STS.U16 [R0+0x200], R4 ;  /* 0x0002000400007388 */ /* 0x0001e40000000400 */
        /* <DEDUP_REMOVED lines=16> */
[----:B0-----:R-:W2:Y:S01]  /*11810*/  LDL R15, [R1+0x498] ;  /* 0x00049800010f7983 */ /* 0x001ea20000100800 */
[----:B------:R-:W-:-:S06]  /*11820*/  PRMT R26, RZ, 0x7610, R26 ;  /* 0x00007610ff1a7816 */ /* 0x000fcc000000001a */
[----:B------:R0:W3:Y:S01]  /*11830*/  @!P0 LDG.E.U16 R26, [R20.64] ;  /* 0x00000006141a8981 */ /* 0x0000e2000c1e1500 */
[----:B--2---:R-:W-:-:S03]  /*11840*/  IADD3 R14, P1, R15, R3, RZ ;  /* 0x000000030f0e7210 */ /* 0x004fc60007f3e0ff */
[----:B------:R-:W2:Y:S01]  /*11850*/  LDL R15, [R1+0x2f4] ;  /* 0x0002f400010f7983 */ /* 0x000ea20000100800 */
        /* <DEDUP_REMOVED lines=34> */
[----:B------:R-:W-:-:S03]  /*11a80*/  PRMT R20, RZ, 0x7610, R20 ;  /* 0x00007610ff147816 */ /* 0x000fc60000000014 */
[----:B------:R0:W-:Y:S04]  /*11a90*/  STS.U16 [R0+0x1200], R13 ;  /* 0x0012000d00007388 */ /* 0x0001e80000000400 */
[----:B0-----:R-:W3:Y:S01]  /*11aa0*/  LDL R13, [R1+0x468] ;  /* 0x00046800010d7983 */ /* 0x001ee20000100800 */
[----:B--2---:R-:W-:-:S05]  /*11ab0*/  IMAD.X R15, R15, 0x1, R2, P1 ;  /* 0x000000010f0f7824 */ /* 0x004fca00008e0602 */
[----:B------:R0:W2:Y:S04]  /*11ac0*/  @!P0 LDG.E.U16 R20, [R14.64] ;  /* 0x000000060e148981 */ /* 0x0000a8000c1e1500 */
[----:B0-----:R-:W2:Y:S04]  /*11ad0*/  LDL R14, [R1+0x2dc] ;  /* 0x0002dc00010e7983 */ /* 0x001ea80000100800 */
[----:B------:R-:W4:Y:S04]  /*11ae0*/  LDL R15, [R1+0x460] ;  /* 0x00046000010f7983 */ /* 0x000f280000100800 */
[----:B------:R3:W-:Y:S02]  /*11af0*/  STS.U16 [R0+0x1400], R12 ;  /* 0x0014000c00007388 */ /* 0x0007e40000000400 */
[----:B---3--:R-:W-:-:S05]  /*11b00*/  IADD3 R12, P1, R13, R3, RZ ;  /* 0x000000030d0c7210 */ /* 0x008fca0007f3e0ff */
[----:B--2---:R-:W-:Y:S01]  /*11b10*/  IMAD.X R13, R14, 0x1, R2, P1 ;  /* 0x000000010e0d7824 */ /* 0x004fe200008e0602 */
[----:B----4-:R-:W-:Y:S02]  /*11b20*/  IADD3 R14, P1, R15, R3, RZ ;  /* 0x000000030f0e7210 */ /* 0x010fe40007f3e0ff */
[----:B------:R-:W2:Y:S04]  /*11b30*/  LDL R15, [R1+0x2d8] ;  /* 0x0002d800010f7983 */ /* 0x000ea80000100800 */
[----:B------:R0:W-:Y:S02]  /*11b40*/  STS.U16 [R0+0x1000], R16 ;  /* 0x0010001000007388 */ /* 0x0001e40000000400 */
[----:B0-----:R-:W-:Y:S02]  /*11b50*/  PRMT R16, RZ, 0x7610, R16 ;  /* 0x00007610ff107816 */ /* 0x001fe40000000010 */
[----:B------:R0:W-:Y:S04]  /*11b60*/  STS.U16 [R0+0x1600], R11 ;  /* 0x0016000b00007388 */ /* 0x0001e80000000400 */
[----:B------:R1:W3:Y:S04]  /*11b70*/  @!P0 LDG.E.U16 R16, [R12.64] ;  /* 0x000000060c108981 */ /* 0x0002e8000c1e1500 */
[----:B0-----:R-:W4:Y:S01]  /*11b80*/  LDL R11, [R1+0x458] ;  /* 0x00045800010b7983 */ /* 0x001f220000100800 */
[----:B-1----:R-:W-:Y:S01]  /*11b90*/  PRMT R13, RZ, 0x7610, R13 ;  /* 0x00007610ff0d7816 */ /* 0x002fe2000000000d */
[----:B--2---:R-:W-:-:S05]  /*11ba0*/  IMAD.X R15, R15, 0x1, R2, P1 ;  /* 0x000000010f0f7824 */ /* 0x004fca00008e0602 */
[----:B------:R0:W2:Y:S04]  /*11bb0*/  @!P0 LDG.E.U16 R13, [R14.64] ;  /* 0x000000060e0d8981 */ /* 0x0000a8000c1e1500 */
[----:B0-----:R-:W2:Y:S04]  /*11bc0*/  LDL R14, [R1+0x2d4] ;  /* 0x0002d400010e7983 */ /* 0x001ea80000100800 */
[----:B------:R-:W3:Y:S04]  /*11bd0*/  LDL R15, [R1+0x450] ;  /* 0x00045000010f7983 */ /* 0x000ee80000100800 */
[----:B------:R4:W-:Y:S02]  /*11be0*/  STS.U16 [R0+0x1800], R10 ;  /* 0x0018000a00007388 */ /* 0x0009e40000000400 */
[----:B----4-:R-:W-:-:S05]  /*11bf0*/  IADD3 R10, P1, R11, R3, RZ ;  /* 0x000000030b0a7210 */ /* 0x010fca0007f3e0ff */
[----:B--2---:R-:W-:Y:S01]  /*11c00*/  IMAD.X R11, R14, 0x1, R2, P1 ;  /* 0x000000010e0b7824 */ /* 0x004fe200008e0602 */
[----:B---3--:R-:W-:Y:S02]  /*11c10*/  IADD3 R14, P1, R15, R3, RZ ;  /* 0x000000030f0e7210 */ /* 0x008fe40007f3e0ff */
[----:B------:R-:W2:Y:S01]  /*11c20*/  LDL R15, [R1+0x2d0] ;  /* 0x0002d000010f7983 */ /* 0x000ea20000100800 */
[----:B------:R-:W-:-:S03]  /*11c30*/  PRMT R12, RZ, 0x7610, R12 ;  /* 0x00007610ff0c7816 */ /* 0x000fc6000000000c */
        /* <DEDUP_REMOVED lines=27> */
[----:B------:R-:W-:-:S06]  /*11df0*/  PRMT R8, RZ, 0x7610, R8 ;  /* 0x00007610ff087816 */ /* 0x000fcc0000000008 */
[----:B------:R0:W3:Y:S02]  /*11e00*/  @!P0 LDG.E.U16 R8, [R6.64] ;  /* 0x0000000606088981 */ /* 0x0000e4000c1e1500 */
[----:B0-----:R-:W-:Y:S01]  /*11e10*/  PRMT R7, RZ, 0x7610, R7 ;  /* 0x00007610ff077816 */ /* 0x001fe20000000007 */
[----:B--2---:R-:W-:-:S05]  /*11e20*/  IMAD.X R15, R15, 0x1, R2, P1 ;  /* 0x000000010f0f7824 */ /* 0x004fca00008e0602 */
[----:B------:R0:W2:Y:S04]  /*11e30*/  @!P0 LDG.E.U16 R7, [R14.64] ;  /* 0x000000060e078981 */ /* 0x0000a8000c1e1500 */
[----:B0-----:R-:W4:Y:S02]  /*11e40*/  LDL R15, [R1+0x428] ;  /* 0x00042800010f7983 */ /* 0x001f240000100800 */
[----:B----4-:R-:W-:Y:S02]  /*11e50*/  IADD3 R14, P1, R15, R3, RZ ;  /* 0x000000030f0e7210 */ /* 0x010fe40007f3e0ff */
[----:B------:R-:W4:Y:S01]  /*11e60*/  LDL R15, [R1+0x2bc] ;  /* 0x0002bc00010f7983 */ /* 0x000f220000100800 */
[----:B------:R-:W-:Y:S02]  /*11e70*/  PRMT R6, RZ, 0x7610, R6 ;  /* 0x00007610ff067816 */ /* 0x000fe40000000006 */
[----:B----4-:R-:W-:-:S05]  /*11e80*/  IMAD.X R15, R15, 0x1, R2, P1 ;  /* 0x000000010f0f7824 */ /* 0x010fca00008e0602 */
[----:B------:R0:W4:Y:S04]  /*11e90*/  @!P0 LDG.E.U16 R6, [R14.64] ;  /* 0x000000060e068981 */ /* 0x000128000c1e1500 */
        /* <DEDUP_REMOVED lines=115> */
[----:B---3--:R0:W-:Y:S02]  /*125d0*/  STS.U16 [R0+0x4400], R8 ;  /* 0x0044000800007388 */ /* 0x0081e40000000400 */
[----:B0-----:R-:W-:Y:S01]  /*125e0*/  PRMT R8, RZ, 0x7610, R8 ;  /* 0x00007610ff087816 */ /* 0x001fe20000000008 */
[----:B--2---:R-:W-:-:S05]  /*125f0*/  IMAD.X R15, R15, 0x1, R2, P1 ;  /* 0x000000010f0f7824 */ /* 0x004fca00008e0602 */
[----:B------:R0:W2:Y:S04]  /*12600*/  @!P0 LDG.E.U16 R8, [R14.64] ;  /* 0x000000060e088981 */ /* 0x0000a8000c1e1500 */
[----:B0-----:R-:W3:Y:S02]  /*12610*/  LDL R15, [R1+0x398] ;  /* 0x00039800010f7983 */ /* 0x001ee40000100800 */
[----:B---3--:R-:W-:Y:S02]  /*12620*/  IADD3 R14, P1, R15, R3, RZ ;  /* 0x000000030f0e7210 */ /* 0x008fe40007f3e0ff */
[----:B------:R-:W3:Y:S04]  /*12630*/  LDL R15, [R1+0x90] ;  /* 0x00009000010f7983 */ /* 0x000ee80000100800 */
[----:B------:R0:W-:Y:S02]  /*12640*/  STS.U16 [R0+0x4600], R7 ;  /* 0x0046000700007388 */ /* 0x0001e40000000400 */
[----:B0-----:R-:W-:Y:S01]  /*12650*/  PRMT R7, RZ, 0x7610, R7 ;  /* 0x00007610ff077816 */ /* 0x001fe20000000007 */
[----:B---3--:R-:W-:-:S05]  /*12660*/  IMAD.X R15, R15, 0x1, R2, P1 ;  /* 0x000000010f0f7824 */ /* 0x008fca00008e0602 */
[----:B------:R0:W3:Y:S04]  /*12670*/  @!P0 LDG.E.U16 R7, [R14.64] ;  /* 0x000000060e078981 */ /* 0x0000e8000c1e1500 */
[----:B0-----:R-:W2:Y:S02]  /*12680*/  LDL R15, [R1+0x390] ;  /* 0x00039000010f7983 */ /* 0x001ea40000100800 */
[----:B--2---:R-:W-:Y:S02]  /*12690*/  IADD3 R14, P1, R15, R3, RZ ;  /* 0x000000030f0e7210 */ /* 0x004fe40007f3e0ff */
[----:B------:R-:W2:Y:S04]  /*126a0*/  LDL R15, [R1+0x8c] ;  /* 0x00008c00010f7983 */ /* 0x000ea80000100800 */
[----:B----4-:R0:W-:Y:S02]  /*126b0*/  STS.U16 [R0+0x4800], R6 ;  /* 0x0048000600007388 */ /* 0x0101e40000000400 */
[----:B0-----:R-:W-:Y:S01]  /*126c0*/  PRMT R6, RZ, 0x7610, R6 ;  /* 0x00007610ff067816 */ /* 0x001fe20000000006 */
[----:B--2---:R-:W-:-:S05]  /*126d0*/  IMAD.X R15, R15, 0x1, R2, P1 ;  /* 0x000000010f0f7824 */ /* 0x004fca00008e0602 */
[----:B------:R0:W2:Y:S04]  /*126e0*/  @!P0 LDG.E.U16 R6, [R14.64] ;  /* 0x000000060e068981 */ /* 0x0000a8000c1e1500 */
[----:B0-----:R-:W4:Y:S02]  /*126f0*/  LDL R15, [R1+0x388] ;  /* 0x00038800010f7983 */ /* 0x001f240000100800 */
[----:B----4-:R-:W-:Y:S02]  /*12700*/  IADD3 R14, P1, R15, R3, RZ ;  /* 0x000000030f0e7210 */ /* 0x010fe40007f3e0ff */
[----:B------:R-:W4:Y:S04]  /*12710*/  LDL R15, [R1+0x88] ;  /* 0x00008800010f7983 */ /* 0x000f280000100800 */
[----:B------:R0:W-:Y:S02]  /*12720*/  STS.U16 [R0+0x4a00], R5 ;  /* 0x004a000500007388 */ /* 0x0001e40000000400 */
[----:B0-----:R-:W-:Y:S01]  /*12730*/  PRMT R5, RZ, 0x7610, R5 ;  /* 0x00007610ff057816 */ /* 0x001fe20000000005 */
        /* <DEDUP_REMOVED lines=83> */
[----:B0-----:R-:W-:-:S02]  /*12c70*/  PRMT R11, RZ, 0x7610, R11 ;  /* 0x00007610ff0b7816 */ /* 0x001fc4000000000b */
[----:B------:R0:W-:Y:S04]  /*12c80*/  STS.U16 [R0+0x6000], R12 ;  /* 0x0060000c00007388 */ /* 0x0001e80000000400 */
[----:B0-----:R-:W3:Y:S01]  /*12c90*/  LDL R12, [R1+0x51c] ;  /* 0x00051c00010c7983 */ /* 0x001ee20000100800 */
[----:B--2---:R-:W-:-:S05]  /*12ca0*/  IMAD.X R15, R15, 0x1, R2, P1 ;  /* 0x000000010f0f7824 */ /* 0x004fca00008e0602 */
[----:B------:R0:W2:Y:S04]  /*12cb0*/  @!P0 LDG.E.U16 R11, [R14.64] ;  /* 0x000000060e0b8981 */ /* 0x0000a8000c1e1500 */
[----:B0-----:R-:W2:Y:S04]  /*12cc0*/  LDL R15, [R1+0x634] ;  /* 0x00063400010f7983 */ /* 0x001ea80000100800 */
[----:B------:R0:W-:Y:S02]  /*12cd0*/  STS.U16 [R0+0x6200], R17 ;  /* 0x0062001100007388 */ /* 0x0001e40000000400 */
[----:B0-----:R-:W-:-:S02]  /*12ce0*/  PRMT R17, RZ, 0x7610, R17 ;  /* 0x00007610ff117816 */ /* 0x001fc40000000011 */
[----:B--2---:R-:W-:-:S05]  /*12cf0*/  IADD3 R14, P1, R15, R3, RZ ;  /* 0x000000030f0e7210 */ /* 0x004fca0007f3e0ff */
[----:B---3--:R-:W-:Y:S01]  /*12d00*/  IMAD.X R15, R12, 0x1, R2, P1 ;  /* 0x000000010c0f7824 */ /* 0x008fe200008e0602 */
[----:B------:R0:W-:Y:S04]  /*12d10*/  STS.U16 [R0+0x6800], R9 ;  /* 0x0068000900007388 */ /* 0x0001e80000000400 */
[----:B------:R1:W2:Y:S04]  /*12d20*/  @!P0 LDG.E.U16 R17, [R14.64] ;  /* 0x000000060e118981 */ /* 0x0002a8000c1e1500 */
[----:B------:R-:W3:Y:S04]  /*12d30*/  LDL R12, [R1+0x628] ;  /* 0x00062800010c7983 */ /* 0x000ee80000100800 */
[----:B-1----:R-:W2:Y:S02]  /*12d40*/  LDL R15, [R1+0x630] ;  /* 0x00063000010f7983 */ /* 0x002ea40000100800 */
[----:B--2---:R-:W-:-:S02]  /*12d50*/  IADD3 R14, P1, R15, R3, RZ ;  /* 0x000000030f0e7210 */ /* 0x004fc40007f3e0ff */
[----:B------:R-:W2:Y:S01]  /*12d60*/  LDL R15, [R1+0x514] ;  /* 0x00051400010f7983 */ /* 0x000ea20000100800 */
[----:B0-----:R-:W-:-:S03]  /*12d70*/  PRMT R9, RZ, 0x7610, R9 ;  /* 0x00007610ff097816 */ /* 0x001fc60000000009 */
[----:B------:R0:W-:Y:S01]  /*12d80*/  STL [R1+0x8d0], R29 ;  /* 0x0008d01d01007387 */ /* 0x0001e20000100800 */
[----:B--2---:R-:W-:-:S05]  /*12d90*/  IMAD.X R15, R15, 0x1, R2, P1 ;  /* 0x000000010f0f7824 */ /* 0x004fca00008e0602 */
[----:B------:R1:W2:Y:S02]  /*12da0*/  @!P0 LDG.E.U16 R9, [R14.64] ;  /* 0x000000060e098981 */ /* 0x0002a4000c1e1500 */
[----:B-1----:R-:W-:Y:S02]  /*12db0*/  IADD3 R14, P1, R29, R3, RZ ;  /* 0x000000031d0e7210 */ /* 0x002fe40007f3e0ff */
[----:B0-----:R-:W2:Y:S03]  /*12dc0*/  LDL.LU R29, [R1+0x504] ;  /* 0x00050400011d7983 */ /* 0x001ea60000300800 */
[----:B------:R-:W-:Y:S01]  /*12dd0*/  IMAD.X R15, R28, 0x1, R2, P1 ;  /* 0x000000011c0f7824 */ /* 0x000fe200008e0602 */
[----:B------:R0:W-:Y:S04]  /*12de0*/  STL [R1+0x8d4], R28 ;  /* 0x0008d41c01007387 */ /* 0x0001e80000100800 */
[----:B0-----:R-:W4:Y:S04]  /*12df0*/  LDL.LU R28, [R1+0x624] ;  /* 0x00062400011c7983 */ /* 0x001f280000300800 */
[----:B------:R0:W-:Y:S02]  /*12e00*/  STS.U16 [R0+0x6a00], R8 ;  /* 0x006a000800007388 */ /* 0x0001e40000000400 */
[----:B0-----:R-:W-:-:S02]  /*12e10*/  PRMT R8, RZ, 0x7610, R8 ;  /* 0x00007610ff087816 */ /* 0x001fc40000000008 */
[----:B------:R0:W-:Y:S04]  /*12e20*/  STS.U16 [R0+0x6c00], R7 ;  /* 0x006c000700007388 */ /* 0x0001e80000000400 */
[----:B------:R3:W4:Y:S01]  /*12e30*/  @!P0 LDG.E.U16 R8, [R14.64] ;  /* 0x000000060e088981 */ /* 0x000722000c1e1500 */
[----:B0-----:R-:W-:Y:S02]  /*12e40*/  PRMT R7, RZ, 0x7610, R7 ;  /* 0x00007610ff077816 */ /* 0x001fe40000000007 */
[-C--:B---3--:R-:W-:Y:S02]  /*12e50*/  IADD3 R14, P1, R12, R3.reuse, RZ ;  /* 0x000000030c0e7210 */ /* 0x088fe40007f3e0ff */
[----:B------:R-:W3:Y:S03]  /*12e60*/  LDL R12, [R1+0x61c] ;  /* 0x00061c00010c7983 */ /* 0x000ee60000100800 */
[----:B--2---:R-:W-:Y:S01]  /*12e70*/  IMAD.X R15, R29, 0x1, R2, P1 ;  /* 0x000000011d0f7824 */ /* 0x004fe200008e0602 */
[----:B------:R0:W-:Y:S04]  /*12e80*/  STL [R1+0x8d8], R29 ;  /* 0x0008d81d01007387 */ /* 0x0001e80000100800 */
[----:B------:R1:W2:Y:S04]  /*12e90*/  @!P0 LDG.E.U16 R7, [R14.64] ;  /* 0x000000060e078981 */ /* 0x0002a8000c1e1500 */
[----:B0-----:R-:W2:Y:S04]  /*12ea0*/  LDL.LU R29, [R1+0x620] ;  /* 0x00062000011d7983 */ /* 0x001ea80000300800 */
[----:B-1----:R-:W2:Y:S01]  /*12eb0*/  LDL R15, [R1+0x4fc] ;  /* 0x0004fc00010f7983 */ /* 0x002ea20000100800 */
[----:B----4-:R-:W-:-:S03]  /*12ec0*/  IADD3 R14, P1, R28, R3, RZ ;  /* 0x000000031c0e7210 */ /* 0x010fc60007f3e0ff */
[----:B------:R0:W-:Y:S04]  /*12ed0*/  STL [R1+0x8dc], R28 ;  /* 0x0008dc1c01007387 */ /* 0x0001e80000100800 */
[----:B0-----:R-:W4:Y:S04]  /*12ee0*/  LDL.LU R28, [R1+0x4f4] ;  /* 0x0004f400011c7983 */ /* 0x001f280000300800 */
[----:B------:R0:W-:Y:S02]  /*12ef0*/  STS.U16 [R0+0x6e00], R6 ;  /* 0x006e000600007388 */ /* 0x0001e40000000400 */
[----:B0-----:R-:W-:Y:S01]  /*12f00*/  PRMT R6, RZ, 0x7610, R6 ;  /* 0x00007610ff067816 */ /* 0x001fe20000000006 */
[----:B--2---:R-:W-:Y:S01]  /*12f10*/  IMAD.X R15, R15, 0x1, R2, P1 ;  /* 0x000000010f0f7824 */ /* 0x004fe200008e0602 */
[----:B------:R0:W-:Y:S04]  /*12f20*/  STL [R1+0x8e0], R29 ;  /* 0x0008e01d01007387 */ /* 0x0001e80000100800 */
[----:B------:R1:W2:Y:S02]  /*12f30*/  @!P0 LDG.E.U16 R6, [R14.64] ;  /* 0x000000060e068981 */ /* 0x0002a4000c1e1500 */
[----:B-1----:R-:W-:-:S02]  /*12f40*/  IADD3 R14, P1, R29, R3, RZ ;  /* 0x000000031d0e7210 */ /* 0x002fc40007f3e0ff */
[----:B0-----:R-:W2:Y:S03]  /*12f50*/  LDL.LU R29, [R1+0x4ec] ;  /* 0x0004ec00011d7983 */ /* 0x001ea60000300800 */
[----:B----4-:R-:W-:Y:S01]  /*12f60*/  IMAD.X R15, R28, 0x1, R2, P1 ;  /* 0x000000011c0f7824 */ /* 0x010fe200008e0602 */
[----:B------:R0:W-:Y:S04]  /*12f70*/  STL [R1+0x8e4], R28 ;  /* 0x0008e41c01007387 */ /* 0x0001e80000100800 */
[----:B0-----:R-:W4:Y:S04]  /*12f80*/  LDL.LU R28, [R1+0x618] ;  /* 0x00061800011c7983 */ /* 0x001f280000300800 */
[----:B------:R0:W-:Y:S02]  /*12f90*/  STS.U16 [R0+0x7000], R5 ;  /* 0x0070000500007388 */ /* 0x0001e40000000400 */
[----:B0-----:R-:W-:-:S02]  /*12fa0*/  PRMT R5, RZ, 0x7610, R5 ;  /* 0x00007610ff057816 */ /* 0x001fc40000000005 */
[----:B------:R0:W-:Y:S04]  /*12fb0*/  STS.U16 [R0+0x7200], R4 ;  /* 0x0072000400007388 */ /* 0x0001e80000000400 */
[----:B------:R3:W4:Y:S01]  /*12fc0*/  @!P0 LDG.E.U16 R5, [R14.64] ;  /* 0x000000060e058981 */ /* 0x000722000c1e1500 */
[----:B0-----:R-:W-:Y:S02]  /*12fd0*/  PRMT R4, RZ, 0x7610, R4 ;  /* 0x00007610ff047816 */ /* 0x001fe40000000004 */
[----:B---3--:R-:W-:-:S05]  /*12fe0*/  IADD3 R14, P1, R12, R3, RZ ;  /* 0x000000030c0e7210 */ /* 0x008fca0007f3e0ff */
[----:B--2---:R-:W-:Y:S01]  /*12ff0*/  IMAD.X R15, R29, 0x1, R2, P1 ;  /* 0x000000011d0f7824 */ /* 0x004fe200008e0602 */
[----:B------:R0:W-:Y:S04]  /*13000*/  STL [R1+0x8e8], R29 ;  /* 0x0008e81d01007387 */ /* 0x0001e80000100800 */
[----:B------:R1:W2:Y:S04]  /*13010*/  @!P0 LDG.E.U16 R4, [R14.64] ;  /* 0x000000060e048981 */ /* 0x0002a8000c1e1500 */
[----:B0-----:R-:W3:Y:S04]  /*13020*/  LDL.LU R29, [R1+0x614] ;  /* 0x00061400011d7983 */ /* 0x001ee80000300800 */
[----:B-1----:R-:W2:Y:S01]  /*13030*/  LDL R14, [R1+0x4e4] ;  /* 0x0004e400010e7983 */ /* 0x002ea20000100800 */
[----:B----4-:R-:W-:-:S03]  /*13040*/  IADD3 R12, P1, R28, R3, RZ ;  /* 0x000000031c0c7210 */ /* 0x010fc60007f3e0ff */
[----:B------:R-:W4:Y:S04]  /*13050*/  LDL R15, [R1+0x610] ;  /* 0x00061000010f7983 */ /* 0x000f280000100800 */
[----:B------:R0:W-:Y:S04]  /*13060*/  STL [R1+0x8ec], R28 ;  /* 0x0008ec1c01007387 */ /* 0x0001e80000100800 */
[----:B0-----:R-:W4:Y:S04]  /*13070*/  LDL.LU R28, [R1+0x4dc] ;  /* 0x0004dc00011c7983 */ /* 0x001f280000300800 */
[----:B------:R0:W-:Y:S04]  /*13080*/  STS.U16 [R0+0x6600], R10 ;  /* 0x0066000a00007388 */ /* 0x0001e80000000400 */
[----:B------:R2:W-:Y:S01]  /*13090*/  STS.U16 [R0+0x7400], R13 ;  /* 0x0074000d00007388 */ /* 0x0005e20000000400 */
[----:B0-----:R-:W-:Y:S01]  /*130a0*/  PRMT R10, RZ, 0x7610, R10 ;  /* 0x00007610ff0a7816 */ /* 0x001fe2000000000a */
[----:B--2---:R-:W-:-:S02]  /*130b0*/  IMAD.X R13, R14, 0x1, R2, P1 ;  /* 0x000000010e0d7824 */ /* 0x004fc400008e0602 */
[----:B---3--:R0:W-:Y:S04]  /*130c0*/  STL [R1+0x8f0], R29 ;  /* 0x0008f01d01007387 */ /* 0x0081e80000100800 */
[----:B------:R1:W2:Y:S02]  /*130d0*/  @!P0 LDG.E.U16 R10, [R12.64] ;  /* 0x000000060c0a8981 */ /* 0x0002a4000c1e1500 */
[-C--:B-1----:R-:W-:Y:S02]  /*130e0*/  IADD3 R12, P1, R29, R3.reuse, RZ ;  /* 0x000000031d0c7210 */ /* 0x082fe40007f3e0ff */
[----:B0-----:R-:W3:Y:S03]  /*130f0*/  LDL.LU R29, [R1+0x4d4] ;  /* 0x0004d400011d7983 */ /* 0x001ee60000300800 */
[----:B----4-:R-:W-:Y:S01]  /*13100*/  IMAD.X R13, R28, 0x1, R2, P1 ;  /* 0x000000011c0d7824 */ /* 0x010fe200008e0602 */
[----:B------:R0:W-:Y:S04]  /*13110*/  STL [R1+0x8f4], R28 ;  /* 0x0008f41c01007387 */ /* 0x0001e80000100800 */
[----:B0-----:R-:W4:Y:S04]  /*13120*/  LDL.LU R28, [R1+0x60c] ;  /* 0x00060c00011c7983 */ /* 0x001f280000300800 */
[----:B------:R0:W-:Y:S01]  /*13130*/  STS.U16 [R0+0x7600], R16 ;  /* 0x0076001000007388 */ /* 0x0001e20000000400 */
[----:B------:R-:W-:-:S02]  /*13140*/  IADD3 R14, P1, R15, R3, RZ ;  /* 0x000000030f0e7210 */ /* 0x000fc40007f3e0ff */
[----:B0-----:R-:W-:-:S06]  /*13150*/  PRMT R16, RZ, 0x7610, R16 ;  /* 0x00007610ff107816 */ /* 0x001fcc0000000010 */
[----:B------:R0:W2:Y:S02]  /*13160*/  @!P0 LDG.E.U16 R16, [R12.64] ;  /* 0x000000060c108981 */ /* 0x0000a4000c1e1500 */
[----:B0-----:R-:W-:Y:S01]  /*13170*/  PRMT R13, RZ, 0x7610, R13 ;  /* 0x00007610ff0d7816 */ /* 0x001fe2000000000d */
[----:B---3--:R-:W-:Y:S01]  /*13180*/  IMAD.X R15, R29, 0x1, R2, P1 ;  /* 0x000000011d0f7824 */ /* 0x008fe200008e0602 */
[----:B------:R0:W-:Y:S04]  /*13190*/  STL [R1+0x8f8], R29 ;  /* 0x0008f81d01007387 */ /* 0x0001e80000100800 */
[----:B------:R1:W3:Y:S04]  /*131a0*/  @!P0 LDG.E.U16 R13, [R14.64] ;  /* 0x000000060e0d8981 */ /* 0x0002e8000c1e1500 */
[----:B0-----:R-:W2:Y:S04]  /*131b0*/  LDL.LU R29, [R1+0x608] ;  /* 0x00060800011d7983 */ /* 0x001ea80000300800 */
[----:B-1----:R-:W2:Y:S01]  /*131c0*/  LDL R15, [R1+0x4cc] ;  /* 0x0004cc00010f7983 */ /* 0x002ea20000100800 */
[----:B----4-:R-:W-:-:S03]  /*131d0*/  IADD3 R14, P1, R28, R3, RZ ;  /* 0x000000031c0e7210 */ /* 0x010fc60007f3e0ff */
[----:B------:R0:W-:Y:S04]  /*131e0*/  STL [R1+0x8fc], R28 ;  /* 0x0008fc1c01007387 */ /* 0x0001e80000100800 */
[----:B0-----:R-:W4:Y:S01]  /*131f0*/  LDL.LU R28, [R1+0x4c4] ;  /* 0x0004c400011c7983 */ /* 0x001f220000300800 */
[----:B------:R-:W-:-:S03]  /*13200*/  PRMT R12, RZ, 0x7610, R12 ;  /* 0x00007610ff0c7816 */ /* 0x000fc6000000000c */
[----:B------:R0:W-:Y:S02]  /*13210*/  STS.U16 [R0+0x5a00], R24 ;  /* 0x005a001800007388 */ /* 0x0001e40000000400 */
[----:B0-----:R-:W-:Y:S02]  /*13220*/  PRMT R24, RZ, 0x7610, R24 ;  /* 0x00007610ff187816 */ /* 0x001fe40000000018 */
[----:B------:R-:W-:Y:S04]  /*13230*/  STS.U16 [R0+0x7800], R18 ;  /* 0x0078001200007388 */ /* 0x000fe80000000400 */
[----:B------:R-:W-:Y:S04]  /*13240*/  STS.U16 [R0+0x7a00], R22 ;  /* 0x007a001600007388 */ /* 0x000fe80000000400 */
[----:B------:R-:W-:Y:S04]  /*13250*/  STS.U16 [R0+0x7c00], R25 ;  /* 0x007c001900007388 */ /* 0x000fe80000000400 */
[----:B------:R-:W-:Y:S01]  /*13260*/  STS.U16 [R0+0x7e00], R23 ;  /* 0x007e001700007388 */ /* 0x000fe20000000400 */
[----:B--2---:R-:W-:-:S05]  /*13270*/  IMAD.X R15, R15, 0x1, R2, P1 ;  /* 0x000000010f0f7824 */ /* 0x004fca00008e0602 */
[----:B------:R0:W2:Y:S02]  /*13280*/  @!P0 LDG.E.U16 R12, [R14.64] ;  /* 0x000000060e0c8981 */ /* 0x0000a4000c1e1500 */
[----:B0-----:R-:W-:Y:S02]  /*13290*/  IADD3 R14, P1, R29, R3, RZ ;  /* 0x000000031d0e7210 */ /* 0x001fe40007f3e0ff */
[----:B------:R0:W-:Y:S03]  /*132a0*/  STL [R1+0x900], R29 ;  /* 0x0009001d01007387 */ /* 0x0001e60000100800 */
[----:B----4-:R-:W-:-:S05]  /*132b0*/  IMAD.X R15, R28, 0x1, R2, P1 ;  /* 0x000000011c0f7824 */ /* 0x010fca00008e0602 */
[----:B------:R1:W4:Y:S04]  /*132c0*/  @!P0 LDG.E.U16 R24, [R14.64] ;  /* 0x000000060e188981 */ /* 0x000328000c1e1500 */
[----:B0-----:R-:W2:Y:S04]  /*132d0*/  LDL.LU R29, [R1+0x4bc] ;  /* 0x0004bc00011d7983 */ /* 0x001ea80000300800 */
[----:B------:R0:W-:Y:S04]  /*132e0*/  STL [R1+0x904], R28 ;  /* 0x0009041c01007387 */ /* 0x0001e80000100800 */
[----:B0-----:R-:W3:Y:S04]  /*132f0*/  LDL.LU R28, [R1+0x600] ;  /* 0x00060000011c7983 */ /* 0x001ee80000300800 */
[----:B-1----:R-:W3:Y:S04]  /*13300*/  LDL R15, [R1+0x604] ;  /* 0x00060400010f7983 */ /* 0x002ee80000100800 */
[----:B------:R0:W-:Y:S04]  /*13310*/  STL [R1+0x908], R0 ;  /* 0x0009080001007387 */ /* 0x0001e80000100800 */
[----:B0-----:R-:W4:Y:S01]  /*13320*/  LDL.LU R0, [R1+0x4b4] ;  /* 0x0004b40001007983 */ /* 0x001f220000300800 */
[----:B------:R-:W-:-:S02]  /*13330*/  PRMT R23, RZ, 0x7610, R23 ;  /* 0x00007610ff177816 */ /* 0x000fc40000000017 */
[----:B------:R-:W-:Y:S01]  /*13340*/  PRMT R25, RZ, 0x7610, R25 ;  /* 0x00007610ff197816 */ /* 0x000fe20000000019 */
[----:B--2---:R0:W-:Y:S01]  /*13350*/  STL [R1+0x90c], R29 ;  /* 0x00090c1d01007387 */ /* 0x0041e20000100800 */
[----:B---3--:R-:W-:-:S05]  /*13360*/  IADD3 R14, P1, R15, R3, RZ ;  /* 0x000000030f0e7210 */ /* 0x008fca0007f3e0ff */
[--C-:B------:R-:W-:Y:S02]  /*13370*/  IMAD.X R15, R29, 0x1, R2.reuse, P1 ;  /* 0x000000011d0f7824 */ /* 0x100fe400008e0602 */
[----:B0-----:R-:W2:Y:S04]  /*13380*/  LDL.LU R29, [R1+0x4ac] ;  /* 0x0004ac00011d7983 */ /* 0x001ea80000300800 */
[----:B------:R0:W3:Y:S02]  /*13390*/  @!P0 LDG.E.U16 R23, [R14.64] ;  /* 0x000000060e178981 */ /* 0x0000e4000c1e1500 */
[----:B0-----:R-:W-:Y:S02]  /*133a0*/  IADD3 R14, P1, R28, R3, RZ ;  /* 0x000000031c0e7210 */ /* 0x001fe40007f3e0ff */
[----:B------:R0:W-:Y:S03]  /*133b0*/  STL [R1+0x910], R28 ;  /* 0x0009101c01007387 */ /* 0x0001e60000100800 */
[----:B----4-:R-:W-:-:S05]  /*133c0*/  IMAD.X R15, R0, 0x1, R2, P1 ;  /* 0x00000001000f7824 */ /* 0x010fca00008e0602 */
[----:B------:R1:W4:Y:S04]  /*133d0*/  @!P0 LDG.E.U16 R25, [R14.64] ;  /* 0x000000060e198981 */ /* 0x000328000c1e1500 */
[----:B0-----:R-:W3:Y:S04]  /*133e0*/  LDL.LU R28, [R1+0x5f8] ;  /* 0x0005f800011c7983 */ /* 0x001ee80000300800 */
[----:B------:R0:W-:Y:S04]  /*133f0*/  STL [R1+0x914], R0 ;  /* 0x0009140001007387 */ /* 0x0001e80000100800 */
[----:B0-----:R-:W3:Y:S04]  /*13400*/  LDL.LU R0, [R1+0x4a4] ;  /* 0x0004a40001007983 */ /* 0x001ee80000300800 */
[----:B-1----:R-:W3:Y:S01]  /*13410*/  LDL R15, [R1+0x5fc] ;  /* 0x0005fc00010f7983 */ /* 0x002ee20000100800 */
[----:B------:R-:W-:-:S03]  /*13420*/  PRMT R22, RZ, 0x7610, R22 ;  /* 0x00007610ff167816 */ /* 0x000fc60000000016 */
[----:B------:R-:W-:Y:S04]  /*13430*/  STS.U16 [R27+0x100], R26 ;  /* 0x0001001a1b007388 */ /* 0x000fe80000000400 */
[----:B------:R0:W-:Y:S02]  /*13440*/  STS.U16 [R27+0x300], R21 ;  /* 0x000300151b007388 */ /* 0x0001e40000000400 */
[----:B0-----:R-:W-:Y:S02]  /*13450*/  PRMT R21, RZ, 0x7610, R21 ;  /* 0x00007610ff157816 */ /* 0x001fe40000000015 */
[----:B--2---:R0:W-:Y:S01]  /*13460*/  STL [R1+0x918], R29 ;  /* 0x0009181d01007387 */ /* 0x0041e20000100800 */
[----:B---3--:R-:W-:-:S05]  /*13470*/  IADD3 R14, P1, R15, R3, RZ ;  /* 0x000000030f0e7210 */ /* 0x008fca0007f3e0ff */
[--C-:B------:R-:W-:Y:S02]  /*13480*/  IMAD.X R15, R29, 0x1, R2.reuse, P1 ;  /* 0x000000011d0f7824 */ /* 0x100fe400008e0602 */
[----:B0-----:R-:W2:Y:S04]  /*13490*/  LDL.LU R29, [R1+0x49c] ;  /* 0x00049c00011d7983 */ /* 0x001ea80000300800 */
[----:B------:R0:W3:Y:S02]  /*134a0*/  @!P0 LDG.E.U16 R22, [R14.64] ;  /* 0x000000060e168981 */ /* 0x0000e4000c1e1500 */
[----:B0-----:R-:W-:Y:S02]  /*134b0*/  IADD3 R14, P1, R28, R3, RZ ;  /* 0x000000031c0e7210 */ /* 0x001fe40007f3e0ff */
[----:B------:R0:W-:Y:S03]  /*134c0*/  STL [R1+0x91c], R28 ;  /* 0x00091c1c01007387 */ /* 0x0001e60000100800 */
[----:B------:R-:W-:-:S05]  /*134d0*/  IMAD.X R15, R0, 0x1, R2, P1 ;  /* 0x00000001000f7824 */ /* 0x000fca00008e0602 */
[----:B------:R1:W2:Y:S04]  /*134e0*/  @!P0 LDG.E.U16 R21, [R14.64] ;  /* 0x000000060e158981 */ /* 0x0002a8000c1e1500 */
[----:B0-----:R-:W2:Y:S04]  /*134f0*/  LDL.LU R28, [R1+0x5f0] ;  /* 0x0005f000011c7983 */ /* 0x001ea80000300800 */
[----:B------:R0:W-:Y:S04]  /*13500*/  STL [R1+0x920], R0 ;  /* 0x0009200001007387 */ /* 0x0001e80000100800 */
[----:B0-----:R-:W2:Y:S04]  /*13510*/  LDL.LU R0, [R1+0x494] ;  /* 0x0004940001007983 */ /* 0x001ea80000300800 */
[----:B-1----:R-:W2:Y:S04]  /*13520*/  LDL R15, [R1+0x5f4] ;  /* 0x0005f400010f7983 */ /* 0x002ea80000100800 */
[----:B------:R0:W-:Y:S02]  /*13530*/  STS.U16 [R27+0x500], R20 ;  /* 0x000500141b007388 */ /* 0x0001e40000000400 */
[----:B0-----:R-:W-:-:S02]  /*13540*/  PRMT R20, RZ, 0x7610, R20 ;  /* 0x00007610ff147816 */ /* 0x001fc40000000014 */
[----:B--2---:R-:W-:-:S05]  /*13550*/  IADD3 R14, P1, R15, R3, RZ ;  /* 0x000000030f0e7210 */ /* 0x004fca0007f3e0ff */
[----:B------:R-:W-:-:S05]  /*13560*/  IMAD.X R15, R29, 0x1, R2, P1 ;  /* 0x000000011d0f7824 */ /* 0x000fca00008e0602 */
[----:B------:R-:W2:Y:S04]  /*13570*/  @!P0 LDG.E.U16 R20, [R14.64] ;  /* 0x000000060e148981 */ /* 0x000ea8000c1e1500 */
[----:B------:R0:W-:Y:S04]  /*13580*/  STS.U16 [R27+0x700], R19 ;  /* 0x000700131b007388 */ /* 0x0001e80000000400 */
[----:B0-----:R-:W3:Y:S04]  /*13590*/  LDL.LU R27, [R1+0xb88] ;  /* 0x000b8800011b7983 */ /* 0x001ee80000300800 */
[----:B------:R0:W-:Y:S04]  /*135a0*/  STL [R1+0x924], R29 ;  /* 0x0009241d01007387 */ /* 0x0001e80000100800 */
[----:B0-----:R-:W3:Y:S04]  /*135b0*/  LDL.LU R29, [R1+0x48c] ;  /* 0x00048c00011d7983 */ /* 0x001ee80000300800 */
[----:B--2---:R0:W-:Y:S04]  /*135c0*/  STL [R1+0xb84], R20 ;  /* 0x000b841401007387 */ /* 0x0041e80000100800 */
[----:B0-----:R-:W2:Y:S01]  /*135d0*/  LDL R20, [R1+0x650] ;  /* 0x0006500001147983 */ /* 0x001ea20000100800 */
[----:B------:R-:W-:-:S02]  /*135e0*/  IADD3 R14, P1, R28, R3, RZ ;  /* 0x000000031c0e7210 */ /* 0x000fc40007f3e0ff */
[----:B------:R-:W-:-:S03]  /*135f0*/  PRMT R19, RZ, 0x7610, R19 ;  /* 0x00007610ff137816 */ /* 0x000fc60000000013 */
[----:B------:R-:W-:-:S05]  /*13600*/  IMAD.X R15, R0, 0x1, R2, P1 ;  /* 0x00000001000f7824 */ /* 0x000fca00008e0602 */
[----:B------:R0:W3:Y:S04]  /*13610*/  @!P0 LDG.E.U16 R19, [R14.64] ;  /* 0x000000060e138981 */ /* 0x0000e8000c1e1500 */
[----:B--2---:R1:W-:Y:S04]  /*13620*/  STS.U16 [R20+0x900], R11 ;  /* 0x0009000b14007388 */ /* 0x0043e80000000400 */
[----:B-1----:R-:W2:Y:S04]  /*13630*/  LDL R11, [R1+0x5e4] ;  /* 0x0005e400010b7983 */ /* 0x002ea80000100800 */
[----:B------:R1:W-:Y:S04]  /*13640*/  STL [R1+0x928], R28 ;  /* 0x0009281c01007387 */ /* 0x0003e80000100800 */
[----:B-1----:R-:W2:Y:S04]  /*13650*/  LDL.LU R28, [R1+0x5e8] ;  /* 0x0005e800011c7983 */ /* 0x002ea80000300800 */
[----:B------:R1:W-:Y:S04]  /*13660*/  STL [R1+0x92c], R0 ;  /* 0x00092c0001007387 */ /* 0x0003e80000100800 */
[----:B-1----:R-:W2:Y:S04]  /*13670*/  LDL.LU R0, [R1+0x484] ;  /* 0x0004840001007983 */ /* 0x002ea80000300800 */
[----:B0-----:R-:W2:Y:S01]  /*13680*/  LDL R15, [R1+0x5ec] ;  /* 0x0005ec00010f7983 */ /* 0x001ea20000100800 */
[----:B------:R-:W-:-:S03]  /*13690*/  PRMT R18, RZ, 0x7610, R18 ;  /* 0x00007610ff127816 */ /* 0x000fc60000000012 */
[----:B---3--:R0:W-:Y:S04]  /*136a0*/  STL [R1+0x930], R29 ;  /* 0x0009301d01007387 */ /* 0x0081e80000100800 */
[----:B------:R-:W-:Y:S01]  /*136b0*/  STS.U16 [R20+0xb00], R17 ;  /* 0x000b001114007388 */ /* 0x000fe20000000400 */
[----:B--2---:R-:W-:-:S05]  /*136c0*/  IADD3 R14, P1, R15, R3, RZ ;  /* 0x000000030f0e7210 */ /* 0x004fca0007f3e0ff */
[----:B------:R-:W-:Y:S02]  /*136d0*/  IMAD.X R15, R29, 0x1, R2, P1 ;  /* 0x000000011d0f7824 */ /* 0x000fe400008e0602 */
[----:B0-----:R-:W2:Y:S04]  /*136e0*/  LDL.LU R29, [R1+0x47c] ;  /* 0x00047c00011d7983 */ /* 0x001ea80000300800 */
[----:B------:R0:W3:Y:S04]  /*136f0*/  @!P0 LDG.E.U16 R18, [R14.64] ;  /* 0x000000060e128981 */ /* 0x0000e8000c1e1500 */
[----:B------:R1:W-:Y:S01]  /*13700*/  STL [R1+0x934], R28 ;  /* 0x0009341c01007387 */ /* 0x0003e20000100800 */
[----:B0-----:R-:W-:-:S03]  /*13710*/  IADD3 R14, P1, R28, R3, RZ ;  /* 0x000000031c0e7210 */ /* 0x001fc60007f3e0ff */
[----:B-1----:R-:W3:Y:S02]  /*13720*/  LDL.LU R28, [R1+0x5e0] ;  /* 0x0005e000011c7983 */ /* 0x002ee40000300800 */
[----:B------:R-:W-:Y:S02]  /*13730*/  IMAD.X R15, R0, 0x1, R2, P1 ;  /* 0x00000001000f7824 */ /* 0x000fe400008e0602 */
[----:B------:R0:W-:Y:S04]  /*13740*/  STL [R1+0x938], R0 ;  /* 0x0009380001007387 */ /* 0x0001e80000100800 */
[----:B0-----:R-:W4:Y:S04]  /*13750*/  LDL.LU R0, [R1+0x474] ;  /* 0x0004740001007983 */ /* 0x001f280000300800 */
[----:B------:R0:W-:Y:S02]  /*13760*/  STS.U16 [R20+0xd00], R9 ;  /* 0x000d000914007388 */ /* 0x0001e40000000400 */
[----:B0-----:R-:W-:-:S06]  /*13770*/  PRMT R9, RZ, 0x7610, R9 ;  /* 0x00007610ff097816 */ /* 0x001fcc0000000009 */
[----:B------:R0:W4:Y:S01]  /*13780*/  @!P0 LDG.E.U16 R9, [R14.64] ;  /* 0x000000060e098981 */ /* 0x000122000c1e1500 */
[----:B------:R-:W-:Y:S02]  /*13790*/  PRMT R17, RZ, 0x7610, R17 ;  /* 0x00007610ff117816 */ /* 0x000fe40000000011 */
[----:B0-----:R-:W-:Y:S01]  /*137a0*/  IADD3 R14, P1, R11, R3, RZ ;  /* 0x000000030b0e7210 */ /* 0x001fe20007f3e0ff */
[----:B------:R-:W-:Y:S04]  /*137b0*/  STS.U16 [R20+0xf00], R8 ;  /* 0x000f000814007388 */ /* 0x000fe80000000400 */
[----:B------:R0:W-:Y:S04]  /*137c0*/  STS.U16 [R20+0x1100], R7 ;  /* 0x0011000714007388 */ /* 0x0001e80000000400 */
[----:B------:R-:W4:Y:S01]  /*137d0*/  LDL R11, [R1+0x5d4] ;  /* 0x0005d400010b7983 */ /* 0x000f220000100800 */
[----:B0-----:R-:W-:Y:S01]  /*137e0*/  PRMT R7, RZ, 0x7610, R7 ;  /* 0x00007610ff077816 */ /* 0x001fe20000000007 */
[----:B--2---:R-:W-:-:S05]  /*137f0*/  IMAD.X R15, R29, 0x1, R2, P1 ;  /* 0x000000011d0f7824 */ /* 0x004fca00008e0602 */
[----:B------:R3:W2:Y:S04]  /*13800*/  @!P0 LDG.E.U16 R17, [R14.64] ;  /* 0x000000060e118981 */ /* 0x0006a8000c1e1500 */
[----:B------:R0:W-:Y:S01]  /*13810*/  STL [R1+0x93c], R29 ;  /* 0x00093c1d01007387 */ /* 0x0001e20000100800 */
[----:B---3--:R-:W-:-:S03]  /*13820*/  IADD3 R14, P1, R28, R3, RZ ;  /* 0x000000031c0e7210 */ /* 0x008fc60007f3e0ff */
[----:B0-----:R-:W3:Y:S04]  /*13830*/  LDL.LU R29, [R1+0x46c] ;  /* 0x00046c00011d7983 */ /* 0x001ee80000300800 */
[----:B------:R0:W-:Y:S01]  /*13840*/  STL [R1+0x940], R28 ;  /* 0x0009401c01007387 */ /* 0x0001e20000100800 */
[----:B----4-:R-:W-:-:S03]  /*13850*/  IMAD.X R15, R0, 0x1, R2, P1 ;  /* 0x00000001000f7824 */ /* 0x010fc600008e0602 */
[----:B0-----:R-:W4:Y:S04]  /*13860*/  LDL.LU R28, [R1+0x5d8] ;  /* 0x0005d800011c7983 */ /* 0x001f280000300800 */
[----:B------:R0:W-:Y:S04]  /*13870*/  STL [R1+0x944], R0 ;  /* 0x0009440001007387 */ /* 0x0001e80000100800 */
[----:B------:R1:W2:Y:S04]  /*13880*/  @!P0 LDG.E.U16 R7, [R14.64] ;  /* 0x000000060e078981 */ /* 0x0002a8000c1e1500 */
[----:B0-----:R-:W2:Y:S04]  /*13890*/  LDL.LU R0, [R1+0x464] ;  /* 0x0004640001007983 */ /* 0x001ea80000300800 */
[----:B-1----:R-:W2:Y:S04]  /*138a0*/  LDL R15, [R1+0x5dc] ;  /* 0x0005dc00010f7983 */ /* 0x002ea80000100800 */
[----:B------:R0:W-:Y:S02]  /*138b0*/  STS.U16 [R20+0x1300], R6 ;  /* 0x0013000614007388 */ /* 0x0001e40000000400 */
[----:B0-----:R-:W-:-:S02]  /*138c0*/  PRMT R6, RZ, 0x7610, R6 ;  /* 0x00007610ff067816 */ /* 0x001fc40000000006 */
[----:B---3--:R0:W-:Y:S01]  /*138d0*/  STL [R1+0x948], R29 ;  /* 0x0009481d01007387 */ /* 0x0081e20000100800 */
[----:B--2---:R-:W-:-:S05]  /*138e0*/  IADD3 R14, P1, R15, R3, RZ ;  /* 0x000000030f0e7210 */ /* 0x004fca0007f3e0ff */
[----:B------:R-:W-:Y:S02]  /*138f0*/  IMAD.X R15, R29, 0x1, R2, P1 ;  /* 0x000000011d0f7824 */ /* 0x000fe400008e0602 */
[----:B0-----:R-:W2:Y:S04]  /*13900*/  LDL.LU R29, [R1+0x45c] ;  /* 0x00045c00011d7983 */ /* 0x001ea80000300800 */
[----:B------:R0:W3:Y:S04]  /*13910*/  @!P0 LDG.E.U16 R6, [R14.64] ;  /* 0x000000060e068981 */ /* 0x0000e8000c1e1500 */
[----:B----4-:R1:W-:Y:S01]  /*13920*/  STL [R1+0x94c], R28 ;  /* 0x00094c1c01007387 */ /* 0x0103e20000100800 */
[----:B0-----:R-:W-:-:S03]  /*13930*/  IADD3 R14, P1, R28, R3, RZ ;  /* 0x000000031c0e7210 */ /* 0x001fc60007f3e0ff */
[----:B-1----:R-:W4:Y:S02]  /*13940*/  LDL.LU R28, [R1+0x5d0] ;  /* 0x0005d000011c7983 */ /* 0x002f240000300800 */
[----:B------:R-:W-:Y:S02]  /*13950*/  IMAD.X R15, R0, 0x1, R2, P1 ;  /* 0x00000001000f7824 */ /* 0x000fe400008e0602 */
[----:B------:R0:W-:Y:S04]  /*13960*/  STL [R1+0x950], R0 ;  /* 0x0009500001007387 */ /* 0x0001e80000100800 */
[----:B0-----:R-:W3:Y:S04]  /*13970*/  LDL.LU R0, [R1+0x454] ;  /* 0x0004540001007983 */ /* 0x001ee80000300800 */
[----:B------:R0:W-:Y:S02]  /*13980*/  STS.U16 [R20+0x1500], R5 ;  /* 0x0015000514007388 */ /* 0x0001e40000000400 */
[----:B0-----:R-:W-:-:S02]  /*13990*/  PRMT R5, RZ, 0x7610, R5 ;  /* 0x00007610ff057816 */ /* 0x001fc40000000005 */
[----:B------:R0:W-:Y:S04]  /*139a0*/  STS.U16 [R20+0x1700], R4 ;  /* 0x0017000414007388 */ /* 0x0001e80000000400 */
[----:B------:R1:W3:Y:S01]  /*139b0*/  @!P0 LDG.E.U16 R5, [R14.64] ;  /* 0x000000060e058981 */ /* 0x0002e2000c1e1500 */
[----:B0-----:R-:W-:Y:S02]  /*139c0*/  PRMT R4, RZ, 0x7610, R4 ;  /* 0x00007610ff047816 */ /* 0x001fe40000000004 */
[-C--:B-1----:R-:W-:Y:S01]  /*139d0*/  IADD3 R14, P1, R11, R3.reuse, RZ ;  /* 0x000000030b0e7210 */ /* 0x082fe20007f3e0ff */
[----:B------:R-:W-:Y:S04]  /*139e0*/  STS.U16 [R20+0x1900], R10 ;  /* 0x0019000a14007388 */ /* 0x000fe80000000400 */
[----:B--2---:R-:W-:Y:S01]  /*139f0*/  IMAD.X R15, R29, 0x1, R2, P1 ;  /* 0x000000011d0f7824 */ /* 0x004fe200008e0602 */
[----:B------:R0:W-:Y:S04]  /*13a00*/  STL [R1+0x954], R29 ;  /* 0x0009541d01007387 */ /* 0x0001e80000100800 */
[----:B------:R1:W2:Y:S04]  /*13a10*/  @!P0 LDG.E.U16 R4, [R14.64] ;  /* 0x000000060e048981 */ /* 0x0002a8000c1e1500 */
[----:B0-----:R-:W2:Y:S04]  /*13a20*/  LDL.LU R29, [R1+0x44c] ;  /* 0x00044c00011d7983 */ /* 0x001ea80000300800 */
[----:B-1----:R-:W2:Y:S01]  /*13a30*/  LDL R15, [R1+0x5cc] ;  /* 0x0005cc00010f7983 */ /* 0x002ea20000100800 */
[----:B----4-:R-:W-:-:S03]  /*13a40*/  IADD3 R10, P1, R28, R3, RZ ;  /* 0x000000031c0a7210 */ /* 0x010fc60007f3e0ff */
[----:B------:R0:W-:Y:S04]  /*13a50*/  STL [R1+0x958], R28 ;  /* 0x0009581c01007387 */ /* 0x0001e80000100800 */
[----:B0-----:R-:W4:Y:S01]  /*13a60*/  LDL.LU R28, [R1+0x5c8] ;  /* 0x0005c800011c7983 */ /* 0x001f220000300800 */
[----:B---3--:R-:W-:-:S03]  /*13a70*/  IMAD.X R11, R0, 0x1, R2, P1 ;  /* 0x00000001000b7824 */ /* 0x008fc600008e0602 */
[----:B------:R0:W-:Y:S04]  /*13a80*/  STL [R1+0x95c], R0 ;  /* 0x00095c0001007387 */ /* 0x0001e80000100800 */
[----:B0-----:R-:W3:Y:S01]  /*13a90*/  LDL.LU R0, [R1+0x444] ;  /* 0x0004440001007983 */ /* 0x001ee20000300800 */
[----:B------:R-:W-:-:S06]  /*13aa0*/  PRMT R8, RZ, 0x7610, R8 ;  /* 0x00007610ff087816 */ /* 0x000fcc0000000008 */
[----:B------:R0:W3:Y:S02]  /*13ab0*/  @!P0 LDG.E.U16 R8, [R10.64] ;  /* 0x000000060a088981 */ /* 0x0000e4000c1e1500 */
[----:B0-----:R-:W-:Y:S02]  /*13ac0*/  PRMT R10, RZ, 0x7610, R10 ;  /* 0x00007610ff0a7816 */ /* 0x001fe4000000000a */
[----:B------:R-:W-:Y:S02]  /*13ad0*/  PRMT R11, RZ, 0x7610, R11 ;  /* 0x00007610ff0b7816 */ /* 0x000fe4000000000b */
[----:B--2---:R-:W-:-:S05]  /*13ae0*/  IADD3 R14, P1, R15, R3, RZ ;  /* 0x000000030f0e7210 */ /* 0x004fca0007f3e0ff */
[----:B------:R-:W-:-:S05]  /*13af0*/  IMAD.X R15, R29, 0x1, R2, P1 ;  /* 0x000000011d0f7824 */ /* 0x000fca00008e0602 */
[----:B------:R4:W2:Y:S04]  /*13b00*/  @!P0 LDG.E.U16 R10, [R14.64] ;  /* 0x000000060e0a8981 */ /* 0x0008a8000c1e1500 */
[----:B------:R0:W-:Y:S01]  /*13b10*/  STL [R1+0x960], R29 ;  /* 0x0009601d01007387 */ /* 0x0001e20000100800 */
[----:B----4-:R-:W-:-:S03]  /*13b20*/  IADD3 R14, P1, R28, R3, RZ ;  /* 0x000000031c0e7210 */ /* 0x010fc60007f3e0ff */
[----:B0-----:R-:W4:Y:S02]  /*13b30*/  LDL.LU R29, [R1+0x43c] ;  /* 0x00043c00011d7983 */ /* 0x001f240000300800 */
[----:B---3--:R-:W-:Y:S02]  /*13b40*/  IMAD.X R15, R0, 0x1, R2, P1 ;  /* 0x00000001000f7824 */ /* 0x008fe400008e0602 */
[----:B------:R0:W-:Y:S04]  /*13b50*/  STL [R1+0x964], R28 ;  /* 0x0009641c01007387 */ /* 0x0001e80000100800 */
[----:B------:R1:W3:Y:S04]  /*13b60*/  @!P0 LDG.E.U16 R11, [R14.64] ;  /* 0x000000060e0b8981 */ /* 0x0002e8000c1e1500 */
[----:B0-----:R-:W2:Y:S04]  /*13b70*/  LDL.LU R28, [R1+0x5c0] ;  /* 0x0005c000011c7983 */ /* 0x001ea80000300800 */
[----:B------:R0:W-:Y:S04]  /*13b80*/  STL [R1+0x968], R0 ;  /* 0x0009680001007387 */ /* 0x0001e80000100800 */
[----:B0-----:R-:W2:Y:S04]  /*13b90*/  LDL.LU R0, [R1+0x434] ;  /* 0x0004340001007983 */ /* 0x001ea80000300800 */
[----:B-1----:R-:W2:Y:S04]  /*13ba0*/  LDL R15, [R1+0x5c4] ;  /* 0x0005c400010f7983 */ /* 0x002ea80000100800 */
[----:B------:R-:W-:Y:S04]  /*13bb0*/  STS.U16 [R20+0x1b00], R16 ;  /* 0x001b001014007388 */ /* 0x000fe80000000400 */
[----:B------:R-:W-:Y:S04]  /*13bc0*/  STS.U16 [R20+0x1d00], R13 ;  /* 0x001d000d14007388 */ /* 0x000fe80000000400 */
[----:B------:R0:W-:Y:S02]  /*13bd0*/  STS.U16 [R20+0x1f00], R12 ;  /* 0x001f000c14007388 */ /* 0x0001e40000000400 */
[----:B0-----:R-:W-:-:S02]  /*13be0*/  PRMT R12, RZ, 0x7610, R12 ;  /* 0x00007610ff0c7816 */ /* 0x001fc4000000000c */
[----:B------:R-:W-:Y:S01]  /*13bf0*/  PRMT R13, RZ, 0x7610, R13 ;  /* 0x00007610ff0d7816 */ /* 0x000fe2000000000d */
[----:B----4-:R0:W-:Y:S01]  /*13c00*/  STL [R1+0x96c], R29 ;  /* 0x00096c1d01007387 */ /* 0x0101e20000100800 */
[----:B--2---:R-:W-:-:S05]  /*13c10*/  IADD3 R14, P1, R15, R3, RZ ;  /* 0x000000030f0e7210 */ /* 0x004fca0007f3e0ff */
[--C-:B------:R-:W-:Y:S02]  /*13c20*/  IMAD.X R15, R29, 0x1, R2.reuse, P1 ;  /* 0x000000011d0f7824 */ /* 0x100fe400008e0602 */
[----:B0-----:R-:W2:Y:S04]  /*13c30*/  LDL.LU R29, [R1+0x42c] ;  /* 0x00042c00011d7983 */ /* 0x001ea80000300800 */
[----:B------:R0:W4:Y:S02]  /*13c40*/  @!P0 LDG.E.U16 R12, [R14.64] ;  /* 0x000000060e0c8981 */ /* 0x000124000c1e1500 */
[----:B0-----:R-:W-:Y:S02]  /*13c50*/  IADD3 R14, P1, R28, R3, RZ ;  /* 0x000000031c0e7210 */ /* 0x001fe40007f3e0ff */
[----:B------:R0:W-:Y:S03]  /*13c60*/  STL [R1+0x970], R28 ;  /* 0x0009701c01007387 */ /* 0x0001e60000100800 */
[----:B------:R-:W-:-:S05]  /*13c70*/  IMAD.X R15, R0, 0x1, R2, P1 ;  /* 0x00000001000f7824 */ /* 0x000fca00008e0602 */
[----:B------:R1:W3:Y:S04]  /*13c80*/  @!P0 LDG.E.U16 R13, [R14.64] ;  /* 0x000000060e0d8981 */ /* 0x0002e8000c1e1500 */
[----:B0-----:R-:W3:Y:S04]  /*13c90*/  LDL.LU R28, [R1+0x5b8] ;  /* 0x0005b800011c7983 */ /* 0x001ee80000300800 */
[----:B------:R0:W-:Y:S04]  /*13ca0*/  STL [R1+0x974], R0 ;  /* 0x0009740001007387 */ /* 0x0001e80000100800 */
[----:B0-----:R-:W3:Y:S04]  /*13cb0*/  LDL.LU R0, [R1+0x424] ;  /* 0x0004240001007983 */ /* 0x001ee80000300800 */
[----:B-1----:R-:W3:Y:S01]  /*13cc0*/  LDL R15, [R1+0x5bc] ;  /* 0x0005bc00010f7983 */ /* 0x002ee20000100800 */
        /* <DEDUP_REMOVED lines=14> */
[----:B-1----:R-:W2:Y:S01]  /*13db0*/  LDL R15, [R1+0x5b4] ;  /* 0x0005b400010f7983 */ /* 0x002ea20000100800 */
[----:B------:R-:W-:-:S02]  /*13dc0*/  PRMT R26, RZ, 0x7610, R26 ;  /* 0x00007610ff1a7816 */ /* 0x000fc4000000001a */
[----:B--2---:R-:W-:-:S05]  /*13dd0*/  IADD3 R14, P1, R15, R3, RZ ;  /* 0x000000030f0e7210 */ /* 0x004fca0007f3e0ff */
[----:B------:R-:W-:-:S05]  /*13de0*/  IMAD.X R15, R29, 0x1, R2, P1 ;  /* 0x000000011d0f7824 */ /* 0x000fca00008e0602 */
[----:B------:R0:W2:Y:S04]  /*13df0*/  @!P0 LDG.E.U16 R26, [R14.64] ;  /* 0x000000060e1a8981 */ /* 0x0000a8000c1e1500 */
[----:B------:R-:W-:Y:S04]  /*13e00*/  STS.U16 [R20+0x2100], R24 ;  /* 0x0021001814007388 */ /* 0x000fe80000000400 */
[----:B------:R-:W-:Y:S01]  /*13e10*/  STS.U16 [R20+0x2300], R23 ;  /* 0x0023001714007388 */ /* 0x000fe20000000400 */
[----:B0-----:R-:W-:-:S03]  /*13e20*/  IADD3 R14, P1, R28, R3, RZ ;  /* 0x000000031c0e7210 */ /* 0x001fc60007f3e0ff */
[----:B------:R0:W-:Y:S04]  /*13e30*/  STS.U16 [R20+0x2500], R25 ;  /* 0x0025001914007388 */ /* 0x0001e80000000400 */
[----:B------:R1:W-:Y:S01]  /*13e40*/  STS.U16 [R20+0x2700], R22 ;  /* 0x0027001614007388 */ /* 0x0003e20000000400 */
[----:B------:R-:W-:Y:S01]  /*13e50*/  IMAD.X R15, R0, 0x1, R2, P1 ;  /* 0x00000001000f7824 */ /* 0x000fe200008e0602 */
[----:B0-----:R-:W-:Y:S02]  /*13e60*/  PRMT R25, RZ, 0x7610, R25 ;  /* 0x00007610ff197816 */ /* 0x001fe40000000019 */
[----:B-1----:R-:W3:Y:S04]  /*13e70*/  LDL.LU R20, [R1+0xb84] ;  /* 0x000b840001147983 */ /* 0x002ee80000300800 */
[----:B------:R0:W-:Y:S04]  /*13e80*/  STL [R1+0x984], R29 ;  /* 0x0009841d01007387 */ /* 0x0001e80000100800 */
[----:B------:R1:W3:Y:S04]  /*13e90*/  @!P0 LDG.E.U16 R25, [R14.64] ;  /* 0x000000060e198981 */ /* 0x0002e8000c1e1500 */
[----:B0-----:R-:W3:Y:S04]  /*13ea0*/  LDL.LU R29, [R1+0x40c] ;  /* 0x00040c00011d7983 */ /* 0x001ee80000300800 */
[----:B--2---:R0:W-:Y:S04]  /*13eb0*/  STL [R1+0xb80], R26 ;  /* 0x000b801a01007387 */ /* 0x0041e80000100800 */
[----:B0-----:R-:W2:Y:S04]  /*13ec0*/  LDL R26, [R1+0x650] ;  /* 0x00065000011a7983 */ /* 0x001ea80000100800 */
[----:B------:R0:W-:Y:S04]  /*13ed0*/  STL [R1+0x988], R28 ;  /* 0x0009881c01007387 */ /* 0x0001e80000100800 */
[----:B0-----:R-:W4:Y:S04]  /*13ee0*/  LDL.LU R28, [R1+0x5a8] ;  /* 0x0005a800011c7983 */ /* 0x001f280000300800 */
[----:B------:R0:W-:Y:S04]  /*13ef0*/  STL [R1+0x98c], R0 ;  /* 0x00098c0001007387 */ /* 0x0001e80000100800 */
[----:B0-----:R-:W4:Y:S04]  /*13f00*/  LDL.LU R0, [R1+0x404] ;  /* 0x0004040001007983 */ /* 0x001f280000300800 */
[----:B-1----:R-:W4:Y:S01]  /*13f10*/  LDL R15, [R1+0x5ac] ;  /* 0x0005ac00010f7983 */ /* 0x002f220000100800 */
[----:B------:R-:W-:-:S03]  /*13f20*/  PRMT R24, RZ, 0x7610, R24 ;  /* 0x00007610ff187816 */ /* 0x000fc60000000018 */
[----:B---3--:R-:W-:Y:S04]  /*13f30*/  STL [R1+0x990], R29 ;  /* 0x0009901d01007387 */ /* 0x008fe80000100800 */
[----:B--2---:R0:W-:Y:S02]  /*13f40*/  STS.U16 [R26+0x2900], R21 ;  /* 0x002900151a007388 */ /* 0x0041e40000000400 */
[----:B0-----:R-:W-:Y:S02]  /*13f50*/  PRMT R21, RZ, 0x7610, R21 ;  /* 0x00007610ff157816 */ /* 0x001fe40000000015 */
[----:B----4-:R-:W-:-:S05]  /*13f60*/  IADD3 R14, P1, R15, R3, RZ ;  /* 0x000000030f0e7210 */ /* 0x010fca0007f3e0ff */
[--C-:B------:R-:W-:Y:S02]  /*13f70*/  IMAD.X R15, R29, 0x1, R2.reuse, P1 ;  /* 0x000000011d0f7824 */ /* 0x100fe400008e0602 */
[----:B------:R-:W2:Y:S04]  /*13f80*/  LDL.LU R29, [R1+0x3fc] ;  /* 0x0003fc00011d7983 */ /* 0x000ea80000300800 */
[----:B------:R0:W3:Y:S02]  /*13f90*/  @!P0 LDG.E.U16 R24, [R14.64] ;  /* 0x000000060e188981 */ /* 0x0000e4000c1e1500 */
[----:B0-----:R-:W-:Y:S02]  /*13fa0*/  IADD3 R14, P1, R28, R3, RZ ;  /* 0x000000031c0e7210 */ /* 0x001fe40007f3e0ff */
[----:B------:R0:W-:Y:S03]  /*13fb0*/  STL [R1+0x994], R28 ;  /* 0x0009941c01007387 */ /* 0x0001e60000100800 */
[----:B------:R-:W-:-:S05]  /*13fc0*/  IMAD.X R15, R0, 0x1, R2, P1 ;  /* 0x00000001000f7824 */ /* 0x000fca00008e0602 */
[----:B------:R1:W4:Y:S04]  /*13fd0*/  @!P0 LDG.E.U16 R21, [R14.64] ;  /* 0x000000060e158981 */ /* 0x000328000c1e1500 */
[----:B0-----:R-:W3:Y:S04]  /*13fe0*/  LDL.LU R28, [R1+0x5a0] ;  /* 0x0005a000011c7983 */ /* 0x001ee80000300800 */
[----:B------:R0:W-:Y:S04]  /*13ff0*/  STL [R1+0x998], R0 ;  /* 0x0009980001007387 */ /* 0x0001e80000100800 */
[----:B0-----:R-:W3:Y:S04]  /*14000*/  LDL.LU R0, [R1+0x3f4] ;  /* 0x0003f40001007983 */ /* 0x001ee80000300800 */
[----:B-1----:R-:W3:Y:S04]  /*14010*/  LDL R15, [R1+0x5a4] ;  /* 0x0005a400010f7983 */ /* 0x002ee80000100800 */
[----:B------:R-:W-:Y:S04]  /*14020*/  STS.U16 [R26+0x2b00], R20 ;  /* 0x002b00141a007388 */ /* 0x000fe80000000400 */
[----:B------:R-:W-:Y:S04]  /*14030*/  STS.U16 [R26+0x2d00], R19 ;  /* 0x002d00131a007388 */ /* 0x000fe80000000400 */
[----:B------:R-:W-:Y:S04]  /*14040*/  STS.U16 [R26+0x2f00], R18 ;  /* 0x002f00121a007388 */ /* 0x000fe80000000400 */
[----:B------:R-:W-:Y:S01]  /*14050*/  STS.U16 [R26+0x3100], R9 ;  /* 0x003100091a007388 */ /* 0x000fe20000000400 */
[----:B------:R-:W-:-:S03]  /*14060*/  PRMT R23, RZ, 0x7610, R23 ;  /* 0x00007610ff177816 */ /* 0x000fc60000000017 */
[----:B--2---:R0:W-:Y:S01]  /*14070*/  STL [R1+0x99c], R29 ;  /* 0x00099c1d01007387 */ /* 0x0041e20000100800 */
[----:B---3--:R-:W-:-:S05]  /*14080*/  IADD3 R14, P1, R15, R3, RZ ;  /* 0x000000030f0e7210 */ /* 0x008fca0007f3e0ff */
[----:B------:R-:W-:Y:S02]  /*14090*/  IMAD.X R15, R29, 0x1, R2, P1 ;  /* 0x000000011d0f7824 */ /* 0x000fe400008e0602 */
[----:B0-----:R-:W2:Y:S04]  /*140a0*/  LDL.LU R29, [R1+0x3ec] ;  /* 0x0003ec00011d7983 */ /* 0x001ea80000300800 */
[----:B------:R-:W3:Y:S04]  /*140b0*/  LDL R9, [R1+0x59c] ;  /* 0x00059c0001097983 */ /* 0x000ee80000100800 */
[----:B------:R0:W2:Y:S04]  /*140c0*/  @!P0 LDG.E.U16 R23, [R14.64] ;  /* 0x000000060e178981 */ /* 0x0000a8000c1e1500 */
[----:B------:R1:W-:Y:S01]  /*140d0*/  STL [R1+0x9a0], R28 ;  /* 0x0009a01c01007387 */ /* 0x0003e20000100800 */
[----:B0-----:R-:W-:-:S03]  /*140e0*/  IADD3 R14, P1, R28, R3, RZ ;  /* 0x000000031c0e7210 */ /* 0x001fc60007f3e0ff */
[----:B-1----:R-:W4:Y:S02]  /*140f0*/  LDL.LU R28, [R1+0x598] ;  /* 0x00059800011c7983 */ /* 0x002f240000300800 */
[----:B------:R-:W-:Y:S02]  /*14100*/  IMAD.X R15, R0, 0x1, R2, P1 ;  /* 0x00000001000f7824 */ /* 0x000fe400008e0602 */
[----:B------:R0:W-:Y:S04]  /*14110*/  STL [R1+0x9a4], R0 ;  /* 0x0009a40001007387 */ /* 0x0001e80000100800 */
[----:B0-----:R-:W4:Y:S01]  /*14120*/  LDL.LU R0, [R1+0x3e4] ;  /* 0x0003e40001007983 */ /* 0x001f220000300800 */
[----:B------:R-:W-:-:S06]  /*14130*/  PRMT R22, RZ, 0x7610, R22 ;  /* 0x00007610ff167816 */ /* 0x000fcc0000000016 */
[----:B------:R3:W4:Y:S01]  /*14140*/  @!P0 LDG.E.U16 R22, [R14.64] ;  /* 0x000000060e168981 */ /* 0x000722000c1e1500 */
[----:B------:R-:W-:-:S03]  /*14150*/  PRMT R20, RZ, 0x7610, R20 ;  /* 0x00007610ff147816 */ /* 0x000fc60000000014 */
[----:B------:R-:W-:Y:S04]  /*14160*/  STS.U16 [R26+0x3300], R17 ;  /* 0x003300111a007388 */ /* 0x000fe80000000400 */
[----:B------:R0:W-:Y:S02]  /*14170*/  STS.U16 [R26+0x3500], R7 ;  /* 0x003500071a007388 */ /* 0x0001e40000000400 */
[----:B0-----:R-:W-:Y:S02]  /*14180*/  PRMT R7, RZ, 0x7610, R7 ;  /* 0x00007610ff077816 */ /* 0x001fe40000000007 */
[----:B---3--:R-:W-:Y:S02]  /*14190*/  IADD3 R14, P1, R9, R3, RZ ;  /* 0x00000003090e7210 */ /* 0x008fe40007f3e0ff */
[----:B------:R-:W3:Y:S03]  /*141a0*/  LDL R9, [R1+0x58c] ;  /* 0x00058c0001097983 */ /* 0x000ee60000100800 */
[----:B--2---:R-:W-:-:S05]  /*141b0*/  IMAD.X R15, R29, 0x1, R2, P1 ;  /* 0x000000011d0f7824 */ /* 0x004fca00008e0602 */
[----:B------:R4:W2:Y:S04]  /*141c0*/  @!P0 LDG.E.U16 R20, [R14.64] ;  /* 0x000000060e148981 */ /* 0x0008a8000c1e1500 */
[----:B------:R0:W-:Y:S01]  /*141d0*/  STL [R1+0x9a8], R29 ;  /* 0x0009a81d01007387 */ /* 0x0001e20000100800 */
[----:B----4-:R-:W-:-:S03]  /*141e0*/  IADD3 R14, P1, R28, R3, RZ ;  /* 0x000000031c0e7210 */ /* 0x010fc60007f3e0ff */
[----:B0-----:R-:W4:Y:S04]  /*141f0*/  LDL.LU R29, [R1+0x3dc] ;  /* 0x0003dc00011d7983 */ /* 0x001f280000300800 */
[----:B------:R0:W-:Y:S01]  /*14200*/  STL [R1+0x9ac], R28 ;  /* 0x0009ac1c01007387 */ /* 0x0001e20000100800 */
[----:B------:R-:W-:-:S05]  /*14210*/  IMAD.X R15, R0, 0x1, R2, P1 ;  /* 0x00000001000f7824 */ /* 0x000fca00008e0602 */
[----:B------:R1:W2:Y:S04]  /*14220*/  @!P0 LDG.E.U16 R7, [R14.64] ;  /* 0x000000060e078981 */ /* 0x0002a8000c1e1500 */
[----:B0-----:R-:W2:Y:S04]  /*14230*/  LDL.LU R28, [R1+0x590] ;  /* 0x00059000011c7983 */ /* 0x001ea80000300800 */
[----:B------:R0:W-:Y:S04]  /*14240*/  STL [R1+0x9b0], R0 ;  /* 0x0009b00001007387 */ /* 0x0001e80000100800 */
[----:B0-----:R-:W2:Y:S04]  /*14250*/  LDL.LU R0, [R1+0x3d4] ;  /* 0x0003d40001007983 */ /* 0x001ea80000300800 */
[----:B-1----:R-:W2:Y:S01]  /*14260*/  LDL R15, [R1+0x594] ;  /* 0x00059400010f7983 */ /* 0x002ea20000100800 */
[----:B------:R-:W-:-:S03]  /*14270*/  PRMT R18, RZ, 0x7610, R18 ;  /* 0x00007610ff127816 */ /* 0x000fc60000000012 */
[----:B----4-:R0:W-:Y:S01]  /*14280*/  STL [R1+0x9b4], R29 ;  /* 0x0009b41d01007387 */ /* 0x0101e20000100800 */
[----:B--2---:R-:W-:-:S05]  /*14290*/  IADD3 R14, P1, R15, R3, RZ ;  /* 0x000000030f0e7210 */ /* 0x004fca0007f3e0ff */
[----:B------:R-:W-:Y:S02]  /*142a0*/  IMAD.X R15, R29, 0x1, R2, P1 ;  /* 0x000000011d0f7824 */ /* 0x000fe400008e0602 */
[----:B0-----:R-:W2:Y:S04]  /*142b0*/  LDL.LU R29, [R1+0x3cc] ;  /* 0x0003cc00011d7983 */ /* 0x001ea80000300800 */
[----:B------:R0:W4:Y:S04]  /*142c0*/  @!P0 LDG.E.U16 R18, [R14.64] ;  /* 0x000000060e128981 */ /* 0x000128000c1e1500 */
[----:B------:R1:W-:Y:S01]  /*142d0*/  STL [R1+0x9b8], R28 ;  /* 0x0009b81c01007387 */ /* 0x0003e20000100800 */
[----:B0-----:R-:W-:-:S03]  /*142e0*/  IADD3 R14, P1, R28, R3, RZ ;  /* 0x000000031c0e7210 */ /* 0x001fc60007f3e0ff */
[----:B-1----:R-:W4:Y:S02]  /*142f0*/  LDL.LU R28, [R1+0x588] ;  /* 0x00058800011c7983 */ /* 0x002f240000300800 */
[----:B------:R-:W-:Y:S02]  /*14300*/  IMAD.X R15, R0, 0x1, R2, P1 ;  /* 0x00000001000f7824 */ /* 0x000fe400008e0602 */
[----:B------:R0:W-:Y:S04]  /*14310*/  STL [R1+0x9bc], R0 ;  /* 0x0009bc0001007387 */ /* 0x0001e80000100800 */
[----:B0-----:R-:W4:Y:S04]  /*14320*/  LDL.LU R0, [R1+0x3c4] ;  /* 0x0003c40001007983 */ /* 0x001f280000300800 */
[----:B------:R-:W-:Y:S04]  /*14330*/  STS.U16 [R26+0x3700], R6 ;  /* 0x003700061a007388 */ /* 0x000fe80000000400 */
[----:B------:R0:W-:Y:S02]  /*14340*/  STS.U16 [R26+0x3900], R5 ;  /* 0x003900051a007388 */ /* 0x0001e40000000400 */
[----:B0-----:R-:W-:-:S02]  /*14350*/  PRMT R5, RZ, 0x7610, R5 ;  /* 0x00007610ff057816 */ /* 0x001fc40000000005 */
[----:B------:R0:W-:Y:S04]  /*14360*/  STS.U16 [R26+0x3b00], R4 ;  /* 0x003b00041a007388 */ /* 0x0001e80000000400 */
[----:B------:R3:W4:Y:S01]  /*14370*/  @!P0 LDG.E.U16 R5, [R14.64] ;  /* 0x000000060e058981 */ /* 0x000722000c1e1500 */
[----:B0-----:R-:W-:Y:S02]  /*14380*/  PRMT R4, RZ, 0x7610, R4 ;  /* 0x00007610ff047816 */ /* 0x001fe40000000004 */
[-C--:B---3--:R-:W-:Y:S01]  /*14390*/  IADD3 R14, P1, R9, R3.reuse, RZ ;  /* 0x00000003090e7210 */ /* 0x088fe20007f3e0ff */
[----:B------:R-:W-:Y:S04]  /*143a0*/  STS.U16 [R26+0x3d00], R8 ;  /* 0x003d00081a007388 */ /* 0x000fe80000000400 */
[----:B--2---:R-:W-:Y:S01]  /*143b0*/  IMAD.X R15, R29, 0x1, R2, P1 ;  /* 0x000000011d0f7824 */ /* 0x004fe200008e0602 */
[----:B------:R0:W-:Y:S04]  /*143c0*/  STL [R1+0x9c0], R29 ;  /* 0x0009c01d01007387 */ /* 0x0001e80000100800 */
[----:B------:R1:W2:Y:S04]  /*143d0*/  @!P0 LDG.E.U16 R4, [R14.64] ;  /* 0x000000060e048981 */ /* 0x0002a8000c1e1500 */
[----:B0-----:R-:W3:Y:S04]  /*143e0*/  LDL.LU R29, [R1+0x3bc] ;  /* 0x0003bc00011d7983 */ /* 0x001ee80000300800 */
[----:B-1----:R-:W2:Y:S01]  /*143f0*/  LDL R15, [R1+0x584] ;  /* 0x00058400010f7983 */ /* 0x002ea20000100800 */
[----:B----4-:R-:W-:-:S03]  /*14400*/  IADD3 R8, P1, R28, R3, RZ ;  /* 0x000000031c087210 */ /* 0x010fc60007f3e0ff */
[----:B------:R0:W-:Y:S04]  /*14410*/  STL [R1+0x9c4], R28 ;  /* 0x0009c41c01007387 */ /* 0x0001e80000100800 */
[----:B0-----:R-:W4:Y:S01]  /*14420*/  LDL.LU R28, [R1+0x580] ;  /* 0x00058000011c7983 */ /* 0x001f220000300800 */
[----:B------:R-:W-:-:S03]  /*14430*/  IMAD.X R9, R0, 0x1, R2, P1 ;  /* 0x0000000100097824 */ /* 0x000fc600008e0602 */
[----:B------:R0:W-:Y:S04]  /*14440*/  STL [R1+0x9c8], R0 ;  /* 0x0009c80001007387 */ /* 0x0001e80000100800 */
[----:B0-----:R-:W4:Y:S01]  /*14450*/  LDL.LU R0, [R1+0x3b4] ;  /* 0x0003b40001007983 */ /* 0x001f220000300800 */
[----:B------:R-:W-:-:S06]  /*14460*/  PRMT R6, RZ, 0x7610, R6 ;  /* 0x00007610ff067816 */ /* 0x000fcc0000000006 */
[----:B------:R0:W4:Y:S02]  /*14470*/  @!P0 LDG.E.U16 R6, [R8.64] ;  /* 0x0000000608068981 */ /* 0x000124000c1e1500 */
[----:B0-----:R-:W-:Y:S02]  /*14480*/  PRMT R8, RZ, 0x7610, R8 ;  /* 0x00007610ff087816 */ /* 0x001fe40000000008 */
[----:B------:R-:W-:Y:S04]  /*14490*/  STS.U16 [R26+0x3f00], R10 ;  /* 0x003f000a1a007388 */ /* 0x000fe80000000400 */
[----:B------:R-:W-:Y:S01]  /*144a0*/  STS.U16 [R26+0x4100], R11 ;  /* 0x0041000b1a007388 */ /* 0x000fe20000000400 */
[----:B--2---:R-:W-:-:S03]  /*144b0*/  IADD3 R14, P1, R15, R3, RZ ;  /* 0x000000030f0e7210 */ /* 0x004fc60007f3e0ff */
[----:B---3--:R0:W-:Y:S02]  /*144c0*/  STL [R1+0x9cc], R29 ;  /* 0x0009cc1d01007387 */ /* 0x0081e40000100800 */
[----:B------:R-:W-:-:S05]  /*144d0*/  IMAD.X R15, R29, 0x1, R2, P1 ;  /* 0x000000011d0f7824 */ /* 0x000fca00008e0602 */
[----:B------:R1:W2:Y:S04]  /*144e0*/  @!P0 LDG.E.U16 R8, [R14.64] ;  /* 0x000000060e088981 */ /* 0x0002a8000c1e1500 */
[----:B0-----:R-:W3:Y:S04]  /*144f0*/  LDL.LU R29, [R1+0x3ac] ;  /* 0x0003ac00011d7983 */ /* 0x001ee80000300800 */
[----:B-1----:R-:W2:Y:S01]  /*14500*/  LDL R15, [R1+0x57c] ;  /* 0x00057c00010f7983 */ /* 0x002ea20000100800 */
[----:B----4-:R-:W-:-:S03]  /*14510*/  IADD3 R10, P1, R28, R3, RZ ;  /* 0x000000031c0a7210 */ /* 0x010fc60007f3e0ff */
[----:B------:R0:W-:Y:S02]  /*14520*/  STL [R1+0x9d0], R28 ;  /* 0x0009d01c01007387 */ /* 0x0001e40000100800 */
[----:B------:R-:W-:Y:S02]  /*14530*/  IMAD.X R11, R0, 0x1, R2, P1 ;  /* 0x00000001000b7824 */ /* 0x000fe400008e0602 */
[----:B0-----:R-:W4:Y:S04]  /*14540*/  LDL.LU R28, [R1+0x578] ;  /* 0x00057800011c7983 */ /* 0x001f280000300800 */
        /* <DEDUP_REMOVED lines=20> */
[----:B------:R2:W4:Y:S04]  /*14690*/  @!P0 LDG.E.U16 R11, [R12.64] ;  /* 0x000000060c0b8981 */ /* 0x000528000c1e1500 */
[----:B------:R0:W-:Y:S02]  /*146a0*/  STS.U16 [R26+0x4700], R16 ;  /* 0x004700101a007388 */ /* 0x0001e40000000400 */
[----:B0-----:R-:W-:Y:S02]  /*146b0*/  PRMT R16, RZ, 0x7610, R16 ;  /* 0x00007610ff107816 */ /* 0x001fe40000000010 */
[----:B------:R-:W-:Y:S01]  /*146c0*/  STS.U16 [R26+0x4900], R27 ;  /* 0x0049001b1a007388 */ /* 0x000fe20000000400 */
[----:B--2---:R-:W-:-:S05]  /*146d0*/  IADD3 R12, P1, R15, R3, RZ ;  /* 0x000000030f0c7210 */ /* 0x004fca0007f3e0ff */
[----:B---3--:R-:W-:Y:S01]  /*146e0*/  IMAD.X R13, R29, 0x1, R2, P1 ;  /* 0x000000011d0d7824 */ /* 0x008fe200008e0602 */
[----:B------:R0:W-:Y:S04]  /*146f0*/  STL [R1+0x9e4], R29 ;  /* 0x0009e41d01007387 */ /* 0x0001e80000100800 */
[----:B------:R1:W2:Y:S01]  /*14700*/  @!P0 LDG.E.U16 R16, [R12.64] ;  /* 0x000000060c108981 */ /* 0x0002a2000c1e1500 */
[----:B----4-:R-:W-:-:S03]  /*14710*/  IADD3 R14, P1, R28, R3, RZ ;  /* 0x000000031c0e7210 */ /* 0x010fc60007f3e0ff */
[----:B0-----:R-:W3:Y:S01]  /*14720*/  LDL.LU R29, [R1+0x38c] ;  /* 0x00038c00011d7983 */ /* 0x001ee20000300800 */
[----:B-1----:R-:W-:-:S03]  /*14730*/  PRMT R13, RZ, 0x7610, R13 ;  /* 0x00007610ff0d7816 */ /* 0x002fc6000000000d */
[----:B------:R-:W4:Y:S04]  /*14740*/  LDL.LU R26, [R1+0xb80] ;  /* 0x000b8000011a7983 */ /* 0x000f280000300800 */
[----:B------:R-:W4:Y:S01]  /*14750*/  LDL R27, [R1+0x650] ;  /* 0x00065000011b7983 */ /* 0x000f220000100800 */
[----:B------:R-:W-:-:S03]  /*14760*/  IMAD.X R15, R0, 0x1, R2, P1 ;  /* 0x00000001000f7824 */ /* 0x000fc600008e0602 */
[----:B------:R0:W-:Y:S04]  /*14770*/  STL [R1+0x9e8], R28 ;  /* 0x0009e81c01007387 */ /* 0x0001e80000100800 */
[----:B------:R1:W2:Y:S04]  /*14780*/  @!P0 LDG.E.U16 R13, [R14.64] ;  /* 0x000000060e0d8981 */ /* 0x0002a8000c1e1500 */
[----:B0-----:R-:W2:Y:S04]  /*14790*/  LDL.LU R28, [R1+0x568] ;  /* 0x00056800011c7983 */ /* 0x001ea80000300800 */
[----:B------:R0:W-:Y:S04]  /*147a0*/  STL [R1+0x9ec], R0 ;  /* 0x0009ec0001007387 */ /* 0x0001e80000100800 */
[----:B0-----:R-:W2:Y:S04]  /*147b0*/  LDL.LU R0, [R1+0x384] ;  /* 0x0003840001007983 */ /* 0x001ea80000300800 */
[----:B-1----:R-:W2:Y:S01]  /*147c0*/  LDL R15, [R1+0x56c] ;  /* 0x00056c00010f7983 */ /* 0x002ea20000100800 */
[----:B------:R-:W-:-:S03]  /*147d0*/  PRMT R12, RZ, 0x7610, R12 ;  /* 0x00007610ff0c7816 */ /* 0x000fc6000000000c */
[----:B----4-:R0:W-:Y:S04]  /*147e0*/  STS.U16 [R27+0x4b00], R26 ;  /* 0x004b001a1b007388 */ /* 0x0101e80000000400 */
[----:B0-----:R-:W4:Y:S04]  /*147f0*/  LDL R26, [R1+0x564] ;  /* 0x00056400011a7983 */ /* 0x001f280000100800 */
[----:B---3--:R0:W-:Y:S01]  /*14800*/  STL [R1+0x9f0], R29 ;  /* 0x0009f01d01007387 */ /* 0x0081e20000100800 */
        /* <DEDUP_REMOVED lines=9> */
[----:B0-----:R-:W3:Y:S01]  /*148a0*/  LDL.LU R0, [R1+0x374] ;  /* 0x0003740001007983 */ /* 0x001ee20000300800 */
[----:B------:R-:W-:-:S03]  /*148b0*/  PRMT R17, RZ, 0x7610, R17 ;  /* 0x00007610ff117816 */ /* 0x000fc60000000011 */
[----:B------:R0:W-:Y:S04]  /*148c0*/  STS.U16 [R27+0x4d00], R25 ;  /* 0x004d00191b007388 */ /* 0x0001e80000000400 */
[----:B------:R4:W3:Y:S01]  /*148d0*/  @!P0 LDG.E.U16 R17, [R14.64] ;  /* 0x000000060e118981 */ /* 0x0008e2000c1e1500 */
[----:B------:R-:W-:-:S03]  /*148e0*/  PRMT R19, RZ, 0x7610, R19 ;  /* 0x00007610ff137816 */ /* 0x000fc60000000013 */
[----:B------:R1:W-:Y:S04]  /*148f0*/  STS.U16 [R27+0x4f00], R24 ;  /* 0x004f00181b007388 */ /* 0x0003e80000000400 */
[----:B0-----:R-:W3:Y:S04]  /*14900*/  LDL R25, [R1+0x55c] ;  /* 0x00055c0001197983 */ /* 0x001ee80000100800 */
[----:B-1----:R-:W3:Y:S01]  /*14910*/  LDL R24, [R1+0x554] ;  /* 0x0005540001187983 */ /* 0x002ee20000100800 */
[----:B----4-:R-:W-:-:S03]  /*14920*/  IADD3 R14, P1, R26, R3, RZ ;  /* 0x000000031a0e7210 */ /* 0x010fc60007f3e0ff */
[----:B------:R-:W4:Y:S02]  /*14930*/  LDL.LU R26, [R1] ;  /* 0x00000000011a7983 */ /* 0x000f240000300800 */
[----:B--2---:R-:W-:Y:S02]  /*14940*/  IMAD.X R15, R29, 0x1, R2, P1 ;  /* 0x000000011d0f7824 */ /* 0x004fe400008e0602 */
[----:B------:R0:W-:Y:S04]  /*14950*/  STL [R1+0x9fc], R29 ;  /* 0x0009fc1d01007387 */ /* 0x0001e80000100800 */
[----:B------:R3:W2:Y:S04]  /*14960*/  @!P0 LDG.E.U16 R19, [R14.64] ;  /* 0x000000060e138981 */ /* 0x0006a8000c1e1500 */
[----:B0-----:R-:W2:Y:S01]  /*14970*/  LDL.LU R29, [R1+0x36c] ;  /* 0x00036c00011d7983 */ /* 0x001ea20000300800 */
[----:B---3--:R-:W-:-:S03]  /*14980*/  IADD3 R14, P1, R28, R3, RZ ;  /* 0x000000031c0e7210 */ /* 0x008fc60007f3e0ff */
[----:B------:R0:W-:Y:S04]  /*14990*/  STL [R1+0xa00], R28 ;  /* 0x000a001c01007387 */ /* 0x0001e80000100800 */
[----:B0-----:R-:W3:Y:S01]  /*149a0*/  LDL.LU R28, [R1+0x558] ;  /* 0x00055800011c7983 */ /* 0x001ee20000300800 */
[----:B------:R-:W-:-:S03]  /*149b0*/  IMAD.X R15, R0, 0x1, R2, P1 ;  /* 0x00000001000f7824 */ /* 0x000fc600008e0602 */
[----:B------:R0:W-:Y:S04]  /*149c0*/  STL [R1+0xa04], R0 ;  /* 0x000a040001007387 */ /* 0x0001e80000100800 */
[----:B0-----:R-:W4:Y:S04]  /*149d0*/  LDL.LU R0, [R1+0x364] ;  /* 0x0003640001007983 */ /* 0x001f280000300800 */
[----:B------:R0:W-:Y:S02]  /*149e0*/  STS.U16 [R27+0x5100], R21 ;  /* 0x005100151b007388 */ /* 0x0001e40000000400 */
[----:B0-----:R-:W-:-:S02]  /*149f0*/  PRMT R21, RZ, 0x7610, R21 ;  /* 0x00007610ff157816 */ /* 0x001fc40000000015 */
[----:B------:R0:W-:Y:S04]  /*14a00*/  STS.U16 [R27+0x5300], R23 ;  /* 0x005300171b007388 */ /* 0x0001e80000000400 */
[----:B------:R1:W4:Y:S01]  /*14a10*/  @!P0 LDG.E.U16 R21, [R14.64] ;  /* 0x000000060e158981 */ /* 0x000322000c1e1500 */
[----:B0-----:R-:W-:Y:S02]  /*14a20*/  PRMT R23, RZ, 0x7610, R23 ;  /* 0x00007610ff177816 */ /* 0x001fe40000000017 */
[----:B-1----:R-:W-:-:S05]  /*14a30*/  IADD3 R14, P1, R25, R3, RZ ;  /* 0x00000003190e7210 */ /* 0x002fca0007f3e0ff */
[----:B--2---:R-:W-:Y:S01]  /*14a40*/  IMAD.X R15, R29, 0x1, R2, P1 ;  /* 0x000000011d0f7824 */ /* 0x004fe200008e0602 */
[----:B------:R0:W-:Y:S04]  /*14a50*/  STL [R1+0xa08], R29 ;  /* 0x000a081d01007387 */ /* 0x0001e80000100800 */
[----:B------:R3:W2:Y:S04]  /*14a60*/  @!P0 LDG.E.U16 R23, [R14.64] ;  /* 0x000000060e178981 */ /* 0x0006a8000c1e1500 */
[----:B0-----:R-:W2:Y:S01]  /*14a70*/  LDL.LU R29, [R1+0x35c] ;  /* 0x00035c00011d7983 */ /* 0x001ea20000300800 */
[----:B---3--:R-:W-:-:S03]  /*14a80*/  IADD3 R14, P1, R28, R3, RZ ;  /* 0x000000031c0e7210 */ /* 0x008fc60007f3e0ff */
[----:B------:R0:W-:Y:S04]  /*14a90*/  STL [R1+0xa0c], R28 ;  /* 0x000a0c1c01007387 */ /* 0x0001e80000100800 */
[----:B0-----:R-:W3:Y:S01]  /*14aa0*/  LDL.LU R28, [R1+0x550] ;  /* 0x00055000011c7983 */ /* 0x001ee20000300800 */
[----:B----4-:R-:W-:-:S03]  /*14ab0*/  IMAD.X R15, R0, 0x1, R2, P1 ;  /* 0x00000001000f7824 */ /* 0x010fc600008e0602 */
[----:B------:R0:W-:Y:S04]  /*14ac0*/  STL [R1+0xa10], R0 ;  /* 0x000a100001007387 */ /* 0x0001e80000100800 */
[----:B0-----:R-:W4:Y:S04]  /*14ad0*/  LDL.LU R0, [R1+0x354] ;  /* 0x0003540001007983 */ /* 0x001f280000300800 */
[----:B------:R0:W-:Y:S02]  /*14ae0*/  STS.U16 [R27+0x5500], R22 ;  /* 0x005500161b007388 */ /* 0x0001e40000000400 */
[----:B0-----:R-:W-:-:S02]  /*14af0*/  PRMT R22, RZ, 0x7610, R22 ;  /* 0x00007610ff167816 */ /* 0x001fc40000000016 */
[----:B------:R0:W-:Y:S04]  /*14b00*/  STS.U16 [R27+0x5700], R20 ;  /* 0x005700141b007388 */ /* 0x0001e80000000400 */
[----:B------:R1:W4:Y:S01]  /*14b10*/  @!P0 LDG.E.U16 R22, [R14.64] ;  /* 0x000000060e168981 */ /* 0x000322000c1e1500 */
[----:B0-----:R-:W-:Y:S02]  /*14b20*/  PRMT R20, RZ, 0x7610, R20 ;  /* 0x00007610ff147816 */ /* 0x001fe40000000014 */
[----:B-1----:R-:W-:Y:S01]  /*14b30*/  IADD3 R14, P1, R24, R3, RZ ;  /* 0x00000003180e7210 */ /* 0x002fe20007f3e0ff */
[----:B------:R0:W-:Y:S02]  /*14b40*/  STS.U16 [R27+0x5900], R7 ;  /* 0x005900071b007388 */ /* 0x0001e40000000400 */
[----:B0-----:R-:W-:-:S02]  /*14b50*/  PRMT R7, RZ, 0x7610, R7 ;  /* 0x00007610ff077816 */ /* 0x001fc40000000007 */
[----:B------:R-:W-:Y:S04]  /*14b60*/  STS.U16 [R27+0x7f00], R26 ;  /* 0x007f001a1b007388 */ /* 0x000fe80000000400 */
[----:B------:R-:W-:Y:S04]  /*14b70*/  STS.U16 [R27+0x5b00], R18 ;  /* 0x005b00121b007388 */ /* 0x000fe80000000400 */
[----:B------:R-:W-:Y:S04]  /*14b80*/  STS.U16 [R27+0x5d00], R5 ;  /* 0x005d00051b007388 */ /* 0x000fe80000000400 */
[----:B------:R-:W-:Y:S04]  /*14b90*/  STS.U16 [R27+0x5f00], R4 ;  /* 0x005f00041b007388 */ /* 0x000fe80000000400 */
[----:B------:R-:W-:Y:S04]  /*14ba0*/  STS.U16 [R27+0x6100], R6 ;  /* 0x006100061b007388 */ /* 0x000fe80000000400 */
[----:B------:R-:W-:Y:S04]  /*14bb0*/  STS.U16 [R27+0x6300], R8 ;  /* 0x006300081b007388 */ /* 0x000fe80000000400 */
[----:B------:R-:W-:Y:S04]  /*14bc0*/  STS.U16 [R27+0x6500], R9 ;  /* 0x006500091b007388 */ /* 0x000fe80000000400 */
[----:B------:R-:W-:Y:S04]  /*14bd0*/  STS.U16 [R27+0x6700], R10 ;  /* 0x0067000a1b007388 */ /* 0x000fe80000000400 */
[----:B------:R-:W-:Y:S01]  /*14be0*/  STS.U16 [R27+0x6900], R11 ;  /* 0x0069000b1b007388 */ /* 0x000fe20000000400 */
[----:B--2---:R-:W-:-:S05]  /*14bf0*/  IMAD.X R15, R29, 0x1, R2, P1 ;  /* 0x000000011d0f7824 */ /* 0x004fca00008e0602 */
[----:B------:R3:W2:Y:S02]  /*14c00*/  @!P0 LDG.E.U16 R20, [R14.64] ;  /* 0x000000060e148981 */ /* 0x0006a4000c1e1500 */
[----:B---3--:R-:W-:-:S05]  /*14c10*/  IADD3 R14, P1, R28, R3, RZ ;  /* 0x000000031c0e7210 */ /* 0x008fca0007f3e0ff */
[----:B----4-:R-:W-:-:S05]  /*14c20*/  IMAD.X R15, R0, 0x1, R2, P1 ;  /* 0x00000001000f7824 */ /* 0x010fca00008e0602 */
[----:B------:R-:W3:Y:S04]  /*14c30*/  @!P0 LDG.E.U16 R7, [R14.64] ;  /* 0x000000060e078981 */ /* 0x000ee8000c1e1500 */
[----:B------:R0:W-:Y:S04]  /*14c40*/  STL [R1+0xb48], R29 ;  /* 0x000b481d01007387 */ /* 0x0001e80000100800 */
[----:B0-----:R-:W4:Y:S04]  /*14c50*/  LDL R29, [R1+0x40] ;  /* 0x00004000011d7983 */ /* 0x001f280000100800 */
[----:B------:R-:W-:Y:S04]  /*14c60*/  STL [R1+0xb50], R28 ;  /* 0x000b501c01007387 */ /* 0x000fe80000100800 */
[----:B------:R-:W-:Y:S04]  /*14c70*/  STL [R1+0xb4c], R3 ;  /* 0x000b4c0301007387 */ /* 0x000fe80000100800 */
[----:B------:R-:W-:Y:S04]  /*14c80*/  STL [R1+0xb54], R2 ;  /* 0x000b540201007387 */ /* 0x000fe80000100800 */
[----:B------:R-:W4:Y:S04]  /*14c90*/  LDL R5, [R1+0x658] ;  /* 0x0006580001057983 */ /* 0x000f280000100800 */
[----:B------:R-:W4:Y:S04]  /*14ca0*/  LDL R4, [R1+0x654] ;  /* 0x0006540001047983 */ /* 0x000f280000100800 */
[----:B------:R-:W4:Y:S04]  /*14cb0*/  LDL.LU.64 R8, [R1+0x270] ;  /* 0x0002700001087983 */ /* 0x000f280000300a00 */
[----:B------:R-:W4:Y:S04]  /*14cc0*/  LDL.LU.64 R10, [R1+0x278] ;  /* 0x00027800010a7983 */ /* 0x000f280000300a00 */
        /* <DEDUP_REMOVED lines=8> */
[----:B--2---:R-:W-:Y:S04]  /*14d50*/  STS.U16 [R27+0x7b00], R20 ;  /* 0x007b00141b007388 */ /* 0x004fe80000000400 */
[----:B---3--:R-:W-:Y:S04]  /*14d60*/  STS.U16 [R27+0x7d00], R7 ;  /* 0x007d00071b007388 */ /* 0x008fe80000000400 */
[----:B------:R-:W-:Y:S06]  /*14d70*/  BAR.SYNC.DEFER_BLOCKING 0x0 ;  /* 0x0000000000007b1d */ /* 0x000fec0000010000 */
[----:B----4-:R-:W-:Y:S04]  /*14d80*/  LDSM.16.M88.4 R24, [R29] ;  /* 0x000000001d18783b */ /* 0x010fe80000000200 */
[----:B------:R-:W0:Y:S04]  /*14d90*/  LDSM.16.MT88.4 R12, [R5+0x8000] ;  /* 0x00800000050c783b */ /* 0x000e280000004200 */
[----:B------:R-:W1:Y:S04]  /*14da0*/  LDSM.16.MT88.4 R16, [R4+0x8000] ;  /* 0x008000000410783b */ /* 0x000e680000004200 */
[----:B------:R-:W2:Y:S04]  /*14db0*/  LDSM.16.M88.4 R20, [R29+0x800] ;  /* 0x000800001d14783b */ /* 0x000ea80000000200 */
[----:B0-----:R-:W-:Y:S04]  /*14dc0*/  STL.64 [R1+0xb78], R14 ;  /* 0x000b780e01007387 */ /* 0x001fe80000100a00 */
[----:B------:R1:W-:Y:S02]  /*14dd0*/  STL.64 [R1+0xb70], R12 ;  /* 0x000b700c01007387 */ /* 0x0003e40000100a00 */
[----:B-1----:R-:W-:Y:S02]  /*14de0*/  HMMA.16816.F32.BF16 R12, R16, R24, R8 ;  /* 0x00000018100c723c */ /* 0x002fe40000041808 */
[----:B------:R0:W-:Y:S04]  /*14df0*/  STL.64 [R1+0xb68], R4 ;  /* 0x000b680401007387 */ /* 0x0001e80000100a00 */
[----:B0-----:R-:W3:Y:S04]  /*14e00*/  LDL.LU.64 R4, [R1+0x1f0] ;  /* 0x0001f00001047983 */ /* 0x001ee80000300a00 */
[----:B------:R-:W3:Y:S11]  /*14e10*/  LDL.LU.64 R6, [R1+0x1f8] ;  /* 0x0001f80001067983 */ /* 0x000ef60000300a00 */
[----:B------:R-:W-:Y:S03]  /*14e20*/  @!UPT UIADD3 URZ, URZ, URZ, URZ ;  /* 0x0000003f3f3ff290 */ /* 0x000fe6000fffe03f */
[----:B------:R-:W-:Y:S02]  /*14e30*/  IMAD.MOV.U32 R11, RZ, RZ, R14 ;  /* 0x000000ffff0b7224 */ /* 0x000fe400078e000e */
[----:B------:R-:W-:Y:S02]  /*14e40*/  IMAD.MOV.U32 R10, RZ, RZ, R15 ;  /* 0x000000ffff0a7224 */ /* 0x000fe400078e000f */
[----:B------:R-:W-:Y:S01]  /*14e50*/  IMAD.MOV.U32 R3, RZ, RZ, R12 ;  /* 0x000000ffff037224 */ /* 0x000fe200078e000c */
[----:B------:R-:W3:Y:S01]  /*14e60*/  LDL.LU.64 R14, [R1+0xb78] ;  /* 0x000b7800010e7983 */ /* 0x000ee20000300a00 */
[----:B------:R-:W-:-:S03]  /*14e70*/  IMAD.MOV.U32 R29, RZ, RZ, R13 ;  /* 0x000000ffff1d7224 */ /* 0x000fc600078e000d */
[----:B------:R-:W3:Y:S02]  /*14e80*/  LDL.LU.64 R12, [R1+0xb70] ;  /* 0x000b7000010c7983 */ /* 0x000ee40000300a00 */
[----:B---3--:R-:W-:Y:S11]  /*14e90*/  HMMA.16816.F32.BF16 R4, R12, R24, R4 ;  /* 0x000000180c04723c */ /* 0x008ff60000041804 */
[----:B------:R-:W-:Y:S11]  /*14ea0*/  @!UPT UIADD3 URZ, URZ, URZ, URZ ;  /* 0x0000003f3f3ff290 */ /* 0x000ff6000fffe03f */
[----:B------:R-:W-:Y:S02]  /*14eb0*/  @!UPT UIADD3 URZ, URZ, URZ, URZ ;  /* 0x0000003f3f3ff290 */ /* 0x000fe4000fffe03f */
[----:B------:R-:W-:Y:S02]  /*14ec0*/  IMAD.MOV.U32 R2, RZ, RZ, R4 ;  /* 0x000000ffff027224 */ /* 0x000fe400078e0004 */
[----:B------:R-:W-:Y:S02]  /*14ed0*/  IMAD.MOV.U32 R28, RZ, RZ, R5 ;  /* 0x000000ffff1c7224 */ /* 0x000fe400078e0005 */
[----:B------:R-:W3:Y:S04]  /*14ee0*/  LDL.LU.64 R4, [R1+0xb68] ;  /* 0x000b680001047983 */ /* 0x000ee80000300a00 */
[----:B------:R-:W-:Y:S04]  /*14ef0*/  STL.64 [R1+0xb60], R14 ;  /* 0x000b600e01007387 */ /* 0x000fe80000100a00 */
[----:B------:R0:W-:Y:S04]  /*14f00*/  STL.64 [R1+0xb58], R12 ;  /* 0x000b580c01007387 */ /* 0x0001e80000100a00 */
[----:B0-----:R-:W2:Y:S04]  /*14f10*/  LDL.LU.64 R12, [R1+0x260] ;  /* 0x00026000010c7983 */ /* 0x001ea80000300a00 */
[----:B------:R-:W2:Y:S01]  /*14f20*/  LDL.LU.64 R14, [R1+0x268] ;  /* 0x00026800010e7983 */ /* 0x000ea20000300a00 */
[----:B------:R-:W-:-:S02]  /*14f30*/  IMAD.MOV.U32 R25, RZ, RZ, R6 ;  /* 0x000000ffff197224 */ /* 0x000fc400078e0006 */
[----:B------:R-:W-:Y:S01]  /*14f40*/  IMAD.MOV.U32 R24, RZ, RZ, R7 ;  /* 0x000000ffff187224 */ /* 0x000fe200078e0007 */
[----:B--2---:R-:W-:Y:S11]  /*14f50*/  HMMA.16816.F32.BF16 R12, R16, R20, R12 ;  /* 0x00000014100c723c */ /* 0x004ff6000004180c */
[----:B------:R-:W-:Y:S11]  /*14f60*/  @!UPT UIADD3 URZ, URZ, URZ, URZ ;  /* 0x0000003f3f3ff290 */ /* 0x000ff6000fffe03f */
[----:B------:R-:W-:Y:S02]  /*14f70*/  @!UPT UIADD3 URZ, URZ, URZ, URZ ;  /* 0x0000003f3f3ff290 */ /* 0x000fe4000fffe03f */
[----:B------:R-:W-:Y:S02]  /*14f80*/  IMAD.MOV.U32 R7, RZ, RZ, R14 ;  /* 0x000000ffff077224 */ /* 0x000fe400078e000e */
[----:B------:R-:W-:Y:S02]  /*14f90*/  IMAD.MOV.U32 R6, RZ, RZ, R15 ;  /* 0x000000ffff067224 */ /* 0x000fe400078e000f */
[----:B------:R-:W-:Y:S01]  /*14fa0*/  IMAD.MOV.U32 R9, RZ, RZ, R12 ;  /* 0x000000ffff097224 */ /* 0x000fe200078e000c */
[----:B------:R-:W2:Y:S01]  /*14fb0*/  LDL.LU.64 R14, [R1+0xb60] ;  /* 0x000b6000010e7983 */ /* 0x000ea20000300a00 */
[----:B------:R-:W-:-:S03]  /*14fc0*/  IMAD.MOV.U32 R8, RZ, RZ, R13 ;  /* 0x000000ffff087224 */ /* 0x000fc600078e000d */
[----:B------:R-:W2:Y:S04]  /*14fd0*/  LDL.LU.64 R12, [R1+0xb58] ;  /* 0x000b5800010c7983 */ /* 0x000ea80000300a00 */
[----:B------:R-:W-:Y:S04]  /*14fe0*/  STL.64 [R1+0xb10], R18 ;  /* 0x000b101201007387 */ /* 0x000fe80000100a00 */
[----:B------:R0:W-:Y:S04]  /*14ff0*/  STL.64 [R1+0xb08], R16 ;  /* 0x000b081001007387 */ /* 0x0001e80000100a00 */
[----:B0-----:R-:W2:Y:S04]  /*15000*/  LDL.LU.64 R16, [R1+0x1e0] ;  /* 0x0001e00001107983 */ /* 0x001ea80000300a00 */
[----:B------:R-:W2:Y:S02]  /*15010*/  LDL.LU.64 R18, [R1+0x1e8] ;  /* 0x0001e80001127983 */ /* 0x000ea40000300a00 */
[----:B--2---:R-:W-:Y:S11]  /*15020*/  HMMA.16816.F32.BF16 R16, R12, R20, R16 ;  /* 0x000000140c10723c */ /* 0x004ff60000041810 */
[----:B------:R-:W-:Y:S11]  /*15030*/  @!UPT UIADD3 URZ, URZ, URZ, URZ ;  /* 0x0000003f3f3ff290 */ /* 0x000ff6000fffe03f */
[----:B------:R-:W-:Y:S01]  /*15040*/  @!UPT UIADD3 URZ, URZ, URZ, URZ ;  /* 0x0000003f3f3ff290 */ /* 0x000fe2000fffe03f */
[----:B------:R0:W-:Y:S04]  /*15050*/  STL.64 [R1+0xb30], R18 ;  /* 0x000b301201007387 */ /* 0x0001e80000100a00 */
[----:B------:R1:W-:Y:S01]  /*15060*/  STL.64 [R1+0xb28], R16 ;  /* 0x000b281001007387 */ /* 0x0003e20000100a00 */
[----:B0-----:R-:W-:Y:S02]  /*15070*/  IMAD.MOV.U32 R18, RZ, RZ, R25 ;  /* 0x000000ffff127224 */ /* 0x001fe400078e0019 */
[----:B------:R-:W-:Y:S02]  /*15080*/  IMAD.MOV.U32 R19, RZ, RZ, R24 ;  /* 0x000000ffff137224 */ /* 0x000fe400078e0018 */
[----:B-1----:R-:W-:Y:S02]  /*15090*/  IMAD.MOV.U32 R16, RZ, RZ, R2 ;  /* 0x000000ffff107224 */ /* 0x002fe400078e0002 */
[----:B------:R-:W-:Y:S01]  /*150a0*/  IMAD.MOV.U32 R17, RZ, RZ, R28 ;  /* 0x000000ffff117224 */ /* 0x000fe200078e001c */
[----:B------:R0:W5:Y:S04]  /*150b0*/  LDL.LU R2, [R1+0xb54] ;  /* 0x000b540001027983 */ /* 0x0001680000300800 */
[----:B------:R-:W2:Y:S04]  /*150c0*/  LDL.LU R28, [R1+0xb50] ;  /* 0x000b5000011c7983 */ /* 0x000ea80000300800 */
[----:B------:R-:W-:Y:S04]  /*150d0*/  STL.64 [R1+0xb40], R18 ;  /* 0x000b401201007387 */ /* 0x000fe80000100a00 */
[----:B------:R1:W-:Y:S02]  /*150e0*/  STL.64 [R1+0xb38], R16 ;  /* 0x000b381001007387 */ /* 0x0003e40000100a00 */
[----:B-1----:R-:W-:-:S02]  /*150f0*/  IMAD.MOV.U32 R16, RZ, RZ, R3 ;  /* 0x000000ffff107224 */ /* 0x002fc400078e0003 */
[----:B------:R0:W5:Y:S01]  /*15100*/  LDL.LU R3, [R1+0xb4c] ;  /* 0x000b4c0001037983 */ /* 0x0001620000300800 */
[----:B------:R-:W-:-:S03]  /*15110*/  IMAD.MOV.U32 R17, RZ, RZ, R29 ;  /* 0x000000ffff117224 */ /* 0x000fc600078e001d */
[----:B------:R-:W4:Y:S01]  /*15120*/  LDL.LU R29, [R1+0xb48] ;  /* 0x000b4800011d7983 */ /* 0x000f220000300800 */
[----:B------:R-:W-:-:S03]  /*15130*/  IMAD.MOV.U32 R18, RZ, RZ, R11 ;  /* 0x000000ffff127224 */ /* 0x000fc600078e000b */
[----:B------:R-:W-:Y:S01]  /*15140*/  STL.64 [R1+0xb20], R14 ;  /* 0x000b200e01007387 */ /* 0x000fe20000100a00 */
[----:B------:R-:W-:-:S03]  /*15150*/  IMAD.MOV.U32 R19, RZ, RZ, R10 ;  /* 0x000000ffff137224 */ /* 0x000fc600078e000a */
[----:B------:R1:W-:Y:S04]  /*15160*/  STL.64 [R1+0xb18], R12 ;  /* 0x000b180c01007387 */ /* 0x0003e80000100a00 */
[----:B------:R-:W2:Y:S01]  /*15170*/  LDL R21, [R1+0x40] ;  /* 0x0000400001157983 */ /* 0x000ea20000100800 */
[----:B-1----:R-:W-:Y:S02]  /*15180*/  IMAD.MOV.U32 R12, RZ, RZ, R9 ;  /* 0x000000ffff0c7224 */ /* 0x002fe400078e0009 */
[----:B------:R-:W-:Y:S02]  /*15190*/  IMAD.MOV.U32 R13, RZ, RZ, R8 ;  /* 0x000000ffff0d7224 */ /* 0x000fe400078e0008 */
[----:B---3--:R-:W1:Y:S02]  /*151a0*/  LDSM.16.MT88.4 R8, [R4+0x8400] ;  /* 0x008400000408783b */ /* 0x008e640000004200 */
[----:B-1----:R-:W-:Y:S11]  /*151b0*/  HMMA.16816.F32.BF16 R16, R8, R26, R16 ;  /* 0x0000001a0810723c */ /* 0x002ff60000041810 */
[----:B------:R-:W-:Y:S11]  /*151c0*/  @!UPT UIADD3 URZ, URZ, URZ, URZ ;  /* 0x0000003f3f3ff290 */ /* 0x000ff6000fffe03f */
[----:B------:R-:W-:Y:S01]  /*151d0*/  @!UPT UIADD3 URZ, URZ, URZ, URZ ;  /* 0x0000003f3f3ff290 */ /* 0x000fe2000fffe03f */
[----:B------:R-:W-:Y:S04]  /*151e0*/  STL.64 [R1+0x270], R16 ;  /* 0x0002701001007387 */ /* 0x000fe80000100a00 */
[----:B------:R1:W-:Y:S04]  /*151f0*/  STL.64 [R1+0x278], R18 ;  /* 0x0002781201007387 */ /* 0x0003e80000100a00 */
[----:B-1----:R-:W3:Y:S04]  /*15200*/  LDL.LU.64 R18, [R1+0xb40] ;  /* 0x000b400001127983 */ /* 0x002ee80000300a00 */
[----:B------:R-:W3:Y:S01]  /*15210*/  LDL.LU.64 R16, [R1+0xb38] ;  /* 0x000b380001107983 */ /* 0x000ee20000300a00 */
[----:B------:R-:W-:-:S02]  /*15220*/  IMAD.MOV.U32 R14, RZ, RZ, R7 ;  /* 0x000000ffff0e7224 */ /* 0x000fc400078e0007 */
[----:B------:R-:W-:Y:S02]  /*15230*/  IMAD.MOV.U32 R15, RZ, RZ, R6 ;  /* 0x000000ffff0f7224 */ /* 0x000fe400078e0006 */
[----:B------:R-:W3:Y:S02]  /*15240*/  LDSM.16.MT88.4 R4, [R5+0x8400] ;  /* 0x008400000504783b */ /* 0x000ee40000004200 */
[----:B---3--:R-:W-:Y:S02]  /*15250*/  HMMA.16816.F32.BF16 R24, R4, R26, R16 ;  /* 0x0000001a0418723c */ /* 0x008fe40000041810 */
[----:B------:R-:W3:Y:S04]  /*15260*/  LDL.LU.64 R18, [R1+0xb30] ;  /* 0x000b300001127983 */ /* 0x000ee80000300a00 */
[----:B------:R-:W3:Y:S02]  /*15270*/  LDL.LU.64 R16, [R1+0xb28] ;  /* 0x000b280001107983 */ /* 0x000ee40000300a00 */
[-C--:B------:R-:W-:Y:S11]  /*15280*/  HMMA.16816.F32.BF16 R12, R8, R22.reuse, R12 ;  /* 0x00000016080c723c */ /* 0x080ff6000004180c */
[----:B------:R-:W-:Y:S04]  /*15290*/  @!UPT UIADD3 URZ, URZ, URZ, URZ ;  /* 0x0000003f3f3ff290 */ /* 0x000fe8000fffe03f */
[----:B------:R1:W-:Y:S04]  /*152a0*/  STL.64 [R1+0x1f0], R24 ;  /* 0x0001f01801007387 */ /* 0x0003e80000100a00 */
[----:B------:R0:W-:Y:S04]  /*152b0*/  STL.64 [R1+0x1f8], R26 ;  /* 0x0001f81a01007387 */ /* 0x0001e80000100a00 */
[----:B-1----:R-:W4:Y:S04]  /*152c0*/  LDL.LU.64 R24, [R1+0x1d0] ;  /* 0x0001d00001187983 */ /* 0x002f280000300a00 */
[----:B0-----:R-:W4:Y:S04]  /*152d0*/  LDL.LU.64 R26, [R1+0x1d8] ;  /* 0x0001d800011a7983 */ /* 0x001f280000300a00 */
[----:B------:R-:W-:Y:S04]  /*152e0*/  STL.64 [R1+0x260], R12 ;  /* 0x0002600c01007387 */ /* 0x000fe80000100a00 */
[----:B------:R0:W-:Y:S04]  /*152f0*/  STL.64 [R1+0x268], R14 ;  /* 0x0002680e01007387 */ /* 0x0001e80000100a00 */
[----:B0-----:R-:W4:Y:S04]  /*15300*/  LDL.LU.64 R14, [R1+0xb20] ;  /* 0x000b2000010e7983 */ /* 0x001f280000300a00 */
[----:B------:R-:W4:Y:S01]  /*15310*/  LDL.LU.64 R12, [R1+0xb18] ;  /* 0x000b1800010c7983 */ /* 0x000f220000300a00 */
[----:B---3--:R-:W-:Y:S03]  /*15320*/  HMMA.16816.F32.BF16 R16, R4, R22, R16 ;  /* 0x000000160410723c */ /* 0x008fe60000041810 */
[----:B--2---:R-:W4:Y:S11]  /*15330*/  LDSM.16.M88.4 R20, [R21+0x1000] ;  /* 0x001000001514783b */ /* 0x004f360000000200 */
[----:B------:R-:W-:Y:S09]  /*15340*/  @!UPT UIADD3 URZ, URZ, URZ, URZ ;  /* 0x0000003f3f3ff290 */ /* 0x000ff2000fffe03f */
[----:B------:R-:W-:Y:S04]  /*15350*/  STL.64 [R1+0x1e0], R16 ;  /* 0x0001e01001007387 */ /* 0x000fe80000100a00 */
[----:B------:R0:W-:Y:S04]  /*15360*/  STL.64 [R1+0x1e8], R18 ;  /* 0x0001e81201007387 */ /* 0x0001e80000100a00 */
[----:B0-----:R-:W2:Y:S04]  /*15370*/  LDL.LU.64 R18, [R1+0xb10] ;  /* 0x000b100001127983 */ /* 0x001ea80000300a00 */
[----:B------:R-:W2:Y:S04]  /*15380*/  LDL.LU.64 R16, [R1+0xb08] ;  /* 0x000b080001107983 */ /* 0x000ea80000300a00 */
[----:B------:R-:W-:Y:S04]  /*15390*/  STL.64 [R1+0xb00], R6 ;  /* 0x000b000601007387 */ /* 0x000fe80000100a00 */
[----:B------:R0:W-:Y:S04]  /*153a0*/  STL.64 [R1+0xaf8], R4 ;  /* 0x000af80401007387 */ /* 0x0001e80000100a00 */
[----:B0-----:R-:W2:Y:S04]  /*153b0*/  LDL.LU.64 R4, [R1+0x250] ;  /* 0x0002500001047983 */ /* 0x001ea80000300a00 */
[----:B------:R-:W2:Y:S01]  /*153c0*/  LDL.LU.64 R6, [R1+0x258] ;  /* 0x0002580001067983 */ /* 0x000ea20000300a00 */
[-C--:B----4-:R-:W-:Y:S08]  /*153d0*/  HMMA.16816.F32.BF16 R24, R12, R20.reuse, R24 ;  /* 0x000000140c18723c */ /* 0x090ff00000041818 */
[----:B--2---:R-:W-:Y:S01]  /*153e0*/  HMMA.16816.F32.BF16 R4, R16, R20, R4 ;  /* 0x000000141004723c */ /* 0x004fe20000041804 */
[----:B------:R-:W2:Y:S11]  /*153f0*/  LDL R21, [R1+0x40] ;  /* 0x0000400001157983 */ /* 0x000eb60000100800 */
[----:B------:R-:W-:Y:S11]  /*15400*/  @!UPT UIADD3 URZ, URZ, URZ, URZ ;  /* 0x0000003f3f3ff290 */ /* 0x000ff6000fffe03f */
[----:B------:R-:W-:Y:S01]  /*15410*/  @!UPT UIADD3 URZ, URZ, URZ, URZ ;  /* 0x0000003f3f3ff290 */ /* 0x000fe2000fffe03f */
[-C--:B------:R-:W-:Y:S11]  /*15420*/  HMMA.16816.F32.BF16 R4, R8, R22.reuse, R4 ;  /* 0x000000160804723c */ /* 0x080ff60000041804 */
[----:B------:R-:W-:Y:S11]  /*15430*/  @!UPT UIADD3 URZ, URZ, URZ, URZ ;  /* 0x0000003f3f3ff290 */ /* 0x000ff6000fffe03f */
[----:B------:R-:W-:Y:S01]  /*15440*/  @!UPT UIADD3 URZ, URZ, URZ, URZ ;  /* 0x0000003f3f3ff290 */ /* 0x000fe2000fffe03f */
[----:B------:R-:W-:Y:S04]  /*15450*/  STL.64 [R1+0x250], R4 ;  /* 0x0002500401007387 */ /* 0x000fe80000100a00 */
[----:B------:R0:W-:Y:S04]  /*15460*/  STL.64 [R1+0x258], R6 ;  /* 0x0002580601007387 */ /* 0x0001e80000100a00 */
[----:B0-----:R-:W3:Y:S04]  /*15470*/  LDL.LU.64 R6, [R1+0xb00] ;  /* 0x000b000001067983 */ /* 0x001ee80000300a00 */
[----:B------:R-:W3:Y:S02]  /*15480*/  LDL.LU.64 R4, [R1+0xaf8] ;  /* 0x000af80001047983 */ /* 0x000ee40000300a00 */
[----:B---3--:R-:W-:Y:S02]  /*15490*/  HMMA.16816.F32.BF16 R24, R4, R22, R24 ;  /* 0x000000160418723c */ /* 0x008fe40000041818 */
[----:B--2---:R-:W0:Y:S11]  /*154a0*/  LDSM.16.M88.4 R20, [R21+0x1800] ;  /* 0x001800001514783b */ /* 0x004e360000000200 */
[----:B------:R-:W-:Y:S10]  /*154b0*/  @!UPT UIADD3 URZ, URZ, URZ, URZ ;  /* 0x0000003f3f3ff290 */ /* 0x000ff4000fffe03f */
[----:B------:R1:W-:Y:S04]  /*154c0*/  STL.64 [R1+0x1d0], R24 ;  /* 0x0001d01801007387 */ /* 0x0003e80000100a00 */
[----:B------:R2:W-:Y:S04]  /*154d0*/  STL.64 [R1+0x1d8], R26 ;  /* 0x0001d81a01007387 */ /* 0x0005e80000100a00 */
[----:B-1----:R-:W3:Y:S04]  /*154e0*/  LDL.LU.64 R24, [R1+0x1c0] ;  /* 0x0001c00001187983 */ /* 0x002ee80000300a00 */
[----:B--2---:R-:W3:Y:S04]  /*154f0*/  LDL.LU.64 R26, [R1+0x1c8] ;  /* 0x0001c800011a7983 */ /* 0x004ee80000300a00 */
[----:B------:R-:W-:Y:S04]  /*15500*/  STL.64 [R1+0xaf0], R6 ;  /* 0x000af00601007387 */ /* 0x000fe80000100a00 */
[----:B------:R1:W-:Y:S04]  /*15510*/  STL.64 [R1+0xae8], R4 ;  /* 0x000ae80401007387 */ /* 0x0003e80000100a00 */
[----:B-1----:R-:W0:Y:S04]  /*15520*/  LDL.LU.64 R4, [R1+0x240] ;  /* 0x0002400001047983 */ /* 0x002e280000300a00 */
[----:B------:R-:W0:Y:S02]  /*15530*/  LDL.LU.64 R6, [R1+0x248] ;  /* 0x0002480001067983 */ /* 0x000e240000300a00 */
[----:B0-----:R-:W-:Y:S11]  /*15540*/  HMMA.16816.F32.BF16 R4, R16, R20, R4 ;  /* 0x000000141004723c */ /* 0x001ff60000041804 */
[----:B------:R-:W-:Y:S11]  /*15550*/  @!UPT UIADD3 URZ, URZ, URZ, URZ ;  /* 0x0000003f3f3ff290 */ /* 0x000ff6000fffe03f */
[----:B------:R-:W-:Y:S02]  /*15560*/  @!UPT UIADD3 URZ, URZ, URZ, URZ ;  /* 0x0000003f3f3ff290 */ /* 0x000fe4000fffe03f */
[----:B------:R-:W-:Y:S08]  /*15570*/  HMMA.16816.F32.BF16 R4, R8, R22, R4 ;  /* 0x000000160804723c */ /* 0x000ff00000041804 */
[----:B---3--:R-:W-:Y:S01]  /*15580*/  HMMA.16816.F32.BF16 R24, R12, R20, R24 ;  /* 0x000000140c18723c */ /* 0x008fe20000041818 */
[----:B------:R-:W2:Y:S11]  /*15590*/  LDL R21, [R1+0x40] ;  /* 0x0000400001157983 */ /* 0x000eb60000100800 */
[----:B------:R-:W-:Y:S03]  /*155a0*/  @!UPT UIADD3 URZ, URZ, URZ, URZ ;  /* 0x0000003f3f3ff290 */ /* 0x000fe6000fffe03f */
        /* <DEDUP_REMOVED lines=235> */
[-C--:B0-----:R-:W-:Y:S08]  /*16460*/  HMMA.16816.F32.BF16 R4, R16, R20.reuse, R4 ;  /* 0x000000141004723c */ /* 0x081ff00000041804 */
[----:B---3--:R-:W-:Y:S01]  /*16470*/  HMMA.16816.F32.BF16 R24, R12, R20, R24 ;  /* 0x000000140c18723c */ /* 0x008fe20000041818 */
[----:B------:R-:W2:Y:S04]  /*16480*/  LDL.LU R20, [R1+0x64c] ;  /* 0x00064c0001147983 */ /* 0x000ea80000300800 */
[----:B------:R-:W3:Y:S11]  /*16490*/  LDL R21, [R1+0x40] ;  /* 0x0000400001157983 */ /* 0x000ef60000100800 */
[-C--:B------:R-:W-:Y:S01]  /*164a0*/  HMMA.16816.F32.BF16 R4, R8, R22.reuse, R4 ;  /* 0x000000160804723c */ /* 0x080fe20000041804 */
[----:B------:R-:W-:Y:S04]  /*164b0*/  STL.64 [R1+0xa30], R14 ;  /* 0x000a300e01007387 */ /* 0x000fe80000100a00 */
[----:B------:R0:W-:Y:S04]  /*164c0*/  STL.64 [R1+0xa28], R12 ;  /* 0x000a280c01007387 */ /* 0x0001e80000100a00 */
[----:B0-----:R-:W4:Y:S04]  /*164d0*/  LDL.LU.64 R12, [R1+0x100] ;  /* 0x00010000010c7983 */ /* 0x001f280000300a00 */
[----:B------:R-:W4:Y:S10]  /*164e0*/  LDL.LU.64 R14, [R1+0x108] ;  /* 0x00010800010e7983 */ /* 0x000f340000300a00 */
[----:B------:R-:W-:Y:S04]  /*164f0*/  STL.64 [R1+0x110], R4 ;  /* 0x0001100401007387 */ /* 0x000fe80000100a00 */
[----:B------:R0:W-:Y:S04]  /*16500*/  STL.64 [R1+0x118], R6 ;  /* 0x0001180601007387 */ /* 0x0001e80000100a00 */
[----:B0-----:R-:W2:Y:S04]  /*16510*/  LDL.LU.64 R6, [R1+0xa40] ;  /* 0x000a400001067983 */ /* 0x001ea80000300a00 */
[----:B------:R-:W2:Y:S04]  /*16520*/  LDL.LU.64 R4, [R1+0xa38] ;  /* 0x000a380001047983 */ /* 0x000ea80000300a00 */
[----:B------:R-:W-:Y:S04]  /*16530*/  STL.64 [R1+0xa20], R10 ;  /* 0x000a200a01007387 */ /* 0x000fe80000100a00 */
[----:B------:R0:W-:Y:S04]  /*16540*/  STL.64 [R1+0xa18], R8 ;  /* 0x000a180801007387 */ /* 0x0001e80000100a00 */
[----:B0-----:R-:W3:Y:S04]  /*16550*/  LDL.LU.64 R8, [R1+0x50] ;  /* 0x0000500001087983 */ /* 0x001ee80000300a00 */
[----:B------:R-:W3:Y:S01]  /*16560*/  LDL.LU.64 R10, [R1+0x58] ;  /* 0x00005800010a7983 */ /* 0x000ee20000300a00 */
[----:B--2---:R-:W-:Y:S11]  /*16570*/  HMMA.16816.F32.BF16 R24, R4, R22, R24 ;  /* 0x000000160418723c */ /* 0x004ff60000041818 */
[----:B------:R-:W-:Y:S11]  /*16580*/  @!UPT UIADD3 URZ, URZ, URZ, URZ ;  /* 0x0000003f3f3ff290 */ /* 0x000ff6000fffe03f */
[----:B------:R-:W-:Y:S01]  /*16590*/  @!UPT UIADD3 URZ, URZ, URZ, URZ ;  /* 0x0000003f3f3ff290 */ /* 0x000fe2000fffe03f */
[----:B------:R-:W-:Y:S04]  /*165a0*/  STL.64 [R1+0x60], R24 ;  /* 0x0000601801007387 */ /* 0x000fe80000100a00 */
[----:B------:R0:W-:Y:S02]  /*165b0*/  STL.64 [R1+0x68], R26 ;  /* 0x0000681a01007387 */ /* 0x0001e40000100a00 */
[----:B0-----:R-:W-:Y:S02]  /*165c0*/  IMAD.MOV.U32 R26, RZ, RZ, R20 ;  /* 0x000000ffff1a7224 */ /* 0x001fe400078e0014 */
[----:B---3--:R-:W4:Y:S01]  /*165d0*/  LDSM.16.M88.4 R20, [R21+0x7800] ;  /* 0x007800001514783b */ /* 0x008f220000000200 */
[----:B------:R-:W-:-:S03]  /*165e0*/  IMAD.MOV.U32 R24, RZ, RZ, R27 ;  /* 0x000000ffff187224 */ /* 0x000fc600078e001b */
[----:B------:R-:W2:Y:S04]  /*165f0*/  LDL.LU R27, [R1+0x634] ;  /* 0x00063400011b7983 */ /* 0x000ea80000300800 */
[----:B------:R-:W3:Y:S01]  /*16600*/  LDL.LU R25, [R1+0x548] ;  /* 0x0005480001197983 */ /* 0x000ee20000300800 */
[-C--:B----4-:R-:W-:Y:S03]  /*16610*/  HMMA.16816.F32.BF16 R16, R16, R20.reuse, R12 ;  /* 0x000000141010723c */ /* 0x090fe6000004180c */
[----:B------:R-:W4:Y:S04]  /*16620*/  LDL.LU.64 R14, [R1+0xa30] ;  /* 0x000a3000010e7983 */ /* 0x000f280000300a00 */
[----:B------:R-:W4:Y:S02]  /*16630*/  LDL.LU.64 R12, [R1+0xa28] ;  /* 0x000a2800010c7983 */ /* 0x000f240000300a00 */
[----:B----4-:R-:W-:Y:S02]  /*16640*/  HMMA.16816.F32.BF16 R12, R12, R20, R8 ;  /* 0x000000140c0c723c */ /* 0x010fe40000041808 */
[----:B------:R-:W4:Y:S04]  /*16650*/  LDL.LU.64 R10, [R1+0xa20] ;  /* 0x000a2000010a7983 */ /* 0x000f280000300a00 */
[----:B------:R-:W4:Y:S04]  /*16660*/  LDL.LU.64 R8, [R1+0xa18] ;  /* 0x000a180001087983 */ /* 0x000f280000300a00 */
[----:B------:R-:W2:Y:S04]  /*16670*/  LDL.LU R21, [R1+0x648] ;  /* 0x0006480001157983 */ /* 0x000ea80000300800 */
[----:B------:R-:W2:Y:S10]  /*16680*/  LDL.LU R20, [R1+0x544] ;  /* 0x0005440001147983 */ /* 0x000eb40000300800 */
[-C--:B------:R-:W-:Y:S08]  /*16690*/  HMMA.16816.F32.BF16 R4, R4, R22.reuse, R12 ;  /* 0x000000160404723c */ /* 0x080ff0000004180c */
[----:B----4-:R-:W-:Y:S11]  /*166a0*/  HMMA.16816.F32.BF16 R8, R8, R22, R16 ;  /* 0x000000160808723c */ /* 0x010ff60000041810 */
[----:B------:R-:W-:Y:S11]  /*166b0*/  @!UPT UIADD3 URZ, URZ, URZ, URZ ;  /* 0x0000003f3f3ff290 */ /* 0x000ff6000fffe03f */
[----:B------:R-:W-:Y:S01]  /*166c0*/  @!UPT UIADD3 URZ, URZ, URZ, URZ ;  /* 0x0000003f3f3ff290 */ /* 0x000fe2000fffe03f */
[----:B------:R-:W-:Y:S04]  /*166d0*/  STL.64 [R1+0x100], R8 ;  /* 0x0001000801007387 */ /* 0x000fe80000100a00 */
[----:B------:R0:W-:Y:S04]  /*166e0*/  STL.64 [R1+0x108], R10 ;  /* 0x0001080a01007387 */ /* 0x0001e80000100a00 */
[----:B------:R-:W4:Y:S04]  /*166f0*/  LDL.LU R16, [R1+0x640] ;  /* 0x0006400001107983 */ /* 0x000f280000300800 */
[----:B------:R-:W3:Y:S04]  /*16700*/  LDL.LU R18, [R1+0x53c] ;  /* 0x00053c0001127983 */ /* 0x000ee80000300800 */
[----:B------:R-:W3:Y:S04]  /*16710*/  LDL.LU R19, [R1+0x644] ;  /* 0x0006440001137983 */ /* 0x000ee80000300800 */
[----:B0-----:R-:W3:Y:S04]  /*16720*/  LDL.LU R10, [R1+0x63c] ;  /* 0x00063c00010a7983 */ /* 0x001ee80000300800 */
[----:B------:R-:W3:Y:S04]  /*16730*/  LDL.LU R11, [R1+0x534] ;  /* 0x00053400010b7983 */ /* 0x000ee80000300800 */
[----:B------:R0:W-:Y:S04]  /*16740*/  STL.64 [R1+0x50], R4 ;  /* 0x0000500401007387 */ /* 0x0001e80000100a00 */
[----:B------:R1:W-:Y:S04]  /*16750*/  STL.64 [R1+0x58], R6 ;  /* 0x0000580601007387 */ /* 0x0003e80000100a00 */
[----:B------:R-:W3:Y:S04]  /*16760*/  LDL.LU R13, [R1+0x638] ;  /* 0x00063800010d7983 */ /* 0x000ee80000300800 */
[----:B------:R-:W3:Y:S04]  /*16770*/  LDL.LU R12, [R1+0x524] ;  /* 0x00052400010c7983 */ /* 0x000ee80000300800 */
[----:B------:R-:W3:Y:S04]  /*16780*/  LDL.LU R23, [R1+0x514] ;  /* 0x0005140001177983 */ /* 0x000ee80000300800 */
[----:B------:R-:W3:Y:S04]  /*16790*/  LDL.LU R14, [R1+0x630] ;  /* 0x00063000010e7983 */ /* 0x000ee80000300800 */
[----:B------:R-:W3:Y:S04]  /*167a0*/  LDL.LU R22, [R1+0x51c] ;  /* 0x00051c0001167983 */ /* 0x000ee80000300800 */
[----:B------:R-:W3:Y:S04]  /*167b0*/  LDL.LU R15, [R1+0x52c] ;  /* 0x00052c00010f7983 */ /* 0x000ee80000300800 */
[----:B0-----:R-:W3:Y:S04]  /*167c0*/  LDL.LU R4, [R1+0x34c] ;  /* 0x00034c0001047983 */ /* 0x001ee80000300800 */
[----:B------:R-:W3:Y:S01]  /*167d0*/  LDL.LU R5, [R1+0x54c] ;  /* 0x00054c0001057983 */ /* 0x000ee20000300800 */
[----:B------:R-:W-:-:S03]  /*167e0*/  IMAD.MOV.U32 R9, RZ, RZ, R7 ;  /* 0x000000ffff097224 */ /* 0x000fc600078e0007 */
[----:B-1----:R-:W4:Y:S04]  /*167f0*/  LDL.LU R6, [R1+0x4c] ;  /* 0x00004c0001067983 */ /* 0x002f280000300800 */
[----:B------:R-:W4:Y:S01]  /*16800*/  LDL.LU R7, [R1+0x350] ;  /* 0x0003500001077983 */ /* 0x000f220000300800 */
[----:B--2---:R-:W-:Y:S02]  /*16810*/  IMAD.MOV.U32 R17, RZ, RZ, R27 ;  /* 0x000000ffff117224 */ /* 0x004fe400078e001b */
[----:B------:R-:W-:-:S04]  /*16820*/  IMAD.MOV.U32 R27, RZ, RZ, c[0x0][0x18c] ;  /* 0x00006300ff1b7624 */ /* 0x000fc800078e00ff */
[----:B------:R-:W-:Y:S01]  /*16830*/  IMAD.SHL.U32 R27, R27, 0x20, RZ ;  /* 0x000000201b1b7824 */ /* 0x000fe200078e00ff */
[----:B---3--:R-:W-:-:S04]  /*16840*/  LOP3.LUT R5, R5, R4, RZ, 0x3c, !PT ;  /* 0x0000000405057212 */ /* 0x008fc800078e3cff */
[----:B------:R-:W-:-:S04]  /*16850*/  LOP3.LUT R4, R5, R4, RZ, 0x3c, !PT ;  /* 0x0000000405047212 */ /* 0x000fc800078e3cff */
[----:B------:R-:W-:-:S05]  /*16860*/  LOP3.LUT R5, R5, R4, RZ, 0x3c, !PT ;  /* 0x0000000405057212 */ /* 0x000fca00078e3cff */
[----:B------:R-:W-:-:S05]  /*16870*/  IMAD.WIDE R4, R27, 0x2, R4 ;  /* 0x000000021b047825 */ /* 0x000fca00078e0204 */
[----:B------:R4:W-:Y:S04]  /*16880*/  STL [R1+0x54c], R4 ;  /* 0x00054c0401007387 */ /* 0x0009e80000100800 */
[----:B------:R0:W-:Y:S01]  /*16890*/  STL [R1+0x34c], R5 ;  /* 0x00034c0501007387 */ /* 0x0001e20000100800 */
[----:B----4-:R-:W-:Y:S02]  /*168a0*/  IMAD.MOV.U32 R4, RZ, RZ, R7 ;  /* 0x000000ffff047224 */ /* 0x010fe400078e0007 */
[----:B0-----:R-:W-:Y:S02]  /*168b0*/  IMAD.MOV.U32 R5, RZ, RZ, R6 ;  /* 0x000000ffff057224 */ /* 0x001fe400078e0006 */
[----:B------:R-:W-:Y:S02]  /*168c0*/  IMAD.MOV.U32 R7, RZ, RZ, R0 ;  /* 0x000000ffff077224 */ /* 0x000fe400078e0000 */
[----:B------:R-:W-:Y:S01]  /*168d0*/  IMAD.WIDE R4, R27, 0x2, R4 ;  /* 0x000000021b047825 */ /* 0x000fe200078e0204 */
[----:B------:R-:W2:Y:S03]  /*168e0*/  LDL.LU R0, [R1+0xa10] ;  /* 0x000a100001007983 */ /* 0x000ea60000300800 */
[----:B------:R-:W-:-:S02]  /*168f0*/  IMAD.MOV.U32 R6, RZ, RZ, R28 ;  /* 0x000000ffff067224 */ /* 0x000fc400078e001c */
[----:B------:R-:W3:Y:S04]  /*16900*/  LDL.LU R28, [R1+0xa0c] ;  /* 0x000a0c00011c7983 */ /* 0x000ee80000300800 */
[----:B------:R0:W-:Y:S04]  /*16910*/  STL [R1+0x350], R4 ;  /* 0x0003500401007387 */ /* 0x0001e80000100800 */
[----:B------:R1:W-:Y:S04]  /*16920*/  STL [R1+0x4c], R5 ;  /* 0x00004c0501007387 */ /* 0x0003e80000100800 */
[----:B0-----:R-:W4:Y:S04]  /*16930*/  LDL.LU R4, [R1+0x70] ;  /* 0x0000700001047983 */ /* 0x001f280000300800 */
[----:B-1----:R-:W4:Y:S01]  /*16940*/  LDL.LU R5, [R1+0x358] ;  /* 0x0003580001057983 */ /* 0x002f220000300800 */
[----:B------:R-:W-:-:S05]  /*16950*/  IMAD.WIDE R6, R27, 0x2, R6 ;  /* 0x000000021b067825 */ /* 0x000fca00078e0206 */
[----:B------:R-:W-:Y:S04]  /*16960*/  STL [R1+0x550], R6 ;  /* 0x0005500601007387 */ /* 0x000fe80000100800 */
[----:B------:R0:W-:Y:S04]  /*16970*/  STL [R1+0x354], R7 ;  /* 0x0003540701007387 */ /* 0x0001e80000100800 */
[----:B0-----:R-:W2:Y:S01]  /*16980*/  LDL.LU R7, [R1+0x554] ;  /* 0x0005540001077983 */ /* 0x001ea20000300800 */
[----:B----4-:R-:W-:-:S04]  /*16990*/  LOP3.LUT R5, R5, R4, RZ, 0x3c, !PT ;  /* 0x0000000405057212 */ /* 0x010fc800078e3cff */
[----:B------:R-:W-:-:S04]  /*169a0*/  LOP3.LUT R4, R5, R4, RZ, 0x3c, !PT ;  /* 0x0000000405047212 */ /* 0x000fc800078e3cff */
[----:B------:R-:W-:-:S05]  /*169b0*/  LOP3.LUT R5, R5, R4, RZ, 0x3c, !PT ;  /* 0x0000000405057212 */ /* 0x000fca00078e3cff */
[----:B------:R-:W-:-:S04]  /*169c0*/  IMAD.WIDE R4, R27, 0x2, R4 ;  /* 0x000000021b047825 */ /* 0x000fc800078e0204 */
[----:B--2---:R-:W-:Y:S02]  /*169d0*/  IMAD.MOV.U32 R6, RZ, RZ, R7 ;  /* 0x000000ffff067224 */ /* 0x004fe400078e0007 */
[----:B------:R-:W-:Y:S02]  /*169e0*/  IMAD.MOV.U32 R7, RZ, RZ, R29 ;  /* 0x000000ffff077224 */ /* 0x000fe400078e001d */
[----:B------:R-:W2:Y:S04]  /*169f0*/  LDL.LU R29, [R1+0xa08] ;  /* 0x000a0800011d7983 */ /* 0x000ea80000300800 */
[----:B------:R0:W-:Y:S04]  /*16a00*/  STL [R1+0x358], R4 ;  /* 0x0003580401007387 */ /* 0x0001e80000100800 */
[----:B------:R1:W-:Y:S04]  /*16a10*/  STL [R1+0x70], R5 ;  /* 0x0000700501007387 */ /* 0x0003e80000100800 */
[----:B0-----:R-:W4:Y:S04]  /*16a20*/  LDL.LU R4, [R1+0x74] ;  /* 0x0000740001047983 */ /* 0x001f280000300800 */
[----:B-1----:R-:W4:Y:S01]  /*16a30*/  LDL.LU R5, [R1+0x360] ;  /* 0x0003600001057983 */ /* 0x002f220000300800 */
[----:B------:R-:W-:-:S05]  /*16a40*/  IMAD.WIDE R6, R27, 0x2, R6 ;  /* 0x000000021b067825 */ /* 0x000fca00078e0206 */
[----:B------:R3:W-:Y:S04]  /*16a50*/  STL [R1+0x554], R6 ;  /* 0x0005540601007387 */ /* 0x0007e80000100800 */
[----:B------:R0:W-:Y:S01]  /*16a60*/  STL [R1+0x35c], R7 ;  /* 0x00035c0701007387 */ /* 0x0001e20000100800 */
[----:B---3--:R-:W-:Y:S02]  /*16a70*/  IMAD.MOV.U32 R6, RZ, RZ, R28 ;  /* 0x000000ffff067224 */ /* 0x008fe400078e001c */
[----:B0-----:R-:W-:Y:S02]  /*16a80*/  IMAD.MOV.U32 R7, RZ, RZ, R0 ;  /* 0x000000ffff077224 */ /* 0x001fe400078e0000 */
[----:B------:R-:W3:Y:S04]  /*16a90*/  LDL.LU R0, [R1+0xa04] ;  /* 0x000a040001007983 */ /* 0x000ee80000300800 */
[----:B------:R-:W2:Y:S01]  /*16aa0*/  LDL.LU R28, [R1+0xa00] ;  /* 0x000a0000011c7983 */ /* 0x000ea20000300800 */
[----:B------:R-:W-:Y:S01]  /*16ab0*/  IMAD.WIDE R6, R27, 0x2, R6 ;  /* 0x000000021b067825 */ /* 0x000fe200078e0206 */
[----:B----4-:R-:W-:-:S04]  /*16ac0*/  LOP3.LUT R5, R5, R4, RZ, 0x3c, !PT ;  /* 0x0000000405057212 */ /* 0x010fc800078e3cff */
[----:B------:R-:W-:-:S04]  /*16ad0*/  LOP3.LUT R4, R5, R4, RZ, 0x3c, !PT ;  /* 0x0000000405047212 */ /* 0x000fc800078e3cff */
[----:B------:R-:W-:-:S05]  /*16ae0*/  LOP3.LUT R5, R5, R4, RZ, 0x3c, !PT ;  /* 0x0000000405057212 */ /* 0x000fca00078e3cff */
[----:B------:R-:W-:-:S05]  /*16af0*/  IMAD.WIDE R4, R27, 0x2, R4 ;  /* 0x000000021b047825 */ /* 0x000fca00078e0204 */
[----:B------:R0:W-:Y:S04]  /*16b00*/  STL [R1+0x360], R4 ;  /* 0x0003600401007387 */ /* 0x0001e80000100800 */
[----:B------:R1:W-:Y:S04]  /*16b10*/  STL [R1+0x74], R5 ;  /* 0x0000740501007387 */ /* 0x0003e80000100800 */
[----:B0-----:R-:W4:Y:S04]  /*16b20*/  LDL.LU R4, [R1+0x78] ;  /* 0x0000780001047983 */ /* 0x001f280000300800 */
[----:B-1----:R-:W4:Y:S04]  /*16b30*/  LDL.LU R5, [R1+0x368] ;  /* 0x0003680001057983 */ /* 0x002f280000300800 */
        /* <DEDUP_REMOVED lines=17> */
[----:B0-----:R-:W-:Y:S02]  /*16c50*/  IMAD.MOV.U32 R6, RZ, RZ, R28 ;  /* 0x000000ffff067224 */ /* 0x001fe400078e001c */
[----:B---3--:R-:W-:Y:S02]  /*16c60*/  IMAD.MOV.U32 R7, RZ, RZ, R0 ;  /* 0x000000ffff077224 */ /* 0x008fe400078e0000 */
        /* <DEDUP_REMOVED lines=600> */
[----:B------:R0:W5:Y:S04]  /*191f0*/  LDL.LU R0, [R1+0x908] ;  /* 0x0009080001007983 */ /* 0x0001680000300800 */
[----:B------:R-:W3:Y:S01]  /*19200*/  LDL.LU R28, [R1+0x904] ;  /* 0x00090400011c7983 */ /* 0x000ee20000300800 */
[----:B------:R-:W-:Y:S01]  /*19210*/  IMAD.WIDE R6, R27, 0x2, R6 ;  /* 0x000000021b067825 */ /* 0x000fe200078e0206 */
[----:B----4-:R-:W-:-:S04]  /*19220*/  LOP3.LUT R5, R5, R4, RZ, 0x3c, !PT ;  /* 0x0000000405057212 */ /* 0x010fc800078e3cff */
[----:B------:R-:W-:-:S04]  /*19230*/  LOP3.LUT R4, R5, R4, RZ, 0x3c, !PT ;  /* 0x0000000405047212 */ /* 0x000fc800078e3cff */
[----:B------:R-:W-:-:S05]  /*19240*/  LOP3.LUT R5, R5, R4, RZ, 0x3c, !PT ;  /* 0x0000000405057212 */ /* 0x000fca00078e3cff */
[----:B------:R-:W-:-:S05]  /*19250*/  IMAD.WIDE R4, R27, 0x2, R4 ;  /* 0x000000021b047825 */ /* 0x000fca00078e0204 */
[----:B------:R1:W-:Y:S04]  /*19260*/  STL [R1+0x4b0], R4 ;  /* 0x0004b00401007387 */ /* 0x0003e80000100800 */
[----:B------:R4:W-:Y:S04]  /*19270*/  STL [R1+0x300], R5 ;  /* 0x0003000501007387 */ /* 0x0009e80000100800 */
[----:B-1----:R-:W2:Y:S04]  /*19280*/  LDL.LU R4, [R1+0x304] ;  /* 0x0003040001047983 */ /* 0x002ea80000300800 */
[----:B----4-:R-:W2:Y:S04]  /*19290*/  LDL.LU R5, [R1+0x4b8] ;  /* 0x0004b80001057983 */ /* 0x010ea80000300800 */
[----:B------:R-:W-:Y:S04]  /*192a0*/  STL [R1+0x600], R6 ;  /* 0x0006000601007387 */ /* 0x000fe80000100800 */
[----:B------:R1:W-:Y:S04]  /*192b0*/  STL [R1+0x4b4], R7 ;  /* 0x0004b40701007387 */ /* 0x0003e80000100800 */
[----:B-1----:R-:W4:Y:S01]  /*192c0*/  LDL.LU R7, [R1+0x604] ;  /* 0x0006040001077983 */ /* 0x002f220000300800 */
[----:B--2---:R-:W-:-:S04]  /*192d0*/  LOP3.LUT R5, R5, R4, RZ, 0x3c, !PT ;  /* 0x0000000405057212 */ /* 0x004fc800078e3cff */
[----:B------:R-:W-:-:S04]  /*192e0*/  LOP3.LUT R4, R5, R4, RZ, 0x3c, !PT ;  /* 0x0000000405047212 */ /* 0x000fc800078e3cff */
[----:B------:R-:W-:-:S05]  /*192f0*/  LOP3.LUT R5, R5, R4, RZ, 0x3c, !PT ;  /* 0x0000000405057212 */ /* 0x000fca00078e3cff */
[----:B------:R-:W-:-:S04]  /*19300*/  IMAD.WIDE R4, R27, 0x2, R4 ;  /* 0x000000021b047825 */ /* 0x000fc800078e0204 */
[----:B----4-:R-:W-:Y:S02]  /*19310*/  IMAD.MOV.U32 R6, RZ, RZ, R7 ;  /* 0x000000ffff067224 */ /* 0x010fe400078e0007 */
[----:B------:R-:W-:Y:S02]  /*19320*/  IMAD.MOV.U32 R7, RZ, RZ, R29 ;  /* 0x000000ffff077224 */ /* 0x000fe400078e001d */
[----:B------:R-:W2:Y:S04]  /*19330*/  LDL.LU R29, [R1+0x900] ;  /* 0x00090000011d7983 */ /* 0x000ea80000300800 */
[----:B------:R1:W-:Y:S04]  /*19340*/  STL [R1+0x4b8], R4 ;  /* 0x0004b80401007387 */ /* 0x0003e80000100800 */
[----:B------:R4:W-:Y:S04]  /*19350*/  STL [R1+0x304], R5 ;  /* 0x0003040501007387 */ /* 0x0009e80000100800 */
[----:B-1----:R-:W2:Y:S04]  /*19360*/  LDL.LU R4, [R1+0x308] ;  /* 0x0003080001047983 */ /* 0x002ea80000300800 */
[----:B----4-:R-:W4:Y:S01]  /*19370*/  LDL.LU R5, [R1+0x4c0] ;  /* 0x0004c00001057983 */ /* 0x010f220000300800 */
[----:B------:R-:W-:-:S05]  /*19380*/  IMAD.WIDE R6, R27, 0x2, R6 ;  /* 0x000000021b067825 */ /* 0x000fca00078e0206 */
[----:B------:R-:W-:Y:S04]  /*19390*/  STL [R1+0x604], R6 ;  /* 0x0006040601007387 */ /* 0x000fe80000100800 */
[----:B------:R3:W-:Y:S02]  /*193a0*/  STL [R1+0x4bc], R7 ;  /* 0x0004bc0701007387 */ /* 0x0007e40000100800 */
[----:B---3--:R-:W-:Y:S02]  /*193b0*/  IMAD.MOV.U32 R7, RZ, RZ, R28 ;  /* 0x000000ffff077224 */ /* 0x008fe400078e001c */
[----:B------:R-:W3:Y:S01]  /*193c0*/  LDL.LU R28, [R1+0x8fc] ;  /* 0x0008fc00011c7983 */ /* 0x000ee20000300800 */
[----:B--2---:R-:W-:-:S03]  /*193d0*/  IMAD.MOV.U32 R6, RZ, RZ, R29 ;  /* 0x000000ffff067224 */ /* 0x004fc600078e001d */
[----:B------:R-:W2:Y:S01]  /*193e0*/  LDL.LU R29, [R1+0x8f8] ;  /* 0x0008f800011d7983 */ /* 0x000ea20000300800 */
[----:B----4-:R-:W-:-:S04]  /*193f0*/  LOP3.LUT R5, R5, R4, RZ, 0x3c, !PT ;  /* 0x0000000405057212 */ /* 0x010fc800078e3cff */
[----:B------:R-:W-:-:S04]  /*19400*/  LOP3.LUT R4, R5, R4, RZ, 0x3c, !PT ;  /* 0x0000000405047212 */ /* 0x000fc800078e3cff */
[----:B------:R-:W-:-:S05]  /*19410*/  LOP3.LUT R5, R5, R4, RZ, 0x3c, !PT ;  /* 0x0000000405057212 */ /* 0x000fca00078e3cff */
[----:B------:R-:W-:-:S05]  /*19420*/  IMAD.WIDE R4, R27, 0x2, R4 ;  /* 0x000000021b047825 */ /* 0x000fca00078e0204 */
[----:B------:R1:W-:Y:S04]  /*19430*/  STL [R1+0x4c0], R4 ;  /* 0x0004c00401007387 */ /* 0x0003e80000100800 */
[----:B------:R4:W-:Y:S04]  /*19440*/  STL [R1+0x308], R5 ;  /* 0x0003080501007387 */ /* 0x0009e80000100800 */
[----:B-1----:R-:W2:Y:S04]  /*19450*/  LDL.LU R4, [R1+0x30c] ;  /* 0x00030c0001047983 */ /* 0x002ea80000300800 */
[----:B----4-:R-:W2:Y:S01]  /*19460*/  LDL.LU R5, [R1+0x4c8] ;  /* 0x0004c80001057983 */ /* 0x010ea20000300800 */
[----:B------:R-:W-:-:S05]  /*19470*/  IMAD.WIDE R6, R27, 0x2, R6 ;  /* 0x000000021b067825 */ /* 0x000fca00078e0206 */
[----:B------:R-:W-:Y:S04]  /*19480*/  STL [R1+0x608], R6 ;  /* 0x0006080601007387 */ /* 0x000fe80000100800 */
[----:B------:R1:W-:Y:S04]  /*19490*/  STL [R1+0x4c4], R7 ;  /* 0x0004c40701007387 */ /* 0x0003e80000100800 */
[----:B-1----:R-:W4:Y:S01]  /*194a0*/  LDL.LU R7, [R1+0x4cc] ;  /* 0x0004cc0001077983 */ /* 0x002f220000300800 */
[----:B---3--:R-:W-:-:S03]  /*194b0*/  IMAD.MOV.U32 R6, RZ, RZ, R28 ;  /* 0x000000ffff067224 */ /* 0x008fc600078e001c */
[----:B------:R-:W3:Y:S01]  /*194c0*/  LDL.LU R28, [R1+0x8f4] ;  /* 0x0008f400011c7983 */ /* 0x000ee20000300800 */
[----:B--2---:R-:W-:-:S04]  /*194d0*/  LOP3.LUT R5, R5, R4, RZ, 0x3c, !PT ;  /* 0x0000000405057212 */ /* 0x004fc800078e3cff */
[----:B------:R-:W-:-:S04]  /*194e0*/  LOP3.LUT R4, R5, R4, RZ, 0x3c, !PT ;  /* 0x0000000405047212 */ /* 0x000fc800078e3cff */
[----:B------:R-:W-:-:S05]  /*194f0*/  LOP3.LUT R5, R5, R4, RZ, 0x3c, !PT ;  /* 0x0000000405057212 */ /* 0x000fca00078e3cff */
[----:B------:R-:W-:-:S05]  /*19500*/  IMAD.WIDE R4, R27, 0x2, R4 ;  /* 0x000000021b047825 */ /* 0x000fca00078e0204 */
[----:B------:R1:W-:Y:S04]  /*19510*/  STL [R1+0x4c8], R4 ;  /* 0x0004c80401007387 */ /* 0x0003e80000100800 */
[----:B------:R2:W-:Y:S04]  /*19520*/  STL [R1+0x30c], R5 ;  /* 0x00030c0501007387 */ /* 0x0005e80000100800 */
[----:B-1----:R-:W3:Y:S04]  /*19530*/  LDL.LU R4, [R1+0x310] ;  /* 0x0003100001047983 */ /* 0x002ee80000300800 */
[----:B--2---:R-:W3:Y:S01]  /*19540*/  LDL.LU R5, [R1+0x4d0] ;  /* 0x0004d00001057983 */ /* 0x004ee20000300800 */
[----:B----4-:R-:W-:-:S05]  /*19550*/  IMAD.WIDE R6, R27, 0x2, R6 ;  /* 0x000000021b067825 */ /* 0x010fca00078e0206 */
[----:B------:R-:W-:Y:S04]  /*19560*/  STL [R1+0x60c], R6 ;  /* 0x00060c0601007387 */ /* 0x000fe80000100800 */
[----:B------:R1:W-:Y:S04]  /*19570*/  STL [R1+0x4cc], R7 ;  /* 0x0004cc0701007387 */ /* 0x0003e80000100800 */
[----:B-1----:R-:W2:Y:S01]  /*19580*/  LDL.LU R7, [R1+0x610] ;  /* 0x0006100001077983 */ /* 0x002ea20000300800 */
[----:B---3--:R-:W-:-:S04]  /*19590*/  LOP3.LUT R5, R5, R4, RZ, 0x3c, !PT ;  /* 0x0000000405057212 */ /* 0x008fc800078e3cff */
        /* <DEDUP_REMOVED lines=8> */
[----:B-1----:R-:W4:Y:S04]  /*19620*/  LDL.LU R4, [R1+0x314] ;  /* 0x0003140001047983 */ /* 0x002f280000300800 */
[----:B---3--:R-:W4:Y:S01]  /*19630*/  LDL.LU R5, [R1+0x4d8] ;  /* 0x0004d80001057983 */ /* 0x008f220000300800 */
[----:B------:R-:W-:-:S05]  /*19640*/  IMAD.WIDE R6, R27, 0x2, R6 ;  /* 0x000000021b067825 */ /* 0x000fca00078e0206 */
[----:B------:R-:W-:Y:S04]  /*19650*/  STL [R1+0x610], R6 ;  /* 0x0006100601007387 */ /* 0x000fe80000100800 */
[----:B------:R1:W-:Y:S02]  /*19660*/  STL [R1+0x4d4], R7 ;  /* 0x0004d40701007387 */ /* 0x0003e40000100800 */
[----:B-1----:R-:W-:Y:S02]  /*19670*/  IMAD.MOV.U32 R7, RZ, RZ, R28 ;  /* 0x000000ffff077224 */ /* 0x002fe400078e001c */
        /* <DEDUP_REMOVED lines=65> */
[----:B------:R1:W-:Y:S01]  /*19a90*/  STL [R1+0x4f8], R4 ;  /* 0x0004f80401007387 */ /* 0x0003e20000100800 */
[----:B----4-:R-:W-:-:S03]  /*19aa0*/  IMAD.WIDE R6, R27, 0x2, R6 ;  /* 0x000000021b067825 */ /* 0x010fc600078e0206 */
[----:B------:R2:W-:Y:S04]  /*19ab0*/  STL [R1+0x324], R5 ;  /* 0x0003240501007387 */ /* 0x0005e80000100800 */
[----:B-1----:R-:W4:Y:S04]  /*19ac0*/  LDL.LU R4, [R1+0x328] ;  /* 0x0003280001047983 */ /* 0x002f280000300800 */
[----:B--2---:R-:W4:Y:S04]  /*19ad0*/  LDL.LU R5, [R1+0x500] ;  /* 0x0005000001057983 */ /* 0x004f280000300800 */
[----:B------:R-:W-:Y:S04]  /*19ae0*/  STL [R1+0x624], R6 ;  /* 0x0006240601007387 */ /* 0x000fe80000100800 */
[----:B------:R1:W-:Y:S04]  /*19af0*/  STL [R1+0x4fc], R7 ;  /* 0x0004fc0701007387 */ /* 0x0003e80000100800 */
[----:B-1----:R-:W2:Y:S02]  /*19b00*/  LDL.LU R7, [R1+0x628] ;  /* 0x0006280001077983 */ /* 0x002ea40000300800 */
[----:B--2---:R-:W-:-:S02]  /*19b10*/  IMAD.MOV.U32 R6, RZ, RZ, R7 ;  /* 0x000000ffff067224 */ /* 0x004fc400078e0007 */
[----:B------:R-:W-:Y:S02]  /*19b20*/  IMAD.MOV.U32 R7, RZ, RZ, R29 ;  /* 0x000000ffff077224 */ /* 0x000fe400078e001d */
        /* <DEDUP_REMOVED lines=16> */
[----:B------:R-:W-:Y:S01]  /*19c30*/  IMAD.WIDE R6, R27, 0x2, R6 ;  /* 0x000000021b067825 */ /* 0x000fe200078e0206 */
[----:B----4-:R-:W-:-:S04]  /*19c40*/  LOP3.LUT R5, R5, R4, RZ, 0x3c, !PT ;  /* 0x0000000405057212 */ /* 0x010fc800078e3cff */
[----:B------:R-:W-:-:S04]  /*19c50*/  LOP3.LUT R4, R5, R4, RZ, 0x3c, !PT ;  /* 0x0000000405047212 */ /* 0x000fc800078e3cff */
[----:B------:R-:W-:-:S05]  /*19c60*/  LOP3.LUT R5, R5, R4, RZ, 0x3c, !PT ;  /* 0x0000000405057212 */ /* 0x000fca00078e3cff */
[----:B------:R-:W-:-:S05]  /*19c70*/  IMAD.WIDE R4, R27, 0x2, R4 ;  /* 0x000000021b047825 */ /* 0x000fca00078e0204 */
[----:B------:R-:W-:Y:S04]  /*19c80*/  STL [R1+0x508], R4 ;  /* 0x0005080401007387 */ /* 0x000fe80000100800 */
[----:B------:R3:W-:Y:S04]  /*19c90*/  STL [R1+0x32c], R5 ;  /* 0x00032c0501007387 */ /* 0x0007e80000100800 */
[----:B------:R-:W-:Y:S01]  /*19ca0*/  STL [R1+0x62c], R6 ;  /* 0x00062c0601007387 */ /* 0x000fe20000100800 */
[----:B---3--:R-:W-:-:S03]  /*19cb0*/  IMAD.MOV.U32 R5, RZ, RZ, R28 ;  /* 0x000000ffff057224 */ /* 0x008fc600078e001c */
[----:B------:R1:W-:Y:S02]  /*19cc0*/  STL [R1+0x50c], R7 ;  /* 0x00050c0701007387 */ /* 0x0003e40000100800 */
[----:B-1----:R-:W-:Y:S02]  /*19cd0*/  IMAD.MOV.U32 R7, RZ, RZ, R23 ;  /* 0x000000ffff077224 */ /* 0x002fe400078e0017 */
[----:B------:R-:W3:Y:S04]  /*19ce0*/  LDL.LU R23, [R1+0x520] ;  /* 0x0005200001177983 */ /* 0x000ee80000300800 */
[----:B------:R-:W4:Y:S01]  /*19cf0*/  LDL.LU R28, [R1+0x8c4] ;  /* 0x0008c400011c7983 */ /* 0x000f220000300800 */
[----:B--2---:R-:W-:-:S03]  /*19d00*/  IMAD.MOV.U32 R4, RZ, RZ, R29 ;  /* 0x000000ffff047224 */ /* 0x004fc600078e001d */
[----:B------:R-:W2:Y:S01]  /*19d10*/  LDL.LU R29, [R1+0x8c0] ;  /* 0x0008c000011d7983 */ /* 0x000ea20000300800 */
[----:B------:R-:W-:-:S05]  /*19d20*/  IMAD.WIDE R4, R27, 0x2, R4 ;  /* 0x000000021b047825 */ /* 0x000fca00078e0204 */
[----:B------:R-:W-:Y:S04]  /*19d30*/  STL [R1+0x510], R4 ;  /* 0x0005100401007387 */ /* 0x000fe80000100800 */
[----:B------:R1:W-:Y:S04]  /*19d40*/  STL [R1+0x330], R5 ;  /* 0x0003300501007387 */ /* 0x0003e80000100800 */
[----:B-1----:R-:W2:Y:S01]  /*19d50*/  LDL.LU R5, [R1+0x334] ;  /* 0x0003340001057983 */ /* 0x002ea20000300800 */
[----:B------:R-:W-:-:S04]  /*19d60*/  IMAD.MOV.U32 R6, RZ, RZ, R14 ;  /* 0x000000ffff067224 */ /* 0x000fc800078e000e */
[----:B------:R-:W-:-:S04]  /*19d70*/  IMAD.WIDE R6, R27, 0x2, R6 ;  /* 0x000000021b067825 */ /* 0x000fc800078e0206 */
[----:B------:R-:W-:Y:S01]  /*19d80*/  IMAD.MOV.U32 R14, RZ, RZ, R15 ;  /* 0x000000ffff0e7224 */ /* 0x000fe200078e000f */
[----:B------:R1:W-:Y:S04]  /*19d90*/  STL [R1+0x630], R6 ;  /* 0x0006300601007387 */ /* 0x0003e80000100800 */
[----:B------:R0:W-:Y:S04]  /*19da0*/  STL [R1+0x514], R7 ;  /* 0x0005140701007387 */ /* 0x0001e80000100800 */
[----:B------:R-:W3:Y:S01]  /*19db0*/  LDL.LU R15, [R1+0x340] ;  /* 0x00034000010f7983 */ /* 0x000ee20000300800 */
[----:B-1----:R-:W-:-:S02]  /*19dc0*/  IMAD.MOV.U32 R6, RZ, RZ, R17 ;  /* 0x000000ffff067224 */ /* 0x002fc400078e0011 */
[----:B0-----:R-:W-:-:S04]  /*19dd0*/  IMAD.MOV.U32 R7, RZ, RZ, R22 ;  /* 0x000000ffff077224 */ /* 0x001fc800078e0016 */
[----:B------:R-:W-:-:S04]  /*19de0*/  IMAD.WIDE R6, R27, 0x2, R6 ;  /* 0x000000021b067825 */ /* 0x000fc800078e0206 */
[----:B----4-:R-:W-:Y:S02]  /*19df0*/  IMAD.MOV.U32 R4, RZ, RZ, R28 ;  /* 0x000000ffff047224 */ /* 0x010fe400078e001c */
[----:B------:R-:W2:Y:S02]  /*19e00*/  LDL.LU R28, [R1+0x8bc] ;  /* 0x0008bc00011c7983 */ /* 0x000ea40000300800 */
[----:B--2---:R-:W-:-:S05]  /*19e10*/  IMAD.WIDE R4, R27, 0x2, R4 ;  /* 0x000000021b047825 */ /* 0x004fca00078e0204 */
[----:B------:R-:W-:Y:S04]  /*19e20*/  STL [R1+0x518], R4 ;  /* 0x0005180401007387 */ /* 0x000fe80000100800 */
[----:B------:R0:W-:Y:S04]  /*19e30*/  STL [R1+0x334], R5 ;  /* 0x0003340501007387 */ /* 0x0001e80000100800 */
[----:B------:R1:W-:Y:S04]  /*19e40*/  STL [R1+0x634], R6 ;  /* 0x0006340601007387 */ /* 0x0003e80000100800 */
[----:B------:R2:W-:Y:S01]  /*19e50*/  STL [R1+0x51c], R7 ;  /* 0x00051c0701007387 */ /* 0x0005e20000100800 */
[----:B0-----:R-:W-:-:S03]  /*19e60*/  IMAD.MOV.U32 R5, RZ, RZ, R29 ;  /* 0x000000ffff057224 */ /* 0x001fc600078e001d */
[----:B------:R-:W4:Y:S04]  /*19e70*/  LDL.LU R17, [R1+0x538] ;  /* 0x0005380001117983 */ /* 0x000f280000300800 */
[----:B------:R-:W4:Y:S01]  /*19e80*/  LDL.LU R29, [R1+0x8b8] ;  /* 0x0008b800011d7983 */ /* 0x000f220000300800 */
[----:B---3--:R-:W-:Y:S02]  /*19e90*/  IMAD.MOV.U32 R4, RZ, RZ, R23 ;  /* 0x000000ffff047224 */ /* 0x008fe400078e0017 */
[----:B-1----:R-:W-:Y:S02]  /*19ea0*/  IMAD.MOV.U32 R6, RZ, RZ, R13 ;  /* 0x000000ffff067224 */ /* 0x002fe400078e000d */
[----:B--2---:R-:W-:Y:S02]  /*19eb0*/  IMAD.MOV.U32 R7, RZ, RZ, R12 ;  /* 0x000000ffff077224 */ /* 0x004fe400078e000c */
[----:B------:R-:W-:-:S04]  /*19ec0*/  IMAD.WIDE R4, R27, 0x2, R4 ;  /* 0x000000021b047825 */ /* 0x000fc800078e0204 */
[----:B------:R-:W-:Y:S01]  /*19ed0*/  IMAD.WIDE R6, R27, 0x2, R6 ;  /* 0x000000021b067825 */ /* 0x000fe200078e0206 */
[----:B------:R-:W-:Y:S04]  /*19ee0*/  STL [R1+0x520], R4 ;  /* 0x0005200401007387 */ /* 0x000fe80000100800 */
[----:B------:R0:W-:Y:S04]  /*19ef0*/  STL [R1+0x338], R5 ;  /* 0x0003380501007387 */ /* 0x0001e80000100800 */
[----:B------:R1:W-:Y:S04]  /*19f00*/  STL [R1+0x638], R6 ;  /* 0x0006380601007387 */ /* 0x0003e80000100800 */
[----:B------:R2:W-:Y:S01]  /*19f10*/  STL [R1+0x524], R7 ;  /* 0x0005240701007387 */ /* 0x0005e20000100800 */
[----:B0-----:R-:W-:-:S03]  /*19f20*/  IMAD.MOV.U32 R5, RZ, RZ, R28 ;  /* 0x000000ffff057224 */ /* 0x001fc600078e001c */
[----:B------:R-:W3:Y:S01]  /*19f30*/  LDL.LU R28, [R1+0x8b4] ;  /* 0x0008b400011c7983 */ /* 0x000ee20000300800 */
[----:B----4-:R-:W-:-:S03]  /*19f40*/  IMAD.MOV.U32 R4, RZ, RZ, R29 ;  /* 0x000000ffff047224 */ /* 0x010fc600078e001d */
[----:B------:R-:W4:Y:S01]  /*19f50*/  LDL.LU R29, [R1+0x8b0] ;  /* 0x0008b000011d7983 */ /* 0x000f220000300800 */
        /* <DEDUP_REMOVED lines=9> */
[----:B------:R-:W4:Y:S01]  /*19ff0*/  LDL.LU R10, [R1+0x48] ;  /* 0x00004800010a7983 */ /* 0x000f220000300800 */
[----:B-1----:R-:W-:Y:S02]  /*1a000*/  IMAD.MOV.U32 R6, RZ, RZ, R16 ;  /* 0x000000ffff067224 */ /* 0x002fe400078e0010 */
[----:B--2---:R-:W-:Y:S02]  /*1a010*/  IMAD.MOV.U32 R7, RZ, RZ, R11 ;  /* 0x000000ffff077224 */ /* 0x004fe400078e000b */
[----:B---3--:R-:W-:Y:S02]  /*1a020*/  IMAD.MOV.U32 R4, RZ, RZ, R28 ;  /* 0x000000ffff047224 */ /* 0x008fe400078e001c */
[C---:B------:R-:W-:Y:S01]  /*1a030*/  IMAD.WIDE R6, R27.reuse, 0x2, R6 ;  /* 0x000000021b067825 */ /* 0x040fe200078e0206 */
[----:B------:R-:W2:Y:S03]  /*1a040*/  LDL.LU R28, [R1+0x8ac] ;  /* 0x0008ac00011c7983 */ /* 0x000ea60000300800 */
[----:B------:R-:W-:-:S05]  /*1a050*/  IMAD.WIDE R4, R27, 0x2, R4 ;  /* 0x000000021b047825 */ /* 0x000fca00078e0204 */
[----:B------:R-:W-:Y:S04]  /*1a060*/  STL [R1+0x530], R4 ;  /* 0x0005300401007387 */ /* 0x000fe80000100800 */
[----:B------:R4:W-:Y:S04]  /*1a070*/  STL [R1+0x340], R5 ;  /* 0x0003400501007387 */ /* 0x0009e80000100800 */
[----:B------:R0:W-:Y:S04]  /*1a080*/  STL [R1+0x640], R6 ;  /* 0x0006400601007387 */ /* 0x0001e80000100800 */
[----:B------:R1:W-:Y:S01]  /*1a090*/  STL [R1+0x534], R7 ;  /* 0x0005340701007387 */ /* 0x0003e20000100800 */
[----:B----4-:R-:W-:-:S03]  /*1a0a0*/  IMAD.MOV.U32 R5, RZ, RZ, R29 ;  /* 0x000000ffff057224 */ /* 0x010fc600078e001d */
[----:B------:R-:W3:Y:S01]  /*1a0b0*/  LDL.LU R29, [R1+0x8a8] ;  /* 0x0008a800011d7983 */ /* 0x000ee20000300800 */
[----:B------:R-:W-:Y:S02]  /*1a0c0*/  IMAD.MOV.U32 R4, RZ, RZ, R17 ;  /* 0x000000ffff047224 */ /* 0x000fe400078e0011 */
[----:B0-----:R-:W-:Y:S02]  /*1a0d0*/  IMAD.MOV.U32 R6, RZ, RZ, R19 ;  /* 0x000000ffff067224 */ /* 0x001fe400078e0013 */
[----:B-1----:R-:W-:Y:S02]  /*1a0e0*/  IMAD.MOV.U32 R7, RZ, RZ, R18 ;  /* 0x000000ffff077224 */ /* 0x002fe400078e0012 */
[----:B------:R-:W-:-:S04]  /*1a0f0*/  IMAD.WIDE R4, R27, 0x2, R4 ;  /* 0x000000021b047825 */ /* 0x000fc800078e0204 */
[----:B------:R-:W-:Y:S01]  /*1a100*/  IMAD.WIDE R6, R27, 0x2, R6 ;  /* 0x000000021b067825 */ /* 0x000fe200078e0206 */
[----:B------:R-:W-:Y:S04]  /*1a110*/  STL [R1+0x538], R4 ;  /* 0x0005380401007387 */ /* 0x000fe80000100800 */
[----:B------:R2:W-:Y:S04]  /*1a120*/  STL [R1+0x344], R5 ;  /* 0x0003440501007387 */ /* 0x0005e80000100800 */
[----:B------:R0:W-:Y:S04]  /*1a130*/  STL [R1+0x644], R6 ;  /* 0x0006440601007387 */ /* 0x0001e80000100800 */
[----:B------:R1:W-:Y:S01]  /*1a140*/  STL [R1+0x53c], R7 ;  /* 0x00053c0701007387 */ /* 0x0003e20000100800 */
[----:B--2---:R-:W-:-:S03]  /*1a150*/  IMAD.MOV.U32 R5, RZ, RZ, R28 ;  /* 0x000000ffff057224 */ /* 0x004fc600078e001c */
[----:B------:R-:W2:Y:S01]  /*1a160*/  LDL.LU R28, [R1+0x8a4] ;  /* 0x0008a400011c7983 */ /* 0x000ea20000300800 */
[----:B---3--:R-:W-:-:S03]  /*1a170*/  IMAD.MOV.U32 R4, RZ, RZ, R29 ;  /* 0x000000ffff047224 */ /* 0x008fc600078e001d */
[----:B------:R-:W2:Y:S01]  /*1a180*/  LDL.LU R29, [R1+0x8a0] ;  /* 0x0008a000011d7983 */ /* 0x000ea20000300800 */
[----:B------:R-:W-:Y:S01]  /*1a190*/  IADD3 R10, R10, -0x1, RZ ;  /* 0xffffffff0a0a7810 */ /* 0x000fe20007ffe0ff */
[----:B------:R-:W-:-:S03]  /*1a1a0*/  IMAD.WIDE R4, R27, 0x2, R4 ;  /* 0x000000021b047825 */ /* 0x000fc600078e0204 */
[----:B------:R-:W-:Y:S01]  /*1a1b0*/  ISETP.NE.U32.AND P0, PT, R10, RZ, PT ;  /* 0x000000ff0a00720c */ /* 0x000fe20003f05070 */
[----:B0-----:R-:W-:Y:S02]  /*1a1c0*/  IMAD.MOV.U32 R6, RZ, RZ, R21 ;  /* 0x000000ffff067224 */ /* 0x001fe400078e0015 */
[----:B-1----:R-:W-:Y:S01]  /*1a1d0*/  IMAD.MOV.U32 R7, RZ, RZ, R20 ;  /* 0x000000ffff077224 */ /* 0x002fe200078e0014 */
[----:B------:R0:W-:Y:S01]  /*1a1e0*/  STL [R1+0x540], R4 ;  /* 0x0005400401007387 */ /* 0x0001e20000100800 */
[----:B------:R-:W-:Y:S02]  /*1a1f0*/  IMAD.MOV.U32 R21, RZ, RZ, c[0x0][0x188] ;  /* 0x00006200ff157624 */ /* 0x000fe400078e00ff */
[----:B------:R-:W-:Y:S01]  /*1a200*/  IMAD.WIDE R6, R27, 0x2, R6 ;  /* 0x000000021b067825 */ /* 0x000fe200078e0206 */
[----:B------:R1:W-:Y:S03]  /*1a210*/  STL [R1+0x348], R5 ;  /* 0x0003480501007387 */ /* 0x0003e60000100800 */
[----:B------:R-:W-:-:S02]  /*1a220*/  IMAD.SHL.U32 R11, R21, 0x20, RZ ;  /* 0x00000020150b7824 */ /* 0x000fc400078e00ff */
[----:B0-----:R-:W-:Y:S02]  /*1a230*/  IMAD.MOV.U32 R4, RZ, RZ, R26 ;  /* 0x000000ffff047224 */ /* 0x001fe400078e001a */
[----:B-1----:R-:W-:Y:S01]  /*1a240*/  IMAD.MOV.U32 R5, RZ, RZ, R25 ;  /* 0x000000ffff057224 */ /* 0x002fe200078e0019 */
[----:B------:R-:W-:Y:S03]  /*1a250*/  STL [R1+0x648], R6 ;  /* 0x0006480601007387 */ /* 0x000fe60000100800 */
[----:B------:R-:W-:Y:S01]  /*1a260*/  IMAD.WIDE R4, R27, 0x2, R4 ;  /* 0x000000021b047825 */ /* 0x000fe200078e0204 */
[----:B------:R2:W-:Y:S01]  /*1a270*/  STL [R1+0x544], R7 ;  /* 0x0005440701007387 */ /* 0x0005e20000100800 */
[----:B------:R-:W-:-:S03]  /*1a280*/  UIADD3 UR4, UR4, -0x20, URZ ;  /* 0xffffffe004047890 */ /* 0x000fc6000fffe03f */
[----:B------:R-:W-:Y:S04]  /*1a290*/  STL [R1+0x48], R10 ;  /* 0x0000480a01007387 */ /* 0x000fe80000100800 */
[----:B------:R0:W-:Y:S04]  /*1a2a0*/  STL [R1+0x64c], R4 ;  /* 0x00064c0401007387 */ /* 0x0001e80000100800 */
[----:B------:R1:W-:Y:S01]  /*1a2b0*/  STL [R1+0x548], R5 ;  /* 0x0005480501007387 */ /* 0x0003e20000100800 */
[----:B--2---:R-:W-:-:S04]  /*1a2c0*/  IMAD.WIDE R6, R11, 0x2, R28 ;  /* 0x000000020b067825 */ /* 0x004fc800078e021c */
[----:B0-----:R-:W-:Y:S02]  /*1a2d0*/  IMAD.MOV.U32 R4, RZ, RZ, R6 ;  /* 0x000000ffff047224 */ /* 0x001fe400078e0006 */
[----:B-1----:R-:W-:Y:S01]  /*1a2e0*/  IMAD.MOV.U32 R5, RZ, RZ, R7 ;  /* 0x000000ffff057224 */ /* 0x002fe200078e0007 */
[----:B------:R-:W-:Y:S01]  /*1a2f0*/  @!P0 CALL.REL.NOINC `(.L_x_2) ;  /* 0x0000001000008944 */ /* 0x000fe20003c00000 */
[----:B------:R-:W-:Y:S05]  /*1a300*/  BRA `(.L_x_3) ;  /* 0xffff654000007947 */ /* 0x000fea000383ffff */
.L_x_2:
[----:B------:R-:W-:Y:S04]  /*1a310*/  STL [R1+0x92c], R8 ;  /* 0x00092c0801007387 */ /* 0x000fe80000100800 */
[----:B------:R-:W2:Y:S04]  /*1a320*/  LDL.LU R27, [R1+0x18c] ;  /* 0x00018c00011b7983 */ /* 0x000ea80000300800 */
[----:B------:R-:W3:Y:S04]  /*1a330*/  LDL.LU R26, [R1+0x19c] ;  /* 0x00019c00011a7983 */ /* 0x000ee80000300800 */
[----:B---3--:R0:W-:Y:S04]  /*1a340*/  STL [R1+0x940], R26 ;  /* 0x0009401a01007387 */ /* 0x0081e80000100800 */
[----:B0-----:R-:W3:Y:S04]  /*1a350*/  LDL.LU R26, [R1+0xf0] ;  /* 0x0000f000011a7983 */ /* 0x001ee80000300800 */
        /* <DEDUP_REMOVED lines=29> */
[----:B--2---:R1:W-:Y:S01]  /*1a530*/  STL [R1+0x930], R27 ;  /* 0x0009301b01007387 */ /* 0x0043e20000100800 */
[----:B0-----:R-:W-:-:S03]  /*1a540*/  IMAD.MOV.U32 R26, RZ, RZ, R24 ;  /* 0x000000ffff1a7224 */ /* 0x001fc600078e0018 */
[----:B-1----:R-:W2:Y:S04]  /*1a550*/  LDL.LU R27, [R1+0x13c] ;  /* 0x00013c00011b7983 */ /* 0x002ea80000300800 */
[----:B--2---:R0:W-:Y:S04]  /*1a560*/  STL [R1+0x938], R27 ;  /* 0x0009381b01007387 */ /* 0x0041e80000100800 */
[----:B0-----:R-:W2:Y:S04]  /*1a570*/  LDL.LU R27, [R1+0x11c] ;  /* 0x00011c00011b7983 */ /* 0x001ea80000300800 */
        /* <DEDUP_REMOVED lines=31> */
[----:B------:R-:W2:Y:S01]  /*1a770*/  LDL.LU R8, [R1+0x14c] ;  /* 0x00014c0001087983 */ /* 0x000ea20000300800 */
[----:B0-----:R-:W-:-:S03]  /*1a780*/  IMAD.MOV.U32 R27, RZ, RZ, R9 ;  /* 0x000000ffff1b7224 */ /* 0x001fc600078e0009 */
[----:B--2---:R0:W-:Y:S04]  /*1a790*/  STL [R1+0x934], R8 ;  /* 0x0009340801007387 */ /* 0x0041e80000100800 */
[----:B0-----:R-:W2:Y:S01]  /*1a7a0*/  LDL.LU R8, [R1+0x12c] ;  /* 0x00012c0001087983 */ /* 0x001ea20000300800 */
[----:B------:R-:W-:-:S03]  /*1a7b0*/  F2FP.BF16.PACK_AB R26, R27, R26 ;  /* 0x0000001a1b1a723e */ /* 0x000fc600000010ff */
[----:B--2---:R0:W-:Y:S04]  /*1a7c0*/  STL [R1+0x93c], R8 ;  /* 0x00093c0801007387 */ /* 0x0041e80000100800 */
[----:B0-----:R-:W2:Y:S04]  /*1a7d0*/  LDL.LU R8, [R1+0x10c] ;  /* 0x00010c0001087983 */ /* 0x001ea80000300800 */
[----:B-----5:R-:W3:Y:S04]  /*1a7e0*/  LDL.LU R0, [R1+0x15c] ;  /* 0x00015c0001007983 */ /* 0x020ee80000300800 */
[----:B------:R-:W4:Y:S04]  /*1a7f0*/  LDL.LU R2, [R1+0x16c] ;  /* 0x00016c0001027983 */ /* 0x000f280000300800 */
[----:B------:R-:W4:Y:S04]  /*1a800*/  LDL.LU R3, [R1+0x17c] ;  /* 0x00017c0001037983 */ /* 0x000f280000300800 */
        /* <DEDUP_REMOVED lines=25> */
[----:B0-----:R-:W2:Y:S02]  /*1a9a0*/  LDL.LU R26, [R1+0x9b8] ;  /* 0x0009b800011a7983 */ /* 0x001ea40000300800 */
[----:B--2---:R-:W-:-:S02]  /*1a9b0*/  F2FP.BF16.PACK_AB R26, R27, R26 ;  /* 0x0000001a1b1a723e */ /* 0x004fc400000010ff */
        /* <DEDUP_REMOVED lines=58> */
[----:B0-----:R-:W3:Y:S01]  /*1ad60*/  LDL.LU R26, [R1+0x940] ;  /* 0x00094000011a7983 */ /* 0x001ee20000300800 */
[----:B--2---:R-:W-:-:S03]  /*1ad70*/  F2FP.BF16.PACK_AB R27, R8, R27 ;  /* 0x0000001b081b723e */ /* 0x004fc600000010ff */
[----:B------:R-:W2:Y:S04]  /*1ad80*/  LDL.LU R8, [R1+0x93c] ;  /* 0x00093c0001087983 */ /* 0x000ea80000300800 */
[----:B------:R0:W-:Y:S04]  /*1ad90*/  STL [R1+0x5c], R27 ;  /* 0x00005c1b01007387 */ /* 0x0001e80000100800 */
[----:B0-----:R-:W2:Y:S02]  /*1ada0*/  LDL.LU R27, [R1+0x938] ;  /* 0x00093800011b7983 */ /* 0x001ea40000300800 */
[----:B--2---:R-:W-:-:S02]  /*1adb0*/  F2FP.BF16.PACK_AB R27, R8, R27 ;  /* 0x0000001b081b723e */ /* 0x004fc400000010ff */
[----:B------:R-:W3:Y:S04]  /*1adc0*/  LDL.LU R8, [R1+0x934] ;  /* 0x0009340001087983 */ /* 0x000ee80000300800 */
[----:B------:R0:W-:Y:S04]  /*1add0*/  STL [R1+0x58], R27 ;  /* 0x0000581b01007387 */ /* 0x0001e80000100800 */
[----:B0-----:R-:W2:Y:S01]  /*1ade0*/  LDL.LU R27, [R1+0x930] ;  /* 0x00093000011b7983 */ /* 0x001ea20000300800 */
[----:B---3--:R-:W-:-:S03]  /*1adf0*/  F2FP.BF16.PACK_AB R0, R8, R0 ;  /* 0x000000000800723e */ /* 0x008fc600000010ff */
[----:B------:R-:W3:Y:S04]  /*1ae00*/  LDL.LU R8, [R1+0x92c] ;  /* 0x00092c0001087983 */ /* 0x000ee80000300800 */
[----:B------:R4:W-:Y:S02]  /*1ae10*/  STL [R1+0x54], R0 ;  /* 0x0000540001007387 */ /* 0x0009e40000100800 */
[----:B----4-:R-:W-:Y:S02]  /*1ae20*/  F2FP.BF16.PACK_AB R0, R2, R3 ;  /* 0x000000030200723e */ /* 0x010fe400000010ff */
[----:B------:R-:W-:Y:S02]  /*1ae30*/  F2FP.BF16.PACK_AB R3, R4, R5 ;  /* 0x000000050403723e */ /* 0x000fe400000010ff */
[----:B------:R-:W-:Y:S01]  /*1ae40*/  F2FP.BF16.PACK_AB R2, R6, R7 ;  /* 0x000000070602723e */ /* 0x000fe200000010ff */
[----:B------:R0:W-:Y:S04]  /*1ae50*/  STL [R1+0x50], R0 ;  /* 0x0000500001007387 */ /* 0x0001e80000100800 */
[----:B------:R1:W-:Y:S04]  /*1ae60*/  STL [R1+0x4c], R3 ;  /* 0x00004c0301007387 */ /* 0x0003e80000100800 */
[----:B------:R4:W-:Y:S01]  /*1ae70*/  STL [R1+0x48], R2 ;  /* 0x0000480201007387 */ /* 0x0009e20000100800 */
[----:B0-----:R-:W-:-:S02]  /*1ae80*/  F2FP.BF16.PACK_AB R0, R28, R29 ;  /* 0x0000001d1c00723e */ /* 0x001fc400000010ff */
[----:B-1----:R-:W-:-:S03]  /*1ae90*/  F2FP.BF16.PACK_AB R3, R22, R23 ;  /* 0x000000171603723e */ /* 0x002fc600000010ff */
[----:B------:R0:W-:Y:S01]  /*1aea0*/  STL [R1+0x44], R0 ;  /* 0x0000440001007387 */ /* 0x0001e20000100800 */
[----:B----4-:R-:W-:-:S03]  /*1aeb0*/  F2FP.BF16.PACK_AB R2, R12, R13 ;  /* 0x0000000d0c02723e */ /* 0x010fc600000010ff */
[----:B------:R1:W-:Y:S04]  /*1aec0*/  STL [R1+0x40], R3 ;  /* 0x0000400301007387 */ /* 0x0003e80000100800 */
[----:B------:R4:W-:Y:S01]  /*1aed0*/  STL [R1+0x3c], R2 ;  /* 0x00003c0201007387 */ /* 0x0009e20000100800 */
[----:B0-----:R-:W-:Y:S02]  /*1aee0*/  F2FP.BF16.PACK_AB R0, R14, R15 ;  /* 0x0000000f0e00723e */ /* 0x001fe400000010ff */
[----:B-1----:R-:W-:-:S03]  /*1aef0*/  F2FP.BF16.PACK_AB R3, R9, R10 ;  /* 0x0000000a0903723e */ /* 0x002fc600000010ff */
[----:B------:R-:W-:Y:S01]  /*1af00*/  STL [R1+0x38], R0 ;  /* 0x0000380001007387 */ /* 0x000fe20000100800 */
[----:B----4-:R-:W-:-:S03]  /*1af10*/  F2FP.BF16.PACK_AB R2, R11, R16 ;  /* 0x000000100b02723e */ /* 0x010fc600000010ff */
[----:B------:R0:W-:Y:S04]  /*1af20*/  STL [R1+0x34], R3 ;  /* 0x0000340301007387 */ /* 0x0001e80000100800 */
[----:B------:R1:W-:Y:S01]  /*1af30*/  STL [R1+0x30], R2 ;  /* 0x0000300201007387 */ /* 0x0003e20000100800 */
[----:B0-----:R-:W-:Y:S02]  /*1af40*/  F2FP.BF16.PACK_AB R3, R18, R19 ;  /* 0x000000131203723e */ /* 0x001fe400000010ff */
[----:B-1----:R-:W-:Y:S02]  /*1af50*/  F2FP.BF16.PACK_AB R2, R20, R21 ;  /* 0x000000151402723e */ /* 0x002fe400000010ff */
[----:B---3--:R-:W-:-:S05]  /*1af60*/  F2FP.BF16.PACK_AB R0, R8, R17 ;  /* 0x000000110800723e */ /* 0x008fca00000010ff */
[----:B------:R0:W-:Y:S04]  /*1af70*/  STL [R1+0x2c], R0 ;  /* 0x00002c0001007387 */ /* 0x0001e80000100800 */
[----:B------:R-:W-:Y:S04]  /*1af80*/  STL [R1+0x28], R3 ;  /* 0x0000280301007387 */ /* 0x000fe80000100800 */
[----:B------:R-:W-:Y:S04]  /*1af90*/  STL [R1+0x24], R2 ;  /* 0x0000240201007387 */ /* 0x000fe80000100800 */
[----:B------:R-:W3:Y:S01]  /*1afa0*/  LDL.LU R7, [R1+0x194] ;  /* 0x0001940001077983 */ /* 0x000ee20000300800 */
[----:B0-----:R-:W-:-:S05]  /*1afb0*/  F2FP.BF16.PACK_AB R0, R24, R25 ;  /* 0x000000191800723e */ /* 0x001fca00000010ff */
[----:B------:R-:W-:Y:S04]  /*1afc0*/  STL [R1+0x20], R0 ;  /* 0x0000200001007387 */ /* 0x000fe80000100800 */
        /* <DEDUP_REMOVED lines=14> */
[----:B---3--:R-:W-:Y:S04]  /*1b0b0*/  STL [R1+0x924], R7 ;  /* 0x0009240701007387 */ /* 0x008fe80000100800 */
        /* <DEDUP_REMOVED lines=21> */
[----:B------:R-:W4:Y:S04]  /*1b210*/  LDL.LU R4, [R1+0x1f4] ;  /* 0x0001f40001047983 */ /* 0x000f280000300800 */
[----:B----4-:R0:W-:Y:S04]  /*1b220*/  STL [R1+0x8e0], R4 ;  /* 0x0008e00401007387 */ /* 0x0101e80000100800 */
[----:B0-----:R-:W4:Y:S04]  /*1b230*/  LDL.LU R4, [R1+0x1c4] ;  /* 0x0001c40001047983 */ /* 0x001f280000300800 */
[----:B------:R-:W2:Y:S04]  /*1b240*/  LDL.LU R11, [R1+0x190] ;  /* 0x00019000010b7983 */ /* 0x000ea80000300800 */
[----:B--2---:R0:W-:Y:S04]  /*1b250*/  STL [R1+0x8dc], R11 ;  /* 0x0008dc0b01007387 */ /* 0x0041e80000100800 */
[----:B0-----:R-:W2:Y:S04]  /*1b260*/  LDL.LU R11, [R1+0x1e4] ;  /* 0x0001e400010b7983 */ /* 0x001ea80000300800 */
        /* <DEDUP_REMOVED lines=42> */
[----:B------:R-:W2:Y:S01]  /*1b510*/  LDL.LU R0, [R1+0x264] ;  /* 0x0002640001007983 */ /* 0x000ea20000300800 */
[----:B------:R-:W-:-:S02]  /*1b520*/  IMAD.MOV.U32 R7, RZ, RZ, R26 ;  /* 0x000000ffff077224 */ /* 0x000fc400078e001a */
[----:B------:R-:W-:-:S05]  /*1b530*/  IMAD.MOV.U32 R6, RZ, RZ, R27 ;  /* 0x000000ffff067224 */ /* 0x000fca00078e001b */
[----:B------:R-:W-:Y:S01]  /*1b540*/  F2FP.BF16.PACK_AB R7, R6, R7 ;  /* 0x000000070607723e */ /* 0x000fe200000010ff */
[----:B--2---:R0:W-:Y:S04]  /*1b550*/  STL [R1+0x8a0], R0 ;  /* 0x0008a00001007387 */ /* 0x0041e80000100800 */
[----:B0-----:R-:W2:Y:S04]  /*1b560*/  LDL.LU R0, [R1+0x244] ;  /* 0x0002440001007983 */ /* 0x001ea80000300800 */
        /* <DEDUP_REMOVED lines=38> */
[----:B------:R0:W-:Y:S04]  /*1b7d0*/  STL [R1], R7 ;  /* 0x0000000701007387 */ /* 0x0001e80000100800 */
[----:B0-----:R-:W2:Y:S02]  /*1b7e0*/  LDL.LU R7, [R1+0x8ec] ;  /* 0x0008ec0001077983 */ /* 0x001ea40000300800 */
[----:B--2---:R-:W-:-:S02]  /*1b7f0*/  F2FP.BF16.PACK_AB R7, R6, R7 ;  /* 0x000000070607723e */ /* 0x004fc400000010ff */
[----:B------:R-:W3:Y:S02]  /*1b800*/  LDL.LU R6, [R1+0x8e8] ;  /* 0x0008e80001067983 */ /* 0x000ee40000300800 */
[----:B---3--:R-:W-:Y:S02]  /*1b810*/  F2FP.BF16.PACK_AB R6, R5, R6 ;  /* 0x000000060506723e */ /* 0x008fe400000010ff */
[----:B------:R-:W4:Y:S02]  /*1b820*/  LDL.LU R5, [R1+0x8e4] ;  /* 0x0008e40001057983 */ /* 0x000f240000300800 */
[----:B----4-:R-:W-:Y:S02]  /*1b830*/  F2FP.BF16.PACK_AB R5, R4, R5 ;  /* 0x000000050405723e */ /* 0x010fe400000010ff */
[----:B------:R-:W2:Y:S02]  /*1b840*/  LDL.LU R4, [R1+0x8e0] ;  /* 0x0008e00001047983 */ /* 0x000ea40000300800 */
[----:B--2---:R-:W-:-:S02]  /*1b850*/  F2FP.BF16.PACK_AB R4, R11, R4 ;  /* 0x000000040b04723e */ /* 0x004fc400000010ff */
[----:B------:R-:W2:Y:S02]  /*1b860*/  LDL.LU R11, [R1+0x8dc] ;  /* 0x0008dc00010b7983 */ /* 0x000ea40000300800 */
[----:B--2---:R-:W-:Y:S02]  /*1b870*/  F2FP.BF16.PACK_AB R11, R10, R11 ;  /* 0x0000000b0a0b723e */ /* 0x004fe400000010ff */
[----:B------:R-:W2:Y:S02]  /*1b880*/  LDL.LU R10, [R1+0x8d8] ;  /* 0x0008d800010a7983 */ /* 0x000ea40000300800 */
[----:B--2---:R-:W-:Y:S02]  /*1b890*/  F2FP.BF16.PACK_AB R10, R9, R10 ;  /* 0x0000000a090a723e */ /* 0x004fe400000010ff */
        /* <DEDUP_REMOVED lines=26> */
[----:B------:R-:W2:Y:S01]  /*1ba40*/  LDL.LU R0, [R1+0x8a0] ;  /* 0x0008a00001007983 */ /* 0x000ea20000300800 */
[----:B------:R-:W-:Y:S02]  /*1ba50*/  F2FP.BF16.PACK_AB R27, R2, R27 ;  /* 0x0000001b021b723e */ /* 0x000fe400000010ff */
[----:B------:R-:W-:Y:S02]  /*1ba60*/  F2FP.BF16.PACK_AB R26, R3, R26 ;  /* 0x0000001a031a723e */ /* 0x000fe400000010ff */
[----:B------:R-:W-:Y:S02]  /*1ba70*/  F2FP.BF16.PACK_AB R25, R28, R25 ;  /* 0x000000191c19723e */ /* 0x000fe400000010ff */
[----:B------:R-:W-:Y:S02]  /*1ba80*/  F2FP.BF16.PACK_AB R24, R29, R24 ;  /* 0x000000181d18723e */ /* 0x000fe400000010ff */
[----:B--2---:R-:W-:Y:S02]  /*1ba90*/  F2FP.BF16.PACK_AB R20, R0, R20 ;  /* 0x000000140014723e */ /* 0x004fe400000010ff */
.L_x_1:
[----:B------:R-:W2:Y:S04]  /*1baa0*/  LDL.LU R29, [R1+0x660] ;  /* 0x00066000011d7983 */ /* 0x000ea80000300800 */
[----:B------:R-:W1:Y:S02]  /*1bab0*/  S2R R28, SR_TID.X ;  /* 0x00000000001c7919 */ /* 0x000e640000002100 */
[----:B-1----:R-:W-:-:S02]  /*1bac0*/  IMAD.SHL.U32 R3, R28, 0x200, RZ ;  /* 0x000002001c037824 */ /* 0x002fc400078e00ff */
[C---:B0-----:R-:W-:Y:S02]  /*1bad0*/  IMAD.SHL.U32 R0, R28.reuse, 0x800, RZ ;  /* 0x000008001c007824 */ /* 0x041fe400078e00ff */
[C---:B------:R-:W-:Y:S01]  /*1bae0*/  IMAD.SHL.U32 R2, R28.reuse, 0x10, RZ ;  /* 0x000000101c027824 */ /* 0x040fe200078e00ff */
[----:B------:R-:W-:Y:S01]  /*1baf0*/  LOP3.LUT R3, R3, 0x3000, RZ, 0xc0, !PT ;  /* 0x0000300003037812 */ /* 0x000fe200078ec0ff */
[----:B------:R-:W-:Y:S01]  /*1bb00*/  IMAD.SHL.U32 R28, R28, 0x4, RZ ;  /* 0x000000041c1c7824 */ /* 0x000fe200078e00ff */
[----:B------:R-:W-:Y:S01]  /*1bb10*/  LOP3.LUT R0, R0, 0x3000, RZ, 0xc0, !PT ;  /* 0x0000300000007812 */ /* 0x000fe200078ec0ff */
[----:B------:R-:W-:Y:S01]  /*1bb20*/  BAR.SYNC.DEFER_BLOCKING 0x0 ;  /* 0x0000000000007b1d */ /* 0x000fe20000010000 */
[----:B--2---:R-:W-:-:S05]  /*1bb30*/  LOP3.LUT R3, R3, 0xc60, R29, 0xf8, !PT ;  /* 0x00000c6003037812 */ /* 0x004fca00078ef81d */
[----:B------:R-:W2:Y:S01]  /*1bb40*/  LDL.LU R29, [R1+0x664] ;  /* 0x00066400011d7983 */ /* 0x000ea20000300800 */
[----:B------:R-:W-:Y:S02]  /*1bb50*/  LOP3.LUT R0, R0, 0x3f0, R2, 0xf8, !PT ;  /* 0x000003f000007812 */ /* 0x000fe400078ef802 */
[----:B------:R-:W-:Y:S01]  /*1bb60*/  LOP3.LUT R3, R3, 0x70, R28, 0x78, !PT ;  /* 0x0000007003037812 */ /* 0x000fe200078e781c */
[----:B------:R-:W0:Y:S04]  /*1bb70*/  S2R R2, SR_TID.X ;  /* 0x0000000000027919 */ /* 0x000e280000002100 */
[----:B------:R-:W3:Y:S04]  /*1bb80*/  LDL.LU R28, [R1+0x6a0] ;  /* 0x0006a000011c7983 */ /* 0x000ee80000300800 */
[----:B------:R1:W-:Y:S04]  /*1bb90*/  STS.128 [R3], R24 ;  /* 0x0000001803007388 */ /* 0x0003e80000000c00 */
[----:B------:R4:W-:Y:S04]  /*1bba0*/  STS.128 [R3+0x200], R20 ;  /* 0x0002001403007388 */ /* 0x0009e80000000c00 */
[----:B-1----:R-:W5:Y:S01]  /*1bbb0*/  LDL.LU R24, [R1+0x10] ;  /* 0x0000100001187983 */ /* 0x002f620000300800 */
[----:B0-----:R-:W-:-:S03]  /*1bbc0*/  SHF.R.U32.HI R2, RZ, 0x1, R2 ;  /* 0x00000001ff027819 */ /* 0x001fc60000011602 */
[----:B------:R-:W5:Y:S04]  /*1bbd0*/  LDL.LU R25, [R1+0x14] ;  /* 0x0000140001197983 */ /* 0x000f680000300800 */
[----:B------:R-:W5:Y:S04]  /*1bbe0*/  LDL.LU R26, [R1+0x18] ;  /* 0x00001800011a7983 */ /* 0x000f680000300800 */
[----:B------:R-:W5:Y:S04]  /*1bbf0*/  LDL.LU R27, [R1+0x1c] ;  /* 0x00001c00011b7983 */ /* 0x000f680000300800 */
[----:B----4-:R-:W4:Y:S04]  /*1bc00*/  LDL.LU R20, [R1] ;  /* 0x0000000001147983 */ /* 0x010f280000300800 */
[----:B------:R-:W4:Y:S04]  /*1bc10*/  LDL.LU R21, [R1+0x4] ;  /* 0x0000040001157983 */ /* 0x000f280000300800 */
[----:B------:R-:W4:Y:S04]  /*1bc20*/  LDL.LU R22, [R1+0x8] ;  /* 0x0000080001167983 */ /* 0x000f280000300800 */
[----:B------:R-:W4:Y:S04]  /*1bc30*/  LDL.LU R23, [R1+0xc] ;  /* 0x00000c0001177983 */ /* 0x000f280000300800 */
[----:B------:R-:W-:Y:S04]  /*1bc40*/  STS.128 [R3+0x80], R16 ;  /* 0x0000801003007388 */ /* 0x000fe80000000c00 */
[----:B------:R-:W-:Y:S04]  /*1bc50*/  STS.128 [R3+0x280], R12 ;  /* 0x0002800c03007388 */ /* 0x000fe80000000c00 */
[----:B------:R-:W-:Y:S04]  /*1bc60*/  STS.128 [R3+0x100], R8 ;  /* 0x0001000803007388 */ /* 0x000fe80000000c00 */
[----:B------:R-:W-:Y:S01]  /*1bc70*/  STS.128 [R3+0x300], R4 ;  /* 0x0003000403007388 */ /* 0x000fe20000000c00 */
[----:B------:R-:W-:-:S04]  /*1bc80*/  LOP3.LUT R0, R0, 0x20, R2, 0x78, !PT ;  /* 0x0000002000007812 */ /* 0x000fc800078e7802 */
[----:B------:R-:W-:Y:S01]  /*1bc90*/  LOP3.LUT R2, R0, 0x40, RZ, 0x3c, !PT ;  /* 0x0000004000027812 */ /* 0x000fe200078e3cff */
[----:B------:R-:W-:Y:S04]  /*1bca0*/  STL [R1+0xb0], R0 ;  /* 0x0000b00001007387 */ /* 0x000fe80000100800 */
[----:B------:R-:W-:Y:S04]  /*1bcb0*/  STL [R1+0xb4], R2 ;  /* 0x0000b40201007387 */ /* 0x000fe80000100800 */
[----:B-----5:R-:W-:Y:S04]  /*1bcc0*/  STS.128 [R3+0x380], R24 ;  /* 0x0003801803007388 */ /* 0x020fe80000000c00 */
[----:B----4-:R-:W-:Y:S04]  /*1bcd0*/  STS.128 [R3+0x180], R20 ;  /* 0x0001801403007388 */ /* 0x010fe80000000c00 */
[----:B------:R-:W-:Y:S06]  /*1bce0*/  BAR.SYNC.DEFER_BLOCKING 0x0 ;  /* 0x0000000000007b1d */ /* 0x000fec0000010000 */
[----:B------:R-:W0:Y:S04]  /*1bcf0*/  LDS.128 R4, [R0] ;  /* 0x0000000000047984 */ /* 0x000e280000000c00 */
[----:B------:R-:W-:Y:S04]  /*1bd00*/  LDS.128 R20, [R0+0x800] ;  /* 0x0008000000147984 */ /* 0x000fe80000000c00 */
[----:B------:R-:W-:Y:S04]  /*1bd10*/  LDS.128 R8, [R0+0x400] ;  /* 0x0004000000087984 */ /* 0x000fe80000000c00 */
[----:B------:R-:W-:Y:S04]  /*1bd20*/  LDS.128 R12, [R2+0x400] ;  /* 0x00040000020c7984 */ /* 0x000fe80000000c00 */
[----:B------:R-:W-:Y:S04]  /*1bd30*/  LDS.128 R16, [R2+0x800] ;  /* 0x0008000002107984 */ /* 0x000fe80000000c00 */
[----:B0-----:R-:W-:Y:S04]  /*1bd40*/  STL.64 [R1+0x10], R4 ;  /* 0x0000100401007387 */ /* 0x001fe80000100a00 */
[----:B------:R-:W-:Y:S04]  /*1bd50*/  STL.64 [R1+0x18], R6 ;  /* 0x0000180601007387 */ /* 0x000fe80000100a00 */
[----:B------:R-:W0:Y:S04]  /*1bd60*/  LDS.128 R4, [R2] ;  /* 0x0000000002047984 */ /* 0x000e280000000c00 */
[----:B0-----:R-:W-:Y:S04]  /*1bd70*/  STL [R1+0x8c4], R5 ;  /* 0x0008c40501007387 */ /* 0x001fe80000100800 */
[----:B------:R-:W-:Y:S04]  /*1bd80*/  STL [R1+0x8bc], R6 ;  /* 0x0008bc0601007387 */ /* 0x000fe80000100800 */
[----:B------:R-:W-:Y:S04]  /*1bd90*/  STL [R1+0x8b8], R7 ;  /* 0x0008b80701007387 */ /* 0x000fe80000100800 */
[----:B------:R-:W-:Y:S04]  /*1bda0*/  STL [R1+0x8cc], R21 ;  /* 0x0008cc1501007387 */ /* 0x000fe80000100800 */
[----:B------:R-:W-:Y:S04]  /*1bdb0*/  STL.64 [R1], R8 ;  /* 0x0000000801007387 */ /* 0x000fe80000100a00 */
[----:B------:R-:W-:Y:S04]  /*1bdc0*/  STL.64 [R1+0x8], R10 ;  /* 0x0000080a01007387 */ /* 0x000fe80000100a00 */
[----:B------:R-:W-:Y:S04]  /*1bdd0*/  STL [R1+0x8c8], R22 ;  /* 0x0008c81601007387 */ /* 0x000fe80000100800 */
[----:B------:R-:W-:Y:S04]  /*1bde0*/  STL [R1+0x8c0], R23 ;  /* 0x0008c01701007387 */ /* 0x000fe80000100800 */
[----:B------:R-:W4:Y:S04]  /*1bdf0*/  LDL.LU R24, [R1+0x60] ;  /* 0x0000600001187983 */ /* 0x000f280000300800 */
[----:B------:R-:W4:Y:S04]  /*1be00*/  LDL.LU R25, [R1+0x64] ;  /* 0x0000640001197983 */ /* 0x000f280000300800 */
[----:B------:R-:W5:Y:S04]  /*1be10*/  LDL.LU R26, [R1+0x68] ;  /* 0x00006800011a7983 */ /* 0x000f680000300800 */
[----:B------:R-:W5:Y:S04]  /*1be20*/  LDL.LU R27, [R1+0x6c] ;  /* 0x00006c00011b7983 */ /* 0x000f680000300800 */
[----:B------:R-:W0:Y:S04]  /*1be30*/  LDS.128 R8, [R0+0xc00] ;  /* 0x000c000000087984 */ /* 0x000e280000000c00 */
[----:B-----5:R-:W-:Y:S04]  /*1be40*/  STL.64 [R1+0x910], R26 ;  /* 0x0009101a01007387 */ /* 0x020fe80000100a00 */
[----:B----4-:R1:W-:Y:S04]  /*1be50*/  STL.64 [R1+0x908], R24 ;  /* 0x0009081801007387 */ /* 0x0103e80000100a00 */
[----:B-1----:R-:W4:Y:S04]  /*1be60*/  LDL.LU R24, [R1+0x50] ;  /* 0x0000500001187983 */ /* 0x002f280000300800 */
[----:B------:R-:W4:Y:S04]  /*1be70*/  LDL.LU R25, [R1+0x54] ;  /* 0x0000540001197983 */ /* 0x000f280000300800 */
[----:B------:R-:W5:Y:S04]  /*1be80*/  LDL.LU R26, [R1+0x58] ;  /* 0x00005800011a7983 */ /* 0x000f680000300800 */
[----:B------:R-:W5:Y:S04]  /*1be90*/  LDL.LU R27, [R1+0x5c] ;  /* 0x00005c00011b7983 */ /* 0x000f680000300800 */
        /* <DEDUP_REMOVED lines=19> */
[----:B----4-:R-:W-:Y:S04]  /*1bfd0*/  STL.64 [R1+0x948], R24 ;  /* 0x0009481801007387 */ /* 0x010fe80000100a00 */
[----:B0-----:R-:W-:Y:S04]  /*1bfe0*/  STL [R1+0x8d4], R10 ;  /* 0x0008d40a01007387 */ /* 0x001fe80000100800 */
[----:B------:R-:W-:Y:S04]  /*1bff0*/  STL [R1+0x8d0], R11 ;  /* 0x0008d00b01007387 */ /* 0x000fe80000100800 */
[----:B------:R-:W4:Y:S04]  /*1c000*/  LDL.LU R21, [R1+0x10] ;  /* 0x0000100001157983 */ /* 0x000f280000300800 */
[----:B------:R-:W-:Y:S04]  /*1c010*/  STL.64 [R1+0x8e0], R14 ;  /* 0x0008e00e01007387 */ /* 0x000fe80000100a00 */
[----:B------:R0:W-:Y:S04]  /*1c020*/  STL.64 [R1+0x8d8], R12 ;  /* 0x0008d80c01007387 */ /* 0x0001e80000100a00 */
[----:B------:R-:W1:Y:S04]  /*1c030*/  LDS.128 R24, [R2+0xc00] ;  /* 0x000c000002187984 */ /* 0x000e680000000c00 */
[----:B0-----:R-:W5:Y:S04]  /*1c040*/  LDL.LU R12, [R1+0x90] ;  /* 0x00009000010c7983 */ /* 0x001f680000300800 */
[----:B------:R-:W5:Y:S04]  /*1c050*/  LDL.LU R13, [R1+0x94] ;  /* 0x00009400010d7983 */ /* 0x000f680000300800 */
[----:B------:R-:W2:Y:S04]  /*1c060*/  LDL.LU R14, [R1+0x98] ;  /* 0x00009800010e7983 */ /* 0x000ea80000300800 */
[----:B------:R-:W2:Y:S04]  /*1c070*/  LDL.LU R15, [R1+0x9c] ;  /* 0x00009c00010f7983 */ /* 0x000ea80000300800 */
[----:B------:R-:W-:Y:S06]  /*1c080*/  BAR.SYNC.DEFER_BLOCKING 0x0 ;  /* 0x0000000000007b1d */ /* 0x000fec0000010000 */
[----:B--2---:R-:W-:Y:S04]  /*1c090*/  STL.64 [R1+0x8f0], R14 ;  /* 0x0008f00e01007387 */ /* 0x004fe80000100a00 */
[----:B-----5:R0:W-:Y:S04]  /*1c0a0*/  STL.64 [R1+0x8e8], R12 ;  /* 0x0008e80c01007387 */ /* 0x0201e80000100a00 */
[----:B0-----:R-:W2:Y:S04]  /*1c0b0*/  LDL.LU R12, [R1+0x80] ;  /* 0x00008000010c7983 */ /* 0x001ea80000300800 */
[----:B------:R-:W2:Y:S04]  /*1c0c0*/  LDL.LU R13, [R1+0x84] ;  /* 0x00008400010d7983 */ /* 0x000ea80000300800 */
[----:B------:R-:W5:Y:S04]  /*1c0d0*/  LDL.LU R14, [R1+0x88] ;  /* 0x00008800010e7983 */ /* 0x000f680000300800 */
[----:B------:R-:W5:Y:S04]  /*1c0e0*/  LDL.LU R15, [R1+0x8c] ;  /* 0x00008c00010f7983 */ /* 0x000f680000300800 */
[----:B------:R-:W2:Y:S01]  /*1c0f0*/  LDL.LU R0, [R1+0x280] ;  /* 0x0002800001007983 */ /* 0x000ea20000300800 */
[----:B-1----:R-:W-:-:S02]  /*1c100*/  IMAD.MOV.U32 R7, RZ, RZ, R26 ;  /* 0x000000ffff077224 */ /* 0x002fc400078e001a */
[----:B------:R-:W-:Y:S02]  /*1c110*/  IMAD.MOV.U32 R5, RZ, RZ, R24 ;  /* 0x000000ffff057224 */ /* 0x000fe400078e0018 */
[----:B------:R-:W-:Y:S01]  /*1c120*/  IMAD.MOV.U32 R6, RZ, RZ, R25 ;  /* 0x000000ffff067224 */ /* 0x000fe200078e0019 */
[----:B-----5:R-:W-:Y:S04]  /*1c130*/  STL.64 [R1+0x900], R14 ;  /* 0x0009000e01007387 */ /* 0x020fe80000100a00 */
[----:B--2---:R0:W-:Y:S04]  /*1c140*/  STL.64 [R1+0x8f8], R12 ;  /* 0x0008f80c01007387 */ /* 0x0041e80000100a00 */
[----:B0-----:R-:W2:Y:S04]  /*1c150*/  LDL.LU R12, [R1+0x70] ;  /* 0x00007000010c7983 */ /* 0x001ea80000300800 */
[----:B------:R-:W2:Y:S04]  /*1c160*/  LDL.LU R13, [R1+0x74] ;  /* 0x00007400010d7983 */ /* 0x000ea80000300800 */
[----:B------:R-:W2:Y:S04]  /*1c170*/  LDL.LU R14, [R1+0x78] ;  /* 0x00007800010e7983 */ /* 0x000ea80000300800 */
[----:B------:R-:W2:Y:S04]  /*1c180*/  LDL.LU R15, [R1+0x7c] ;  /* 0x00007c00010f7983 */ /* 0x000ea80000300800 */
[----:B------:R0:W-:Y:S04]  /*1c190*/  STL [R1+0xac], R27 ;  /* 0x0000ac1b01007387 */ /* 0x0001e80000100800 */
[----:B0-----:R-:W5:Y:S04]  /*1c1a0*/  LDL.LU.64 R26, [R1+0x950] ;  /* 0x00095000011a7983 */ /* 0x001f680000300a00 */
[----:B------:R-:W5:Y:S04]  /*1c1b0*/  LDL.LU.64 R24, [R1+0x948] ;  /* 0x0009480001187983 */ /* 0x000f680000300a00 */
[----:B------:R-:W2:Y:S04]  /*1c1c0*/  LDL.LU R10, [R1+0x668] ;  /* 0x00066800010a7983 */ /* 0x000ea80000300800 */
[----:B-----5:R0:W-:Y:S04]  /*1c1d0*/  STS.128 [R3], R24 ;  /* 0x0000001803007388 */ /* 0x0201e80000000c00 */
[----:B0-----:R-:W5:Y:S04]  /*1c1e0*/  LDL.LU.64 R26, [R1+0x940] ;  /* 0x00094000011a7983 */ /* 0x001f680000300a00 */
[----:B------:R-:W5:Y:S04]  /*1c1f0*/  LDL.LU.64 R24, [R1+0x938] ;  /* 0x0009380001187983 */ /* 0x000f680000300a00 */
[----:B-----5:R0:W-:Y:S04]  /*1c200*/  STS.128 [R3+0x200], R24 ;  /* 0x0002001803007388 */ /* 0x0201e80000000c00 */
[----:B0-----:R-:W5:Y:S04]  /*1c210*/  LDL.LU.64 R26, [R1+0x930] ;  /* 0x00093000011a7983 */ /* 0x001f680000300a00 */
[----:B------:R-:W5:Y:S04]  /*1c220*/  LDL.LU.64 R24, [R1+0x928] ;  /* 0x0009280001187983 */ /* 0x000f680000300a00 */
[----:B-----5:R0:W-:Y:S04]  /*1c230*/  STS.128 [R3+0x80], R24 ;  /* 0x0000801803007388 */ /* 0x0201e80000000c00 */
[----:B0-----:R-:W5:Y:S04]  /*1c240*/  LDL.LU.64 R26, [R1+0x920] ;  /* 0x00092000011a7983 */ /* 0x001f680000300a00 */
[----:B------:R-:W5:Y:S01]  /*1c250*/  LDL.LU.64 R24, [R1+0x918] ;  /* 0x0009180001187983 */ /* 0x000f620000300a00 */
[C---:B------:R-:W-:Y:S01]  /*1c260*/  ISETP.GE.AND P0, PT, R29.reuse, c[0x0][0x178], PT ;  /* 0x00005e001d007a0c */ /* 0x040fe20003f06270 */
[----:B------:R-:W-:-:S02]  /*1c270*/  IMAD R2, R29, c[0x0][0x194], RZ ;  /* 0x000065001d027a24 */ /* 0x000fc400078e02ff */
[----:B------:R-:W4:Y:S01]  /*1c280*/  LDL.LU R22, [R1] ;  /* 0x0000000001167983 */ /* 0x000f220000300800 */
[----:B---3--:R-:W-:-:S03]  /*1c290*/  ISETP.LT.AND P5, PT, R28, c[0x0][0x17c], !P0 ;  /* 0x00005f001c007a0c */ /* 0x008fc600047a1270 */
[----:B--2---:R-:W-:Y:S04]  /*1c2a0*/  STS.128 [R3+0x300], R12 ;  /* 0x0003000c03007388 */ /* 0x004fe80000000c00 */
[----:B-----5:R0:W-:Y:S04]  /*1c2b0*/  STS.128 [R3+0x280], R24 ;  /* 0x0002801803007388 */ /* 0x0201e80000000c00 */
[----:B0-----:R-:W2:Y:S04]  /*1c2c0*/  LDL.LU.64 R26, [R1+0x910] ;  /* 0x00091000011a7983 */ /* 0x001ea80000300a00 */
[----:B------:R-:W2:Y:S04]  /*1c2d0*/  LDL.LU.64 R24, [R1+0x908] ;  /* 0x0009080001187983 */ /* 0x000ea80000300a00 */
[----:B------:R-:W3:Y:S04]  /*1c2e0*/  LDL.LU R29, [R1+0x66c] ;  /* 0x00066c00011d7983 */ /* 0x000ee80000300800 */
[----:B------:R-:W5:Y:S04]  /*1c2f0*/  LDL.LU R28, [R1+0x670] ;  /* 0x00067000011c7983 */ /* 0x000f680000300800 */
[----:B------:R-:W2:Y:S04]  /*1c300*/  LDL.LU R23, [R1+0x674] ;  /* 0x0006740001177983 */ /* 0x000ea80000300800 */
[----:B------:R-:W2:Y:S04]  /*1c310*/  LDL.LU.64 R14, [R1+0x900] ;  /* 0x00090000010e7983 */ /* 0x000ea80000300a00 */
[----:B------:R-:W2:Y:S01]  /*1c320*/  LDL.LU.64 R12, [R1+0x8f8] ;  /* 0x0008f800010c7983 */ /* 0x000ea20000300a00 */
[----:B------:R-:W-:-:S03]  /*1c330*/  ISETP.LT.AND P1, PT, R10, c[0x0][0x17c], !P0 ;  /* 0x00005f000a007a0c */ /* 0x000fc60004721270 */
[----:B--2---:R0:W-:Y:S04]  /*1c340*/  STS.128 [R3+0x180], R12 ;  /* 0x0001800c03007388 */ /* 0x0041e80000000c00 */
[----:B0-----:R-:W2:Y:S04]  /*1c350*/  LDL.LU.64 R14, [R1+0x8f0] ;  /* 0x0008f000010e7983 */ /* 0x001ea80000300a00 */
[----:B------:R-:W2:Y:S04]  /*1c360*/  LDL.LU.64 R12, [R1+0x8e8] ;  /* 0x0008e800010c7983 */ /* 0x000ea80000300a00 */
[----:B------:R0:W-:Y:S02]  /*1c370*/  STS.128 [R3+0x100], R24 ;  /* 0x0001001803007388 */ /* 0x0001e40000000c00 */
[----:B0-----:R-:W-:-:S02]  /*1c380*/  IMAD R25, R10, c[0x0][0x198], RZ ;  /* 0x000066000a197a24 */ /* 0x001fc400078e02ff */
[----:B------:R-:W3:Y:S01]  /*1c390*/  LDL.LU R10, [R1+0x678] ;  /* 0x00067800010a7983 */ /* 0x000ee20000300800 */
[C---:B------:R-:W-:Y:S01]  /*1c3a0*/  ISETP.LT.AND P3, PT, R0.reuse, c[0x0][0x17c], !P0 ;  /* 0x00005f0000007a0c */ /* 0x040fe20004761270 */
[----:B------:R-:W-:Y:S01]  /*1c3b0*/  IMAD R11, R0, c[0x0][0x198], RZ ;  /* 0x00006600000b7a24 */ /* 0x000fe200078e02ff */
[----:B------:R-:W-:-:S04]  /*1c3c0*/  LEA R0, P2, R2, c[0x0][0x170], 0x1 ;  /* 0x00005c0002007a11 */ /* 0x000fc800078408ff */
[----:B------:R-:W-:Y:S01]  /*1c3d0*/  LEA.HI.X.SX32 R2, R2, c[0x0][0x174], 0x1, P2 ;  /* 0x00005d0002027a11 */ /* 0x000fe200010f0eff */
[----:B--2---:R0:W-:Y:S04]  /*1c3e0*/  STS.128 [R3+0x380], R12 ;  /* 0x0003800c03007388 */ /* 0x0041e80000000c00 */
[----:B0-----:R-:W2:Y:S04]  /*1c3f0*/  LDL.LU.64 R14, [R1+0x8e0] ;  /* 0x0008e000010e7983 */ /* 0x001ea80000300a00 */
[----:B------:R-:W2:Y:S04]  /*1c400*/  LDL.LU.64 R12, [R1+0x8d8] ;  /* 0x0008d800010c7983 */ /* 0x000ea80000300a00 */
[----:B------:R-:W-:Y:S01]  /*1c410*/  BAR.SYNC.DEFER_BLOCKING 0x0 ;  /* 0x0000000000007b1d */ /* 0x000fe20000010000 */
[----:B------:R-:W-:Y:S01]  /*1c420*/  LEA R26, P2, R11, R0, 0x1 ;  /* 0x000000000b1a7211 */ /* 0x000fe200078408ff */
[----:B---3--:R-:W-:-:S03]  /*1c430*/  IMAD R3, R29, c[0x0][0x198], RZ ;  /* 0x000066001d037a24 */ /* 0x008fc600078e02ff */
[----:B------:R-:W-:Y:S02]  /*1c440*/  LEA.HI.X.SX32 R27, R11, R2, 0x1, P2 ;  /* 0x000000020b1b7211 */ /* 0x000fe400010f0eff */
[----:B------:R-:W-:Y:S02]  /*1c450*/  ISETP.LT.AND P2, PT, R29, c[0x0][0x17c], !P0 ;  /* 0x00005f001d007a0c */ /* 0x000fe40004741270 */
[----:B------:R-:W-:Y:S01]  /*1c460*/  LEA R24, P4, R25, R0, 0x1 ;  /* 0x0000000019187211 */ /* 0x000fe200078808ff */
[----:B-----5:R-:W-:-:S03]  /*1c470*/  IMAD R29, R28, c[0x0][0x198], RZ ;  /* 0x000066001c1d7a24 */ /* 0x020fc600078e02ff */
[----:B------:R-:W-:Y:S02]  /*1c480*/  LEA.HI.X.SX32 R25, R25, R2, 0x1, P4 ;  /* 0x0000000219197211 */ /* 0x000fe400020f0eff */
[----:B------:R-:W-:Y:S01]  /*1c490*/  ISETP.LT.AND P4, PT, R28, c[0x0][0x17c], !P0 ;  /* 0x00005f001c007a0c */ /* 0x000fe20004781270 */
[----:B----4-:R0:W-:Y:S01]  /*1c4a0*/  @P3 STG.E.U16 [R26.64], R21 ;  /* 0x000000151a003986 */ /* 0x0101e2000c101506 */
[----:B------:R-:W-:-:S03]  /*1c4b0*/  LEA R28, P3, R29, R0, 0x1 ;  /* 0x000000001d1c7211 */ /* 0x000fc600078608ff */
[----:B------:R1:W-:Y:S01]  /*1c4c0*/  @P1 STG.E.U16 [R24.64], R4 ;  /* 0x0000000418001986 */ /* 0x0003e2000c101506 */
[----:B0-----:R-:W-:-:S04]  /*1c4d0*/  LEA R26, P6, R3, R0, 0x1 ;  /* 0x00000000031a7211 */ /* 0x001fc800078c08ff */
[----:B------:R-:W-:Y:S01]  /*1c4e0*/  LEA.HI.X.SX32 R27, R3, R2, 0x1, P6 ;  /* 0x00000002031b7211 */ /* 0x000fe200030f0eff */
[C---:B------:R-:W-:Y:S01]  /*1c4f0*/  IMAD R3, R10.reuse, c[0x0][0x198], RZ ;  /* 0x000066000a037a24 */ /* 0x040fe200078e02ff */
[C---:B------:R-:W-:Y:S01]  /*1c500*/  ISETP.LT.AND P1, PT, R23.reuse, c[0x0][0x17c], !P0 ;  /* 0x00005f0017007a0c */ /* 0x040fe20004721270 */
[----:B-1----:R-:W-:Y:S02]  /*1c510*/  IMAD R25, R23, c[0x0][0x198], RZ ;  /* 0x0000660017197a24 */ /* 0x002fe400078e02ff */
[----:B------:R0:W-:Y:S01]  /*1c520*/  @P2 STG.E.U16 [R26.64], R22 ;  /* 0x000000161a002986 */ /* 0x0001e2000c101506 */
[----:B------:R-:W-:-:S03]  /*1c530*/  ISETP.LT.AND P2, PT, R10, c[0x0][0x17c], !P0 ;  /* 0x00005f000a007a0c */ /* 0x000fc60004741270 */
[----:B------:R-:W3:Y:S01]  /*1c540*/  LDL.LU R10, [R1+0x6a8] ;  /* 0x0006a800010a7983 */ /* 0x000ee20000300800 */
[----:B------:R-:W-:-:S03]  /*1c550*/  LEA.HI.X.SX32 R29, R29, R2, 0x1, P3 ;  /* 0x000000021d1d7211 */ /* 0x000fc600018f0eff */
[----:B------:R-:W4:Y:S04]  /*1c560*/  LDL.LU R23, [R1+0x6ac] ;  /* 0x0006ac0001177983 */ /* 0x000f280000300800 */
[----:B0-----:R-:W5:Y:S04]  /*1c570*/  LDL.LU R27, [R1+0x67c] ;  /* 0x00067c00011b7983 */ /* 0x001f680000300800 */
[----:B--2---:R0:W-:Y:S04]  /*1c580*/  @P4 STG.E.U16 [R28.64], R12 ;  /* 0x0000000c1c004986 */ /* 0x0041e8000c101506 */
[----:B0-----:R-:W2:Y:S01]  /*1c590*/  LDL.LU R29, [R1+0x680] ;  /* 0x00068000011d7983 */ /* 0x001ea20000300800 */
[----:B------:R-:W-:-:S02]  /*1c5a0*/  LEA R24, P6, R25, R0, 0x1 ;  /* 0x0000000019187211 */ /* 0x000fc400078c08ff */
[----:B------:R-:W-:Y:S02]  /*1c5b0*/  LEA R26, P3, R3, R0, 0x1 ;  /* 0x00000000031a7211 */ /* 0x000fe400078608ff */
[----:B------:R-:W-:-:S05]  /*1c5c0*/  LEA.HI.X.SX32 R25, R25, R2, 0x1, P6 ;  /* 0x0000000219197211 */ /* 0x000fca00030f0eff */
[----:B------:R0:W-:Y:S01]  /*1c5d0*/  @P1 STG.E.U16 [R24.64], R20 ;  /* 0x0000001418001986 */ /* 0x0001e2000c101506 */
[C---:B-----5:R-:W-:Y:S01]  /*1c5e0*/  IMAD R28, R27.reuse, c[0x0][0x198], RZ ;  /* 0x000066001b1c7a24 */ /* 0x060fe200078e02ff */
[----:B------:R-:W-:Y:S02]  /*1c5f0*/  ISETP.LT.AND P4, PT, R27, c[0x0][0x17c], !P0 ;  /* 0x00005f001b007a0c */ /* 0x000fe40004781270 */
[----:B------:R-:W-:Y:S02]  /*1c600*/  LEA.HI.X.SX32 R27, R3, R2, 0x1, P3 ;  /* 0x00000002031b7211 */ /* 0x000fe400018f0eff */
[----:B0-----:R-:W-:-:S04]  /*1c610*/  LEA R24, P3, R28, R0, 0x1 ;  /* 0x000000001c187211 */ /* 0x001fc800078608ff */
[----:B------:R-:W-:Y:S02]  /*1c620*/  LEA.HI.X.SX32 R25, R28, R2, 0x1, P3 ;  /* 0x000000021c197211 */ /* 0x000fe400018f0eff */
[C---:B--2---:R-:W-:Y:S01]  /*1c630*/  ISETP.LT.AND P1, PT, R29.reuse, c[0x0][0x17c], !P0 ;  /* 0x00005f001d007a0c */ /* 0x044fe20004721270 */
[----:B------:R-:W-:Y:S02]  /*1c640*/  IMAD R3, R29, c[0x0][0x198], RZ ;  /* 0x000066001d037a24 */ /* 0x000fe400078e02ff */
[----:B------:R-:W2:Y:S04]  /*1c650*/  LDL.LU R29, [R1+0x6b4] ;  /* 0x0006b400011d7983 */ /* 0x000ea80000300800 */
[----:B------:R-:W5:Y:S04]  /*1c660*/  LDL.LU R28, [R1+0x6a4] ;  /* 0x0006a400011c7983 */ /* 0x000f680000300800 */
[----:B------:R0:W-:Y:S01]  /*1c670*/  @P2 STG.E.U16 [R26.64], R16 ;  /* 0x000000101a002986 */ /* 0x0001e2000c101506 */
[----:B---3--:R-:W-:-:S03]  /*1c680*/  ISETP.LT.AND P3, PT, R10, c[0x0][0x17c], !P0 ;  /* 0x00005f000a007a0c */ /* 0x008fc60004761270 */
[----:B------:R-:W3:Y:S01]  /*1c690*/  LDL.LU R10, [R1+0x8d4] ;  /* 0x0008d400010a7983 */ /* 0x000ee20000300800 */
[----:B0-----:R-:W-:Y:S01]  /*1c6a0*/  IMAD.MOV.U32 R27, RZ, RZ, c[0x0][0x198] ;  /* 0x00006600ff1b7624 */ /* 0x001fe200078e00ff */
[----:B------:R-:W-:Y:S02]  /*1c6b0*/  LEA R26, P6, R3, R0, 0x1 ;  /* 0x00000000031a7211 */ /* 0x000fe400078c08ff */
[----:B------:R-:W-:Y:S01]  /*1c6c0*/  @P4 STG.E.U16 [R24.64], R8 ;  /* 0x0000000818004986 */ /* 0x000fe2000c101506 */
[----:B----4-:R-:W-:Y:S02]  /*1c6d0*/  ISETP.LT.AND P4, PT, R23, c[0x0][0x17c], !P0 ;  /* 0x00005f0017007a0c */ /* 0x010fe40004781270 */
[----:B-----5:R-:W-:Y:S01]  /*1c6e0*/  ISETP.LT.AND P2, PT, R28, c[0x0][0x17c], !P0 ;  /* 0x00005f001c007a0c */ /* 0x020fe20004741270 */
[----:B------:R-:W-:Y:S01]  /*1c6f0*/  IMAD R28, R27, 0x20, R11 ;  /* 0x000000201b1c7824 */ /* 0x000fe200078e020b */
[----:B------:R-:W-:Y:S01]  /*1c700*/  LEA.HI.X.SX32 R27, R3, R2, 0x1, P6 ;  /* 0x00000002031b7211 */ /* 0x000fe200030f0eff */
[----:B------:R-:W4:Y:S04]  /*1c710*/  LDL.LU R11, [R1+0x8d0] ;  /* 0x0008d000010b7983 */ /* 0x000f280000300800 */
[----:B------:R-:W5:Y:S04]  /*1c720*/  LDL.LU R23, [R1+0x6b8] ;  /* 0x0006b80001177983 */ /* 0x000f680000300800 */
[----:B------:R0:W-:Y:S04]  /*1c730*/  @P1 STG.E.U16 [R26.64], R5 ;  /* 0x000000051a001986 */ /* 0x0001e8000c101506 */
[----:B0-----:R-:W3:Y:S01]  /*1c740*/  LDL.LU R26, [R1+0x6b0] ;  /* 0x0006b000011a7983 */ /* 0x001ee20000300800 */
[----:B------:R-:W-:Y:S01]  /*1c750*/  IMAD.MOV.U32 R3, RZ, RZ, c[0x0][0x198] ;  /* 0x00006600ff037624 */ /* 0x000fe200078e00ff */
[----:B------:R-:W-:-:S03]  /*1c760*/  LEA R24, P6, R28, R0, 0x1 ;  /* 0x000000001c187211 */ /* 0x000fc600078c08ff */
[----:B------:R-:W-:Y:S01]  /*1c770*/  IMAD R27, R3, 0x4, R28 ;  /* 0x00000004031b7824 */ /* 0x000fe200078e021c */
[----:B------:R-:W-:Y:S02]  /*1c780*/  LEA.HI.X.SX32 R25, R28, R2, 0x1, P6 ;  /* 0x000000021c197211 */ /* 0x000fe400030f0eff */
[----:B------:R-:W-:Y:S01]  /*1c790*/  PRMT R4, R21, 0x7632, R4 ;  /* 0x0000763215047816 */ /* 0x000fe20000000004 */
[----:B------:R-:W-:Y:S01]  /*1c7a0*/  IMAD R3, R3, 0x4, R27 ;  /* 0x0000000403037824 */ /* 0x000fe200078e021b */
[----:B------:R-:W4:Y:S02]  /*1c7b0*/  LDL.LU R21, [R1+0x8cc] ;  /* 0x0008cc0001157983 */ /* 0x000f240000300800 */
[----:B------:R-:W-:Y:S02]  /*1c7c0*/  PRMT R8, R4, 0x7632, R8 ;  /* 0x0000763204087816 */ /* 0x000fe40000000008 */
[----:B------:R0:W-:Y:S01]  /*1c7d0*/  @P5 STG.E.U16 [R24.64], R4 ;  /* 0x0000000418005986 */ /* 0x0001e2000c101506 */
[----:B--2---:R-:W-:-:S02]  /*1c7e0*/  ISETP.LT.AND P5, PT, R29, c[0x0][0x17c], !P0 ;  /* 0x00005f001d007a0c */ /* 0x004fc400047a1270 */
[----:B------:R-:W-:Y:S01]  /*1c7f0*/  PRMT R12, R22, 0x7632, R12 ;  /* 0x00007632160c7816 */ /* 0x000fe2000000000c */
[----:B------:R-:W2:Y:S04]  /*1c800*/  LDL.LU R28, [R1+0x6bc] ;  /* 0x0006bc00011c7983 */ /* 0x000ea80000300800 */
[----:B------:R-:W2:Y:S04]  /*1c810*/  LDL.LU R29, [R1+0x6c0] ;  /* 0x0006c000011d7983 */ /* 0x000ea80000300800 */
[----:B------:R-:W2:Y:S01]  /*1c820*/  LDL.LU R22, [R1+0x8c8] ;  /* 0x0008c80001167983 */ /* 0x000ea20000300800 */
[----:B---3--:R-:W-:-:S02]  /*1c830*/  ISETP.LT.AND P1, PT, R26, c[0x0][0x17c], !P0 ;  /* 0x00005f001a007a0c */ /* 0x008fc40004721270 */
[----:B------:R-:W-:-:S04]  /*1c840*/  LEA R26, P6, R27, R0, 0x1 ;  /* 0x000000001b1a7211 */ /* 0x000fc800078c08ff */
[----:B------:R-:W-:-:S05]  /*1c850*/  LEA.HI.X.SX32 R27, R27, R2, 0x1, P6 ;  /* 0x000000021b1b7211 */ /* 0x000fca00030f0eff */
[----:B------:R1:W-:Y:S01]  /*1c860*/  @P3 STG.E.U16 [R26.64], R8 ;  /* 0x000000081a003986 */ /* 0x0003e2000c101506 */
[----:B-----5:R-:W-:-:S03]  /*1c870*/  ISETP.LT.AND P3, PT, R23, c[0x0][0x17c], !P0 ;  /* 0x00005f0017007a0c */ /* 0x020fc60004761270 */
[----:B------:R-:W3:Y:S01]  /*1c880*/  LDL.LU R23, [R1+0x6c4] ;  /* 0x0006c40001177983 */ /* 0x000ee20000300800 */
[----:B0-----:R-:W-:Y:S01]  /*1c890*/  IMAD.MOV.U32 R25, RZ, RZ, c[0x0][0x198] ;  /* 0x00006600ff197624 */ /* 0x001fe200078e00ff */
[----:B------:R-:W-:-:S03]  /*1c8a0*/  LEA R24, P6, R3, R0, 0x1 ;  /* 0x0000000003187211 */ /* 0x000fc600078c08ff */
[----:B------:R-:W-:Y:S01]  /*1c8b0*/  IMAD R4, R25, 0x4, R3 ;  /* 0x0000000419047824 */ /* 0x000fe200078e0203 */
[----:B------:R-:W-:-:S05]  /*1c8c0*/  LEA.HI.X.SX32 R25, R3, R2, 0x1, P6 ;  /* 0x0000000203197211 */ /* 0x000fca00030f0eff */
[----:B------:R0:W-:Y:S01]  /*1c8d0*/  @P2 STG.E.U16 [R24.64], R12 ;  /* 0x0000000c18002986 */ /* 0x0001e2000c101506 */
[----:B-1----:R-:W-:Y:S01]  /*1c8e0*/  LEA R26, P6, R4, R0, 0x1 ;  /* 0x00000000041a7211 */ /* 0x002fe200078c08ff */
[----:B0-----:R-:W-:-:S04]  /*1c8f0*/  IMAD.MOV.U32 R25, RZ, RZ, c[0x0][0x198] ;  /* 0x00006600ff197624 */ /* 0x001fc800078e00ff */
[C---:B------:R-:W-:Y:S01]  /*1c900*/  IMAD R3, R25.reuse, 0x4, R4 ;  /* 0x0000000419037824 */ /* 0x040fe200078e0204 */
[----:B------:R-:W-:Y:S02]  /*1c910*/  LEA.HI.X.SX32 R27, R4, R2, 0x1, P6 ;  /* 0x00000002041b7211 */ /* 0x000fe400030f0eff */
[----:B------:R-:W-:Y:S01]  /*1c920*/  PRMT R12, R12, 0x7632, R12 ;  /* 0x000076320c0c7816 */ /* 0x000fe2000000000c */
[----:B------:R-:W-:Y:S01]  /*1c930*/  IMAD R4, R25, 0x4, R3 ;  /* 0x0000000419047824 */ /* 0x000fe200078e0203 */
[----:B------:R-:W-:-:S03]  /*1c940*/  LEA R24, P6, R3, R0, 0x1 ;  /* 0x0000000003187211 */ /* 0x000fc600078c08ff */
[----:B------:R0:W-:Y:S01]  /*1c950*/  @P4 STG.E.U16 [R26.64], R12 ;  /* 0x0000000c1a004986 */ /* 0x0001e2000c101506 */
[----:B------:R-:W-:Y:S02]  /*1c960*/  LEA.HI.X.SX32 R25, R3, R2, 0x1, P6 ;  /* 0x0000000203197211 */ /* 0x000fe400030f0eff */
[----:B------:R-:W-:Y:S02]  /*1c970*/  PRMT R20, R20, 0x7632, R20 ;  /* 0x0000763214147816 */ /* 0x000fe40000000014 */
[----:B------:R-:W-:Y:S02]  /*1c980*/  PRMT R16, R16, 0x7632, R16 ;  /* 0x0000763210107816 */ /* 0x000fe40000000010 */
[----:B--2---:R-:W-:Y:S02]  /*1c990*/  ISETP.LT.AND P2, PT, R28, c[0x0][0x17c], !P0 ;  /* 0x00005f001c007a0c */ /* 0x004fe40004741270 */
[----:B0-----:R-:W-:Y:S01]  /*1c9a0*/  LEA R26, P6, R4, R0, 0x1 ;  /* 0x00000000041a7211 */ /* 0x001fe200078c08ff */
[----:B------:R-:W2:Y:S01]  /*1c9b0*/  LDL.LU R28, [R1+0x14] ;  /* 0x00001400011c7983 */ /* 0x000ea20000300800 */
[----:B------:R-:W-:-:S02]  /*1c9c0*/  ISETP.LT.AND P4, PT, R29, c[0x0][0x17c], !P0 ;  /* 0x00005f001d007a0c */ /* 0x000fc40004781270 */
[----:B------:R-:W-:Y:S01]  /*1c9d0*/  LEA.HI.X.SX32 R27, R4, R2, 0x1, P6 ;  /* 0x00000002041b7211 */ /* 0x000fe200030f0eff */
[----:B------:R-:W5:Y:S04]  /*1c9e0*/  LDL.LU R29, [R1+0x6cc] ;  /* 0x0006cc00011d7983 */ /* 0x000f680000300800 */
[----:B------:R0:W-:Y:S04]  /*1c9f0*/  @P1 STG.E.U16 [R24.64], R20 ;  /* 0x0000001418001986 */ /* 0x0001e8000c101506 */
[----:B------:R1:W-:Y:S04]  /*1ca00*/  @P5 STG.E.U16 [R26.64], R16 ;  /* 0x000000101a005986 */ /* 0x0003e8000c101506 */
[----:B0-----:R-:W2:Y:S01]  /*1ca10*/  LDL.LU R20, [R1+0x6d0] ;  /* 0x0006d00001147983 */ /* 0x001ea20000300800 */
[----:B---3--:R-:W-:-:S03]  /*1ca20*/  ISETP.LT.AND P1, PT, R23, c[0x0][0x17c], !P0 ;  /* 0x00005f0017007a0c */ /* 0x008fc60004721270 */
[----:B------:R-:W3:Y:S04]  /*1ca30*/  LDL.LU R23, [R1+0x4] ;  /* 0x0000040001177983 */ /* 0x000ee80000300800 */
[----:B-1----:R-:W2:Y:S01]  /*1ca40*/  LDL.LU R27, [R1+0x6c8] ;  /* 0x0006c800011b7983 */ /* 0x002ea20000300800 */
[----:B------:R-:W-:-:S04]  /*1ca50*/  IMAD.MOV.U32 R3, RZ, RZ, c[0x0][0x198] ;  /* 0x00006600ff037624 */ /* 0x000fc800078e00ff */
[----:B------:R-:W-:Y:S02]  /*1ca60*/  IMAD R3, R3, 0x4, R4 ;  /* 0x0000000403037824 */ /* 0x000fe400078e0204 */
[----:B------:R-:W-:-:S03]  /*1ca70*/  IMAD.MOV.U32 R4, RZ, RZ, c[0x0][0x198] ;  /* 0x00006600ff047624 */ /* 0x000fc600078e00ff */
[----:B------:R-:W-:Y:S01]  /*1ca80*/  LEA R24, P6, R3, R0, 0x1 ;  /* 0x0000000003187211 */ /* 0x000fe200078c08ff */
[----:B------:R-:W-:-:S03]  /*1ca90*/  IMAD R4, R4, 0x4, R3 ;  /* 0x0000000404047824 */ /* 0x000fc600078e0203 */
[----:B------:R-:W-:Y:S01]  /*1caa0*/  LEA.HI.X.SX32 R25, R3, R2, 0x1, P6 ;  /* 0x0000000203197211 */ /* 0x000fe200030f0eff */
[----:B------:R-:W-:Y:S01]  /*1cab0*/  IMAD.MOV.U32 R3, RZ, RZ, c[0x0][0x198] ;  /* 0x00006600ff037624 */ /* 0x000fe200078e00ff */
[----:B------:R-:W-:Y:S02]  /*1cac0*/  LEA R26, P6, R4, R0, 0x1 ;  /* 0x00000000041a7211 */ /* 0x000fe400078c08ff */
[----:B------:R-:W-:Y:S01]  /*1cad0*/  PRMT R8, R8, 0x7632, R8 ;  /* 0x0000763208087816 */ /* 0x000fe20000000008 */
[----:B------:R-:W-:-:S04]  /*1cae0*/  IMAD R3, R3, 0x4, R4 ;  /* 0x0000000403037824 */ /* 0x000fc800078e0204 */
[----:B------:R0:W-:Y:S02]  /*1caf0*/  @P3 STG.E.U16 [R24.64], R8 ;  /* 0x0000000818003986 */ /* 0x0001e4000c101506 */
[----:B0-----:R-:W-:Y:S02]  /*1cb00*/  PRMT R8, R5, 0x7632, R8 ;  /* 0x0000763205087816 */ /* 0x001fe40000000008 */
[----:B------:R-:W3:Y:S01]  /*1cb10*/  LDL.LU R5, [R1+0x8c4] ;  /* 0x0008c40001057983 */ /* 0x000ee20000300800 */
[----:B-----5:R-:W-:-:S03]  /*1cb20*/  ISETP.LT.AND P3, PT, R29, c[0x0][0x17c], !P0 ;  /* 0x00005f001d007a0c */ /* 0x020fc60004761270 */
[----:B------:R-:W5:Y:S01]  /*1cb30*/  LDL.LU R29, [R1+0x6d8] ;  /* 0x0006d800011d7983 */ /* 0x000f620000300800 */
[----:B--2---:R-:W-:Y:S02]  /*1cb40*/  ISETP.LT.AND P5, PT, R27, c[0x0][0x17c], !P0 ;  /* 0x00005f001b007a0c */ /* 0x004fe400047a1270 */
[----:B------:R-:W-:Y:S01]  /*1cb50*/  LEA.HI.X.SX32 R27, R4, R2, 0x1, P6 ;  /* 0x00000002041b7211 */ /* 0x000fe200030f0eff */
[----:B------:R-:W-:Y:S01]  /*1cb60*/  IMAD.MOV.U32 R4, RZ, RZ, c[0x0][0x198] ;  /* 0x00006600ff047624 */ /* 0x000fe200078e00ff */
[----:B------:R-:W-:-:S03]  /*1cb70*/  LEA R24, P6, R3, R0, 0x1 ;  /* 0x0000000003187211 */ /* 0x000fc600078c08ff */
[----:B------:R-:W-:Y:S01]  /*1cb80*/  IMAD R4, R4, 0x4, R3 ;  /* 0x0000000404047824 */ /* 0x000fe200078e0203 */
[----:B------:R-:W-:Y:S01]  /*1cb90*/  LEA.HI.X.SX32 R25, R3, R2, 0x1, P6 ;  /* 0x0000000203197211 */ /* 0x000fe200030f0eff */
[----:B------:R0:W-:Y:S01]  /*1cba0*/  @P2 STG.E.U16 [R26.64], R8 ;  /* 0x000000081a002986 */ /* 0x0001e2000c101506 */
[----:B------:R-:W-:-:S03]  /*1cbb0*/  ISETP.LT.AND P2, PT, R20, c[0x0][0x17c], !P0 ;  /* 0x00005f0014007a0c */ /* 0x000fc60004741270 */
[----:B------:R-:W2:Y:S01]  /*1cbc0*/  LDL.LU R20, [R1+0x6e0] ;  /* 0x0006e00001147983 */ /* 0x000ea20000300800 */
[----:B0-----:R-:W-:Y:S01]  /*1cbd0*/  IMAD.MOV.U32 R8, RZ, RZ, c[0x0][0x198] ;  /* 0x00006600ff087624 */ /* 0x001fe200078e00ff */
[----:B------:R-:W-:-:S03]  /*1cbe0*/  LEA R26, P6, R4, R0, 0x1 ;  /* 0x00000000041a7211 */ /* 0x000fc600078c08ff */
[----:B------:R-:W-:Y:S01]  /*1cbf0*/  IMAD R3, R8, 0x4, R4 ;  /* 0x0000000408037824 */ /* 0x000fe200078e0204 */
[----:B------:R-:W-:Y:S02]  /*1cc00*/  LEA.HI.X.SX32 R27, R4, R2, 0x1, P6 ;  /* 0x00000002041b7211 */ /* 0x000fe400030f0eff */
[----:B------:R-:W2:Y:S04]  /*1cc10*/  LDL.LU R4, [R1+0x6d4] ;  /* 0x0006d40001047983 */ /* 0x000ea80000300800 */
[----:B------:R0:W-:Y:S04]  /*1cc20*/  @P4 STG.E.U16 [R24.64], R28 ;  /* 0x0000001c18004986 */ /* 0x0001e8000c101506 */
[----:B---3--:R1:W-:Y:S01]  /*1cc30*/  @P1 STG.E.U16 [R26.64], R5 ;  /* 0x000000051a001986 */ /* 0x0083e2000c101506 */
[----:B0-----:R-:W-:-:S04]  /*1cc40*/  LEA R24, P6, R3, R0, 0x1 ;  /* 0x0000000003187211 */ /* 0x001fc800078c08ff */
[----:B------:R-:W-:Y:S02]  /*1cc50*/  LEA.HI.X.SX32 R25, R3, R2, 0x1, P6 ;  /* 0x0000000203197211 */ /* 0x000fe400030f0eff */
[----:B-----5:R-:W-:Y:S02]  /*1cc60*/  ISETP.LT.AND P1, PT, R29, c[0x0][0x17c], !P0 ;  /* 0x00005f001d007a0c */ /* 0x020fe40004721270 */
[----:B------:R-:W3:Y:S01]  /*1cc70*/  LDL.LU R29, [R1+0x6e8] ;  /* 0x0006e800011d7983 */ /* 0x000ee20000300800 */
[----:B--2---:R-:W-:Y:S01]  /*1cc80*/  ISETP.LT.AND P4, PT, R4, c[0x0][0x17c], !P0 ;  /* 0x00005f0004007a0c */ /* 0x004fe20004781270 */
[----:B------:R-:W-:-:S05]  /*1cc90*/  IMAD R4, R8, 0x4, R3 ;  /* 0x0000000408047824 */ /* 0x000fca00078e0203 */
[----:B-1----:R-:W-:Y:S01]  /*1cca0*/  LEA R26, P6, R4, R0, 0x1 ;  /* 0x00000000041a7211 */ /* 0x002fe200078c08ff */
[----:B------:R-:W-:-:S03]  /*1ccb0*/  IMAD R3, R8, 0x4, R4 ;  /* 0x0000000408037824 */ /* 0x000fc600078e0204 */
[----:B------:R-:W-:Y:S02]  /*1ccc0*/  LEA.HI.X.SX32 R27, R4, R2, 0x1, P6 ;  /* 0x00000002041b7211 */ /* 0x000fe400030f0eff */
[----:B------:R-:W2:Y:S04]  /*1ccd0*/  LDL.LU R4, [R1+0x6dc] ;  /* 0x0006dc0001047983 */ /* 0x000ea80000300800 */
[----:B------:R0:W-:Y:S04]  /*1cce0*/  @P5 STG.E.U16 [R24.64], R23 ;  /* 0x0000001718005986 */ /* 0x0001e8000c101506 */
[----:B------:R1:W-:Y:S01]  /*1ccf0*/  @P3 STG.E.U16 [R26.64], R13 ;  /* 0x0000000d1a003986 */ /* 0x0003e2000c101506 */
[----:B0-----:R-:W-:-:S04]  /*1cd00*/  LEA R24, P6, R3, R0, 0x1 ;  /* 0x0000000003187211 */ /* 0x001fc800078c08ff */
[----:B------:R-:W-:Y:S02]  /*1cd10*/  LEA.HI.X.SX32 R25, R3, R2, 0x1, P6 ;  /* 0x0000000203197211 */ /* 0x000fe400030f0eff */
[----:B------:R-:W-:Y:S02]  /*1cd20*/  ISETP.LT.AND P3, PT, R20, c[0x0][0x17c], !P0 ;  /* 0x00005f0014007a0c */ /* 0x000fe40004761270 */
[----:B------:R-:W5:Y:S01]  /*1cd30*/  LDL.LU R20, [R1+0x6f0] ;  /* 0x0006f00001147983 */ /* 0x000f620000300800 */
[----:B--2---:R-:W-:Y:S01]  /*1cd40*/  ISETP.LT.AND P5, PT, R4, c[0x0][0x17c], !P0 ;  /* 0x00005f0004007a0c */ /* 0x004fe200047a1270 */
[----:B------:R-:W-:-:S05]  /*1cd50*/  IMAD R4, R8, 0x4, R3 ;  /* 0x0000000408047824 */ /* 0x000fca00078e0203 */
[----:B-1----:R-:W-:Y:S01]  /*1cd60*/  LEA R26, P6, R4, R0, 0x1 ;  /* 0x00000000041a7211 */ /* 0x002fe200078c08ff */
[----:B------:R-:W-:-:S03]  /*1cd70*/  IMAD R3, R8, 0x4, R4 ;  /* 0x0000000408037824 */ /* 0x000fc600078e0204 */
[----:B------:R-:W-:Y:S02]  /*1cd80*/  LEA.HI.X.SX32 R27, R4, R2, 0x1, P6 ;  /* 0x00000002041b7211 */ /* 0x000fe400030f0eff */
[----:B------:R-:W2:Y:S04]  /*1cd90*/  LDL.LU R4, [R1+0x6e4] ;  /* 0x0006e40001047983 */ /* 0x000ea80000300800 */
[----:B----4-:R0:W-:Y:S04]  /*1cda0*/  @P2 STG.E.U16 [R24.64], R21 ;  /* 0x0000001518002986 */ /* 0x0101e8000c101506 */
[----:B------:R1:W-:Y:S01]  /*1cdb0*/  @P4 STG.E.U16 [R26.64], R17 ;  /* 0x000000111a004986 */ /* 0x0003e2000c101506 */
[----:B0-----:R-:W-:-:S04]  /*1cdc0*/  LEA R24, P6, R3, R0, 0x1 ;  /* 0x0000000003187211 */ /* 0x001fc800078c08ff */
[----:B------:R-:W-:Y:S02]  /*1cdd0*/  LEA.HI.X.SX32 R25, R3, R2, 0x1, P6 ;  /* 0x0000000203197211 */ /* 0x000fe400030f0eff */
[----:B---3--:R-:W-:Y:S02]  /*1cde0*/  ISETP.LT.AND P4, PT, R29, c[0x0][0x17c], !P0 ;  /* 0x00005f001d007a0c */ /* 0x008fe40004781270 */
[----:B------:R-:W3:Y:S04]  /*1cdf0*/  LDL.LU R29, [R1+0x6f4] ;  /* 0x0006f400011d7983 */ /* 0x000ee80000300800 */
[----:B------:R0:W-:Y:S01]  /*1ce00*/  @P1 STG.E.U16 [R24.64], R9 ;  /* 0x0000000918001986 */ /* 0x0001e2000c101506 */
[----:B--2---:R-:W-:Y:S01]  /*1ce10*/  ISETP.LT.AND P2, PT, R4, c[0x0][0x17c], !P0 ;  /* 0x00005f0004007a0c */ /* 0x004fe20004741270 */
[----:B------:R-:W-:-:S05]  /*1ce20*/  IMAD R4, R8, 0x4, R3 ;  /* 0x0000000408047824 */ /* 0x000fca00078e0203 */
[----:B-1----:R-:W-:Y:S01]  /*1ce30*/  LEA R26, P6, R4, R0, 0x1 ;  /* 0x00000000041a7211 */ /* 0x002fe200078c08ff */
[----:B------:R-:W-:-:S03]  /*1ce40*/  IMAD R3, R8, 0x4, R4 ;  /* 0x0000000408037824 */ /* 0x000fc600078e0204 */
[----:B------:R-:W-:Y:S02]  /*1ce50*/  LEA.HI.X.SX32 R27, R4, R2, 0x1, P6 ;  /* 0x00000002041b7211 */ /* 0x000fe400030f0eff */
[----:B------:R-:W2:Y:S04]  /*1ce60*/  LDL.LU R4, [R1+0x6ec] ;  /* 0x0006ec0001047983 */ /* 0x000ea80000300800 */
[----:B------:R1:W-:Y:S01]  /*1ce70*/  @P5 STG.E.U16 [R26.64], R6 ;  /* 0x000000061a005986 */ /* 0x0003e2000c101506 */
[----:B-----5:R-:W-:-:S03]  /*1ce80*/  ISETP.LT.AND P5, PT, R20, c[0x0][0x17c], !P0 ;  /* 0x00005f0014007a0c */ /* 0x020fc600047a1270 */
[----:B------:R-:W4:Y:S01]  /*1ce90*/  LDL.LU R20, [R1+0x6f8] ;  /* 0x0006f80001147983 */ /* 0x000f220000300800 */
[----:B------:R-:W-:Y:S01]  /*1cea0*/  IMAD R8, R8, 0x4, R3 ;  /* 0x0000000408087824 */ /* 0x000fe200078e0203 */
[C---:B0-----:R-:W-:Y:S02]  /*1ceb0*/  LEA R24, P6, R3.reuse, R0, 0x1 ;  /* 0x0000000003187211 */ /* 0x041fe400078c08ff */
[----:B------:R-:W-:Y:S02]  /*1cec0*/  PRMT R12, R28, 0x7632, R12 ;  /* 0x000076321c0c7816 */ /* 0x000fe4000000000c */
[----:B------:R-:W-:Y:S01]  /*1ced0*/  LEA.HI.X.SX32 R25, R3, R2, 0x1, P6 ;  /* 0x0000000203197211 */ /* 0x000fe200030f0eff */
[----:B------:R-:W5:Y:S01]  /*1cee0*/  LDL.LU R28, [R1+0x6fc] ;  /* 0x0006fc00011c7983 */ /* 0x000f620000300800 */
[----:B-1----:R-:W-:Y:S01]  /*1cef0*/  IMAD.MOV.U32 R27, RZ, RZ, c[0x0][0x198] ;  /* 0x00006600ff1b7624 */ /* 0x002fe200078e00ff */
[----:B------:R-:W-:Y:S02]  /*1cf00*/  PRMT R9, R5, 0x7632, R9 ;  /* 0x0000763205097816 */ /* 0x000fe40000000009 */
[----:B------:R0:W-:Y:S01]  /*1cf10*/  @P3 STG.E.U16 [R24.64], R12 ;  /* 0x0000000c18003986 */ /* 0x0001e2000c101506 */
[----:B---3--:R-:W-:Y:S01]  /*1cf20*/  ISETP.LT.AND P3, PT, R29, c[0x0][0x17c], !P0 ;  /* 0x00005f001d007a0c */ /* 0x008fe20004761270 */
[----:B------:R-:W-:-:S02]  /*1cf30*/  IMAD R3, R27, 0x4, R8 ;  /* 0x000000041b037824 */ /* 0x000fc400078e0208 */
[----:B------:R-:W3:Y:S01]  /*1cf40*/  LDL.LU R29, [R1+0x700] ;  /* 0x00070000011d7983 */ /* 0x000ee20000300800 */
[----:B--2---:R-:W-:Y:S02]  /*1cf50*/  ISETP.LT.AND P1, PT, R4, c[0x0][0x17c], !P0 ;  /* 0x00005f0004007a0c */ /* 0x004fe40004721270 */
[----:B------:R-:W-:-:S04]  /*1cf60*/  LEA R4, P6, R8, R0, 0x1 ;  /* 0x0000000008047211 */ /* 0x000fc800078c08ff */
[----:B------:R-:W-:Y:S02]  /*1cf70*/  LEA.HI.X.SX32 R5, R8, R2, 0x1, P6 ;  /* 0x0000000208057211 */ /* 0x000fe400030f0eff */
[----:B------:R-:W-:Y:S02]  /*1cf80*/  PRMT R8, R23, 0x7632, R8 ;  /* 0x0000763217087816 */ /* 0x000fe40000000008 */
[----:B------:R-:W2:Y:S04]  /*1cf90*/  LDL.LU R23, [R1+0x8c0] ;  /* 0x0008c00001177983 */ /* 0x000ea80000300800 */
[----:B------:R1:W-:Y:S01]  /*1cfa0*/  @P2 STG.E.U16 [R4.64], R9 ;  /* 0x0000000904002986 */ /* 0x0003e2000c101506 */
[----:B----4-:R-:W-:-:S03]  /*1cfb0*/  ISETP.LT.AND P2, PT, R20, c[0x0][0x17c], !P0 ;  /* 0x00005f0014007a0c */ /* 0x010fc60004741270 */
[----:B------:R-:W4:Y:S04]  /*1cfc0*/  LDL.LU R26, [R1+0x704] ;  /* 0x00070400011a7983 */ /* 0x000f280000300800 */
[----:B------:R-:W2:Y:S01]  /*1cfd0*/  LDL.LU R20, [R1+0x708] ;  /* 0x0007080001147983 */ /* 0x000ea20000300800 */
[----:B0-----:R-:W-:Y:S01]  /*1cfe0*/  LEA R24, P6, R3, R0, 0x1 ;  /* 0x0000000003187211 */ /* 0x001fe200078c08ff */
[----:B-1----:R-:W-:-:S03]  /*1cff0*/  IMAD R5, R27, 0x4, R3 ;  /* 0x000000041b057824 */ /* 0x002fc600078e0203 */
[----:B------:R-:W-:Y:S01]  /*1d000*/  LEA.HI.X.SX32 R25, R3, R2, 0x1, P6 ;  /* 0x0000000203197211 */ /* 0x000fe200030f0eff */
[----:B------:R-:W-:Y:S01]  /*1d010*/  IMAD R3, R27, 0x4, R5 ;  /* 0x000000041b037824 */ /* 0x000fe200078e0205 */
[----:B------:R-:W-:-:S03]  /*1d020*/  LEA R4, P6, R5, R0, 0x1 ;  /* 0x0000000005047211 */ /* 0x000fc600078c08ff */
[----:B------:R0:W-:Y:S01]  /*1d030*/  @P4 STG.E.U16 [R24.64], R8 ;  /* 0x0000000818004986 */ /* 0x0001e2000c101506 */
[----:B------:R-:W-:Y:S02]  /*1d040*/  PRMT R9, R13, 0x7632, R9 ;  /* 0x000076320d097816 */ /* 0x000fe40000000009 */
[----:B------:R-:W-:Y:S02]  /*1d050*/  LEA.HI.X.SX32 R5, R5, R2, 0x1, P6 ;  /* 0x0000000205057211 */ /* 0x000fe400030f0eff */
[----:B------:R-:W-:-:S03]  /*1d060*/  LEA R12, P6, R3, R0, 0x1 ;  /* 0x00000000030c7211 */ /* 0x000fc600078c08ff */
[----:B------:R1:W-:Y:S01]  /*1d070*/  @P1 STG.E.U16 [R4.64], R9 ;  /* 0x0000000904001986 */ /* 0x0003e2000c101506 */
[----:B0-----:R-:W-:Y:S01]  /*1d080*/  IMAD R8, R27, 0x4, R3 ;  /* 0x000000041b087824 */ /* 0x001fe200078e0203 */
[----:B------:R-:W-:Y:S02]  /*1d090*/  LEA.HI.X.SX32 R13, R3, R2, 0x1, P6 ;  /* 0x00000002030d7211 */ /* 0x000fe400030f0eff */
[----:B-----5:R-:W-:Y:S02]  /*1d0a0*/  ISETP.LT.AND P4, PT, R28, c[0x0][0x17c], !P0 ;  /* 0x00005f001c007a0c */ /* 0x020fe40004781270 */
[----:B------:R-:W5:Y:S01]  /*1d0b0*/  LDL.LU R28, [R1+0x18] ;  /* 0x00001800011c7983 */ /* 0x000f620000300800 */
[C---:B-1----:R-:W-:Y:S02]  /*1d0c0*/  LEA R4, P6, R8.reuse, R0, 0x1 ;  /* 0x0000000008047211 */ /* 0x042fe400078c08ff */
[----:B------:R-:W-:Y:S02]  /*1d0d0*/  PRMT R21, R21, 0x7632, R21 ;  /* 0x0000763215157816 */ /* 0x000fe40000000015 */
[----:B------:R-:W-:-:S02]  /*1d0e0*/  LEA.HI.X.SX32 R5, R8, R2, 0x1, P6 ;  /* 0x0000000208057211 */ /* 0x000fc400030f0eff */
[----:B------:R-:W-:Y:S02]  /*1d0f0*/  PRMT R17, R17, 0x7632, R17 ;  /* 0x0000763211117816 */ /* 0x000fe40000000011 */
[----:B---3--:R-:W-:Y:S01]  /*1d100*/  ISETP.LT.AND P1, PT, R29, c[0x0][0x17c], !P0 ;  /* 0x00005f001d007a0c */ /* 0x008fe20004721270 */
[----:B------:R0:W-:Y:S01]  /*1d110*/  @P5 STG.E.U16 [R12.64], R21 ;  /* 0x000000150c005986 */ /* 0x0001e2000c101506 */
[----:B------:R-:W-:-:S03]  /*1d120*/  PRMT R16, R9, 0x7632, R16 ;  /* 0x0000763209107816 */ /* 0x000fc60000000010 */
[----:B------:R-:W3:Y:S01]  /*1d130*/  LDL.LU R29, [R1+0x8] ;  /* 0x00000800011d7983 */ /* 0x000ee20000300800 */
[----:B------:R-:W-:-:S03]  /*1d140*/  PRMT R9, R6, 0x7632, R9 ;  /* 0x0000763206097816 */ /* 0x000fc60000000009 */
[----:B------:R-:W3:Y:S04]  /*1d150*/  LDL.LU R25, [R1+0x710] ;  /* 0x0007100001197983 */ /* 0x000ee80000300800 */
[----:B------:R1:W-:Y:S04]  /*1d160*/  @P3 STG.E.U16 [R4.64], R17 ;  /* 0x0000001104003986 */ /* 0x0003e8000c101506 */
[----:B0-----:R-:W3:Y:S01]  /*1d170*/  LDL.LU R21, [R1+0x70c] ;  /* 0x00070c0001157983 */ /* 0x001ee20000300800 */
[----:B--2---:R-:W-:-:S03]  /*1d180*/  ISETP.LT.AND P3, PT, R20, c[0x0][0x17c], !P0 ;  /* 0x00005f0014007a0c */ /* 0x004fc60004761270 */
[----:B------:R-:W2:Y:S04]  /*1d190*/  LDL.LU R20, [R1+0x718] ;  /* 0x0007180001147983 */ /* 0x000ea80000300800 */
[----:B------:R-:W2:Y:S04]  /*1d1a0*/  LDL.LU R6, [R1+0x8bc] ;  /* 0x0008bc0001067983 */ /* 0x000ea80000300800 */
[----:B------:R-:W2:Y:S04]  /*1d1b0*/  LDL.LU R24, [R1+0x714] ;  /* 0x0007140001187983 */ /* 0x000ea80000300800 */
[----:B-1----:R-:W2:Y:S01]  /*1d1c0*/  LDL.LU R17, [R1+0x720] ;  /* 0x0007200001117983 */ /* 0x002ea20000300800 */
[----:B------:R-:W-:-:S05]  /*1d1d0*/  IMAD R3, R27, 0x4, R8 ;  /* 0x000000041b037824 */ /* 0x000fca00078e0208 */
[----:B------:R-:W-:-:S04]  /*1d1e0*/  LEA R12, P6, R3, R0, 0x1 ;  /* 0x00000000030c7211 */ /* 0x000fc800078c08ff */
[----:B------:R-:W-:-:S05]  /*1d1f0*/  LEA.HI.X.SX32 R13, R3, R2, 0x1, P6 ;  /* 0x00000002030d7211 */ /* 0x000fca00030f0eff */
[----:B------:R0:W-:Y:S01]  /*1d200*/  @P2 STG.E.U16 [R12.64], R16 ;  /* 0x000000100c002986 */ /* 0x0001e2000c101506 */
[----:B------:R-:W-:-:S03]  /*1d210*/  IMAD R8, R27, 0x4, R3 ;  /* 0x000000041b087824 */ /* 0x000fc600078e0203 */
[----:B0-----:R-:W2:Y:S02]  /*1d220*/  LDL.LU R13, [R1+0x71c] ;  /* 0x00071c00010d7983 */ /* 0x001ea40000300800 */
[----:B------:R-:W-:Y:S01]  /*1d230*/  LEA R4, P6, R8, R0, 0x1 ;  /* 0x0000000008047211 */ /* 0x000fe200078c08ff */
[----:B------:R-:W-:-:S03]  /*1d240*/  IMAD R3, R27, 0x4, R8 ;  /* 0x000000041b037824 */ /* 0x000fc600078e0208 */
[----:B------:R-:W-:Y:S01]  /*1d250*/  LEA.HI.X.SX32 R5, R8, R2, 0x1, P6 ;  /* 0x0000000208057211 */ /* 0x000fe200030f0eff */
[----:B------:R-:W-:Y:S01]  /*1d260*/  IMAD R12, R27, 0x4, R3 ;  /* 0x000000041b0c7824 */ /* 0x000fe200078e0203 */
[----:B------:R-:W-:-:S03]  /*1d270*/  LEA R8, P2, R3, R0, 0x1 ;  /* 0x0000000003087211 */ /* 0x000fc600078408ff */
[----:B------:R0:W-:Y:S01]  /*1d280*/  @P4 STG.E.U16 [R4.64], R9 ;  /* 0x0000000904004986 */ /* 0x0001e2000c101506 */
[----:B----4-:R-:W-:Y:S02]  /*1d290*/  ISETP.LT.AND P5, PT, R26, c[0x0][0x17c], !P0 ;  /* 0x00005f001a007a0c */ /* 0x010fe400047a1270 */
[----:B0-----:R-:W-:Y:S01]  /*1d2a0*/  LEA.HI.X.SX32 R9, R3, R2, 0x1, P2 ;  /* 0x0000000203097211 */ /* 0x001fe200010f0eff */
[----:B------:R-:W-:Y:S01]  /*1d2b0*/  IMAD R3, R27, 0x4, R12 ;  /* 0x000000041b037824 */ /* 0x000fe200078e020c */
[----:B------:R-:W-:-:S03]  /*1d2c0*/  LEA R4, P6, R12, R0, 0x1 ;  /* 0x000000000c047211 */ /* 0x000fc600078c08ff */
[----:B-----5:R0:W-:Y:S01]  /*1d2d0*/  @P1 STG.E.U16 [R8.64], R28 ;  /* 0x0000001c08001986 */ /* 0x0201e2000c101506 */
[----:B------:R-:W-:Y:S01]  /*1d2e0*/  LEA.HI.X.SX32 R5, R12, R2, 0x1, P6 ;  /* 0x000000020c057211 */ /* 0x000fe200030f0eff */
[----:B------:R-:W-:Y:S01]  /*1d2f0*/  IMAD R12, R27, 0x4, R3 ;  /* 0x000000041b0c7824 */ /* 0x000fe200078e0203 */
[----:B---3--:R-:W-:Y:S02]  /*1d300*/  ISETP.LT.AND P2, PT, R21, c[0x0][0x17c], !P0 ;  /* 0x00005f0015007a0c */ /* 0x008fe40004741270 */
[----:B------:R-:W3:Y:S01]  /*1d310*/  LDL.LU R21, [R1+0x728] ;  /* 0x0007280001157983 */ /* 0x000ee20000300800 */
[----:B0-----:R-:W-:-:S04]  /*1d320*/  LEA R8, P1, R3, R0, 0x1 ;  /* 0x0000000003087211 */ /* 0x001fc800078208ff */
[----:B------:R-:W-:Y:S01]  /*1d330*/  LEA.HI.X.SX32 R9, R3, R2, 0x1, P1 ;  /* 0x0000000203097211 */ /* 0x000fe200008f0eff */
[----:B------:R-:W-:Y:S01]  /*1d340*/  IMAD R3, R27, 0x4, R12 ;  /* 0x000000041b037824 */ /* 0x000fe200078e020c */
[----:B--2---:R-:W-:Y:S04]  /*1d350*/  @P5 STG.E.U16 [R4.64], R6 ;  /* 0x0000000604005986 */ /* 0x004fe8000c101506 */
[----:B------:R0:W-:Y:S01]  /*1d360*/  @P3 STG.E.U16 [R8.64], R29 ;  /* 0x0000001d08003986 */ /* 0x0001e2000c101506 */
[----:B------:R-:W-:-:S03]  /*1d370*/  ISETP.LT.AND P5, PT, R20, c[0x0][0x17c], !P0 ;  /* 0x00005f0014007a0c */ /* 0x000fc600047a1270 */
[----:B------:R-:W2:Y:S01]  /*1d380*/  LDL.LU R20, [R1+0x724] ;  /* 0x0007240001147983 */ /* 0x000ea20000300800 */
[----:B0-----:R-:W-:-:S04]  /*1d390*/  LEA R8, P3, R3, R0, 0x1 ;  /* 0x0000000003087211 */ /* 0x001fc800078608ff */
[----:B------:R-:W-:Y:S02]  /*1d3a0*/  LEA.HI.X.SX32 R9, R3, R2, 0x1, P3 ;  /* 0x0000000203097211 */ /* 0x000fe400018f0eff */
[----:B------:R-:W-:Y:S02]  /*1d3b0*/  ISETP.LT.AND P3, PT, R17, c[0x0][0x17c], !P0 ;  /* 0x00005f0011007a0c */ /* 0x000fe40004761270 */
[----:B------:R-:W4:Y:S04]  /*1d3c0*/  LDL.LU R17, [R1+0x72c] ;  /* 0x00072c0001117983 */ /* 0x000f280000300800 */
[----:B------:R-:W5:Y:S01]  /*1d3d0*/  LDL.LU R16, [R1+0x730] ;  /* 0x0007300001107983 */ /* 0x000f620000300800 */
[----:B------:R-:W-:Y:S02]  /*1d3e0*/  ISETP.LT.AND P4, PT, R25, c[0x0][0x17c], !P0 ;  /* 0x00005f0019007a0c */ /* 0x000fe40004781270 */
[----:B------:R-:W-:-:S04]  /*1d3f0*/  LEA R4, P6, R12, R0, 0x1 ;  /* 0x000000000c047211 */ /* 0x000fc800078c08ff */
[----:B------:R-:W-:-:S07]  /*1d400*/  LEA.HI.X.SX32 R5, R12, R2, 0x1, P6 ;  /* 0x000000020c057211 */ /* 0x000fce00030f0eff */
[----:B------:R0:W-:Y:S01]  /*1d410*/  @P4 STG.E.U16 [R4.64], R14 ;  /* 0x0000000e04004986 */ /* 0x0001e2000c101506 */
[----:B------:R-:W-:-:S03]  /*1d420*/  ISETP.LT.AND P4, PT, R13, c[0x0][0x17c], !P0 ;  /* 0x00005f000d007a0c */ /* 0x000fc60004781270 */
[----:B------:R-:W5:Y:S01]  /*1d430*/  LDL.LU R13, [R1+0x734] ;  /* 0x00073400010d7983 */ /* 0x000f620000300800 */
[----:B------:R-:W-:-:S04]  /*1d440*/  IMAD R12, R27, 0x4, R3 ;  /* 0x000000041b0c7824 */ /* 0x000fc800078e0203 */
[C---:B------:R-:W-:Y:S01]  /*1d450*/  IMAD R3, R27.reuse, 0x4, R12 ;  /* 0x000000041b037824 */ /* 0x040fe200078e020c */
[----:B0-----:R-:W-:Y:S01]  /*1d460*/  LEA R4, P6, R12, R0, 0x1 ;  /* 0x000000000c047211 */ /* 0x001fe200078c08ff */
[----:B------:R0:W-:Y:S01]  /*1d470*/  @P2 STG.E.U16 [R8.64], R22 ;  /* 0x0000001608002986 */ /* 0x0001e2000c101506 */
[----:B------:R-:W-:Y:S02]  /*1d480*/  ISETP.LT.AND P1, PT, R24, c[0x0][0x17c], !P0 ;  /* 0x00005f0018007a0c */ /* 0x000fe40004721270 */
[----:B------:R-:W-:Y:S01]  /*1d490*/  LEA.HI.X.SX32 R5, R12, R2, 0x1, P6 ;  /* 0x000000020c057211 */ /* 0x000fe200030f0eff */
[----:B------:R-:W-:Y:S01]  /*1d4a0*/  IMAD R12, R27, 0x4, R3 ;  /* 0x000000041b0c7824 */ /* 0x000fe200078e0203 */
[----:B0-----:R-:W-:-:S03]  /*1d4b0*/  LEA R8, P2, R3, R0, 0x1 ;  /* 0x0000000003087211 */ /* 0x001fc600078408ff */
[----:B------:R0:W-:Y:S01]  /*1d4c0*/  @P5 STG.E.U16 [R4.64], R18 ;  /* 0x0000001204005986 */ /* 0x0001e2000c101506 */
[----:B------:R-:W-:Y:S02]  /*1d4d0*/  LEA.HI.X.SX32 R9, R3, R2, 0x1, P2 ;  /* 0x0000000203097211 */ /* 0x000fe400010f0eff */
[----:B---3--:R-:W-:Y:S02]  /*1d4e0*/  ISETP.LT.AND P2, PT, R21, c[0x0][0x17c], !P0 ;  /* 0x00005f0015007a0c */ /* 0x008fe40004741270 */
[----:B------:R-:W3:Y:S01]  /*1d4f0*/  LDL.LU R21, [R1+0x738] ;  /* 0x0007380001157983 */ /* 0x000ee20000300800 */
[----:B0-----:R-:W-:-:S04]  /*1d500*/  LEA R4, P6, R12, R0, 0x1 ;  /* 0x000000000c047211 */ /* 0x001fc800078c08ff */
[----:B------:R-:W-:Y:S01]  /*1d510*/  LEA.HI.X.SX32 R5, R12, R2, 0x1, P6 ;  /* 0x000000020c057211 */ /* 0x000fe200030f0eff */
[----:B------:R-:W-:Y:S04]  /*1d520*/  @P1 STG.E.U16 [R8.64], R10 ;  /* 0x0000000a08001986 */ /* 0x000fe8000c101506 */
[----:B------:R0:W-:Y:S01]  /*1d530*/  @P3 STG.E.U16 [R4.64], R7 ;  /* 0x0000000704003986 */ /* 0x0001e2000c101506 */
[----:B--2---:R-:W-:-:S03]  /*1d540*/  ISETP.LT.AND P5, PT, R20, c[0x0][0x17c], !P0 ;  /* 0x00005f0014007a0c */ /* 0x004fc600047a1270 */
[----:B------:R-:W2:Y:S01]  /*1d550*/  LDL.LU R20, [R1+0x73c] ;  /* 0x00073c0001147983 */ /* 0x000ea20000300800 */
[----:B----4-:R-:W-:-:S03]  /*1d560*/  ISETP.LT.AND P1, PT, R17, c[0x0][0x17c], !P0 ;  /* 0x00005f0011007a0c */ /* 0x010fc60004721270 */
[----:B------:R-:W4:Y:S01]  /*1d570*/  LDL.LU R17, [R1+0x740] ;  /* 0x0007400001117983 */ /* 0x000f220000300800 */
[----:B-----5:R-:W-:-:S03]  /*1d580*/  ISETP.LT.AND P3, PT, R16, c[0x0][0x17c], !P0 ;  /* 0x00005f0010007a0c */ /* 0x020fc60004761270 */
[----:B------:R-:W5:Y:S01]  /*1d590*/  LDL.LU R16, [R1+0x744] ;  /* 0x0007440001107983 */ /* 0x000f620000300800 */
[----:B------:R-:W-:-:S04]  /*1d5a0*/  IMAD R3, R27, 0x4, R12 ;  /* 0x000000041b037824 */ /* 0x000fc800078e020c */
[----:B0-----:R-:W-:Y:S01]  /*1d5b0*/  IMAD R5, R27, 0x4, R3 ;  /* 0x000000041b057824 */ /* 0x001fe200078e0203 */
[C---:B------:R-:W-:Y:S02]  /*1d5c0*/  LEA R8, P6, R3.reuse, R0, 0x1 ;  /* 0x0000000003087211 */ /* 0x040fe400078c08ff */
[----:B------:R-:W-:Y:S02]  /*1d5d0*/  PRMT R6, R28, 0x7632, R6 ;  /* 0x000076321c067816 */ /* 0x000fe40000000006 */
[----:B------:R-:W-:Y:S02]  /*1d5e0*/  LEA.HI.X.SX32 R9, R3, R2, 0x1, P6 ;  /* 0x0000000203097211 */ /* 0x000fe400030f0eff */
[----:B------:R-:W-:Y:S01]  /*1d5f0*/  LEA R4, P6, R5, R0, 0x1 ;  /* 0x0000000005047211 */ /* 0x000fe200078c08ff */
[----:B------:R-:W-:Y:S01]  /*1d600*/  IMAD R3, R27, 0x4, R5 ;  /* 0x000000041b037824 */ /* 0x000fe200078e0205 */
[----:B------:R-:W-:Y:S02]  /*1d610*/  PRMT R12, R6, 0x7632, R12 ;  /* 0x00007632060c7816 */ /* 0x000fe4000000000c */
[----:B------:R-:W-:Y:S01]  /*1d620*/  LEA.HI.X.SX32 R5, R5, R2, 0x1, P6 ;  /* 0x0000000205057211 */ /* 0x000fe200030f0eff */
[----:B------:R-:W-:Y:S01]  /*1d630*/  @P4 STG.E.U16 [R8.64], R6 ;  /* 0x0000000608004986 */ /* 0x000fe2000c101506 */
[----:B------:R-:W-:-:S03]  /*1d640*/  ISETP.LT.AND P4, PT, R13, c[0x0][0x17c], !P0 ;  /* 0x00005f000d007a0c */ /* 0x000fc60004781270 */
[----:B------:R-:W5:Y:S04]  /*1d650*/  LDL.LU R13, [R1+0x748] ;  /* 0x00074800010d7983 */ /* 0x000f680000300800 */
[----:B------:R0:W-:Y:S04]  /*1d660*/  @P2 STG.E.U16 [R4.64], R12 ;  /* 0x0000000c04002986 */ /* 0x0001e8000c101506 */
[----:B0-----:R-:W5:Y:S01]  /*1d670*/  LDL.LU R12, [R1+0x74c] ;  /* 0x00074c00010c7983 */ /* 0x001f620000300800 */
[----:B------:R-:W-:Y:S01]  /*1d680*/  LEA R8, P6, R3, R0, 0x1 ;  /* 0x0000000003087211 */ /* 0x000fe200078c08ff */
[----:B------:R-:W-:Y:S01]  /*1d690*/  IMAD R6, R27, 0x4, R3 ;  /* 0x000000041b067824 */ /* 0x000fe200078e0203 */
[----:B------:R-:W-:Y:S01]  /*1d6a0*/  PRMT R10, R29, 0x7632, R10 ;  /* 0x000076321d0a7816 */ /* 0x000fe2000000000a */
[----:B------:R-:W5:Y:S01]  /*1d6b0*/  LDL.LU R25, [R1+0x1c] ;  /* 0x00001c0001197983 */ /* 0x000f620000300800 */
[----:B------:R-:W-:Y:S01]  /*1d6c0*/  LEA.HI.X.SX32 R9, R3, R2, 0x1, P6 ;  /* 0x0000000203097211 */ /* 0x000fe200030f0eff */
[----:B------:R-:W-:Y:S01]  /*1d6d0*/  IMAD R3, R27, 0x4, R6 ;  /* 0x000000041b037824 */ /* 0x000fe200078e0206 */
[----:B------:R-:W-:-:S02]  /*1d6e0*/  LEA R4, P6, R6, R0, 0x1 ;  /* 0x0000000006047211 */ /* 0x000fc400078c08ff */
[----:B------:R-:W-:Y:S01]  /*1d6f0*/  PRMT R14, R14, 0x7632, R14 ;  /* 0x000076320e0e7816 */ /* 0x000fe2000000000e */
[----:B------:R0:W-:Y:S01]  /*1d700*/  @P5 STG.E.U16 [R8.64], R10 ;  /* 0x0000000a08005986 */ /* 0x0001e2000c101506 */
[----:B------:R-:W-:Y:S01]  /*1d710*/  LEA.HI.X.SX32 R5, R6, R2, 0x1, P6 ;  /* 0x0000000206057211 */ /* 0x000fe200030f0eff */
[----:B------:R-:W-:Y:S01]  /*1d720*/  IMAD R6, R27, 0x4, R3 ;  /* 0x000000041b067824 */ /* 0x000fe200078e0203 */
[----:B------:R-:W-:-:S03]  /*1d730*/  PRMT R22, R22, 0x7632, R22 ;  /* 0x0000763216167816 */ /* 0x000fc60000000016 */
[----:B------:R1:W-:Y:S01]  /*1d740*/  @P1 STG.E.U16 [R4.64], R14 ;  /* 0x0000000e04001986 */ /* 0x0003e2000c101506 */
[----:B0-----:R-:W-:Y:S02]  /*1d750*/  LEA R8, P6, R3, R0, 0x1 ;  /* 0x0000000003087211 */ /* 0x001fe400078c08ff */
[----:B---3--:R-:W-:Y:S02]  /*1d760*/  ISETP.LT.AND P2, PT, R21, c[0x0][0x17c], !P0 ;  /* 0x00005f0015007a0c */ /* 0x008fe40004741270 */
[----:B------:R-:W-:Y:S01]  /*1d770*/  LEA.HI.X.SX32 R9, R3, R2, 0x1, P6 ;  /* 0x0000000203097211 */ /* 0x000fe200030f0eff */
[----:B------:R-:W-:Y:S01]  /*1d780*/  IMAD R3, R27, 0x4, R6 ;  /* 0x000000041b037824 */ /* 0x000fe200078e0206 */
[----:B-1----:R-:W-:-:S03]  /*1d790*/  LEA R4, P6, R6, R0, 0x1 ;  /* 0x0000000006047211 */ /* 0x002fc600078c08ff */
[----:B------:R0:W-:Y:S01]  /*1d7a0*/  @P3 STG.E.U16 [R8.64], R22 ;  /* 0x0000001608003986 */ /* 0x0001e2000c101506 */
[----:B------:R-:W-:Y:S02]  /*1d7b0*/  LEA.HI.X.SX32 R5, R6, R2, 0x1, P6 ;  /* 0x0000000206057211 */ /* 0x000fe400030f0eff */
[----:B------:R-:W-:Y:S02]  /*1d7c0*/  PRMT R18, R18, 0x7632, R18 ;  /* 0x0000763212127816 */ /* 0x000fe40000000012 */
[----:B------:R-:W-:Y:S02]  /*1d7d0*/  PRMT R10, R10, 0x7632, R10 ;  /* 0x000076320a0a7816 */ /* 0x000fe4000000000a */
[----:B0-----:R-:W-:-:S04]  /*1d7e0*/  LEA R8, P6, R3, R0, 0x1 ;  /* 0x0000000003087211 */ /* 0x001fc800078c08ff */
[----:B------:R-:W-:Y:S01]  /*1d7f0*/  LEA.HI.X.SX32 R9, R3, R2, 0x1, P6 ;  /* 0x0000000203097211 */ /* 0x000fe200030f0eff */
[----:B------:R-:W-:Y:S04]  /*1d800*/  @P4 STG.E.U16 [R4.64], R18 ;  /* 0x0000001204004986 */ /* 0x000fe8000c101506 */
[----:B------:R0:W-:Y:S02]  /*1d810*/  @P2 STG.E.U16 [R8.64], R10 ;  /* 0x0000000a08002986 */ /* 0x0001e4000c101506 */
[----:B0-----:R-:W-:Y:S02]  /*1d820*/  PRMT R10, R7, 0x7632, R10 ;  /* 0x00007632070a7816 */ /* 0x001fe4000000000a */
[----:B--2---:R-:W-:Y:S02]  /*1d830*/  ISETP.LT.AND P5, PT, R20, c[0x0][0x17c], !P0 ;  /* 0x00005f0014007a0c */ /* 0x004fe400047a1270 */
[----:B------:R-:W2:Y:S01]  /*1d840*/  LDL.LU R20, [R1+0x750] ;  /* 0x0007500001147983 */ /* 0x000ea20000300800 */
[----:B----4-:R-:W-:-:S03]  /*1d850*/  ISETP.LT.AND P1, PT, R17, c[0x0][0x17c], !P0 ;  /* 0x00005f0011007a0c */ /* 0x010fc60004721270 */
[----:B------:R-:W3:Y:S01]  /*1d860*/  LDL.LU R17, [R1+0x754] ;  /* 0x0007540001117983 */ /* 0x000ee20000300800 */
[----:B-----5:R-:W-:-:S03]  /*1d870*/  ISETP.LT.AND P3, PT, R16, c[0x0][0x17c], !P0 ;  /* 0x00005f0010007a0c */ /* 0x020fc60004761270 */
[----:B------:R-:W4:Y:S04]  /*1d880*/  LDL.LU R16, [R1+0x758] ;  /* 0x0007580001107983 */ /* 0x000f280000300800 */
[----:B------:R-:W5:Y:S04]  /*1d890*/  LDL.LU R26, [R1+0xc] ;  /* 0x00000c00011a7983 */ /* 0x000f680000300800 */
[----:B------:R-:W4:Y:S04]  /*1d8a0*/  LDL.LU R14, [R1+0x75c] ;  /* 0x00075c00010e7983 */ /* 0x000f280000300800 */
[----:B------:R-:W4:Y:S01]  /*1d8b0*/  LDL.LU R7, [R1+0x8b8] ;  /* 0x0008b80001077983 */ /* 0x000f220000300800 */
[----:B------:R-:W-:-:S03]  /*1d8c0*/  ISETP.LT.AND P4, PT, R13, c[0x0][0x17c], !P0 ;  /* 0x00005f000d007a0c */ /* 0x000fc60004781270 */
[----:B------:R-:W5:Y:S01]  /*1d8d0*/  LDL.LU R13, [R1+0x760] ;  /* 0x00076000010d7983 */ /* 0x000f620000300800 */
[----:B------:R-:W-:-:S03]  /*1d8e0*/  ISETP.LT.AND P2, PT, R12, c[0x0][0x17c], !P0 ;  /* 0x00005f000c007a0c */ /* 0x000fc60004741270 */
[----:B------:R-:W5:Y:S01]  /*1d8f0*/  LDL.LU R12, [R1+0x768] ;  /* 0x00076800010c7983 */ /* 0x000f620000300800 */
[----:B------:R-:W-:-:S04]  /*1d900*/  IMAD R5, R27, 0x4, R3 ;  /* 0x000000041b057824 */ /* 0x000fc800078e0203 */
[----:B------:R-:W-:Y:S01]  /*1d910*/  IMAD R3, R27, 0x4, R5 ;  /* 0x000000041b037824 */ /* 0x000fe200078e0205 */
[----:B------:R-:W-:-:S03]  /*1d920*/  LEA R4, P6, R5, R0, 0x1 ;  /* 0x0000000005047211 */ /* 0x000fc600078c08ff */
[----:B------:R-:W-:Y:S01]  /*1d930*/  IMAD R6, R27, 0x4, R3 ;  /* 0x000000041b067824 */ /* 0x000fe200078e0203 */
[----:B------:R-:W-:Y:S02]  /*1d940*/  LEA.HI.X.SX32 R5, R5, R2, 0x1, P6 ;  /* 0x0000000205057211 */ /* 0x000fe400030f0eff */
[----:B------:R-:W-:-:S03]  /*1d950*/  LEA R8, P6, R3, R0, 0x1 ;  /* 0x0000000003087211 */ /* 0x000fc600078c08ff */
[----:B------:R0:W-:Y:S01]  /*1d960*/  @P5 STG.E.U16 [R4.64], R10 ;  /* 0x0000000a04005986 */ /* 0x0001e2000c101506 */
[----:B------:R-:W-:Y:S01]  /*1d970*/  LEA.HI.X.SX32 R9, R3, R2, 0x1, P6 ;  /* 0x0000000203097211 */ /* 0x000fe200030f0eff */
[----:B------:R-:W-:-:S04]  /*1d980*/  IMAD R3, R27, 0x4, R6 ;  /* 0x000000041b037824 */ /* 0x000fc800078e0206 */
[----:B------:R1:W-:Y:S01]  /*1d990*/  @P1 STG.E.U16 [R8.64], R25 ;  /* 0x0000001908001986 */ /* 0x0003e2000c101506 */
[----:B0-----:R-:W-:-:S04]  /*1d9a0*/  LEA R4, P6, R6, R0, 0x1 ;  /* 0x0000000006047211 */ /* 0x001fc800078c08ff */
[----:B------:R-:W-:Y:S02]  /*1d9b0*/  LEA.HI.X.SX32 R5, R6, R2, 0x1, P6 ;  /* 0x0000000206057211 */ /* 0x000fe400030f0eff */
[----:B-1----:R-:W-:-:S04]  /*1d9c0*/  LEA R8, P6, R3, R0, 0x1 ;  /* 0x0000000003087211 */ /* 0x002fc800078c08ff */
[----:B------:R-:W-:Y:S02]  /*1d9d0*/  LEA.HI.X.SX32 R9, R3, R2, 0x1, P6 ;  /* 0x0000000203097211 */ /* 0x000fe400030f0eff */
[----:B--2---:R-:W-:Y:S02]  /*1d9e0*/  ISETP.LT.AND P5, PT, R20, c[0x0][0x17c], !P0 ;  /* 0x00005f0014007a0c */ /* 0x004fe400047a1270 */
[----:B---3--:R-:W-:Y:S02]  /*1d9f0*/  ISETP.LT.AND P1, PT, R17, c[0x0][0x17c], !P0 ;  /* 0x00005f0011007a0c */ /* 0x008fe40004721270 */
[----:B------:R-:W2:Y:S04]  /*1da00*/  LDL.LU R17, [R1+0x764] ;  /* 0x0007640001117983 */ /* 0x000ea80000300800 */
[----:B----4-:R0:W-:Y:S01]  /*1da10*/  @P3 STG.E.U16 [R4.64], R7 ;  /* 0x0000000704003986 */ /* 0x0101e2000c101506 */
[----:B------:R-:W-:-:S03]  /*1da20*/  ISETP.LT.AND P3, PT, R16, c[0x0][0x17c], !P0 ;  /* 0x00005f0010007a0c */ /* 0x000fc60004761270 */
[----:B------:R-:W3:Y:S04]  /*1da30*/  LDL.LU R16, [R1+0x76c] ;  /* 0x00076c0001107983 */ /* 0x000ee80000300800 */
[----:B-----5:R1:W-:Y:S01]  /*1da40*/  @P4 STG.E.U16 [R8.64], R26 ;  /* 0x0000001a08004986 */ /* 0x0203e2000c101506 */
[----:B------:R-:W-:-:S03]  /*1da50*/  ISETP.LT.AND P4, PT, R14, c[0x0][0x17c], !P0 ;  /* 0x00005f000e007a0c */ /* 0x000fc60004781270 */
[----:B------:R-:W4:Y:S04]  /*1da60*/  LDL.LU R20, [R1+0xac] ;  /* 0x0000ac0001147983 */ /* 0x000f280000300800 */
[----:B------:R-:W5:Y:S04]  /*1da70*/  LDL.LU R14, [R1+0x770] ;  /* 0x00077000010e7983 */ /* 0x000f680000300800 */
[----:B------:R-:W2:Y:S01]  /*1da80*/  LDL.LU R10, [R1+0x778] ;  /* 0x00077800010a7983 */ /* 0x000ea20000300800 */
[----:B------:R-:W-:-:S04]  /*1da90*/  IMAD R6, R27, 0x4, R3 ;  /* 0x000000041b067824 */ /* 0x000fc800078e0203 */
[----:B------:R-:W-:Y:S01]  /*1daa0*/  IMAD R3, R27, 0x4, R6 ;  /* 0x000000041b037824 */ /* 0x000fe200078e0206 */
[----:B0-----:R-:W-:-:S04]  /*1dab0*/  LEA R4, P6, R6, R0, 0x1 ;  /* 0x0000000006047211 */ /* 0x001fc800078c08ff */
[----:B------:R-:W-:Y:S02]  /*1dac0*/  LEA.HI.X.SX32 R5, R6, R2, 0x1, P6 ;  /* 0x0000000206057211 */ /* 0x000fe400030f0eff */
[----:B-1----:R-:W-:-:S04]  /*1dad0*/  LEA R8, P6, R3, R0, 0x1 ;  /* 0x0000000003087211 */ /* 0x002fc800078c08ff */
[----:B------:R-:W-:Y:S01]  /*1dae0*/  LEA.HI.X.SX32 R9, R3, R2, 0x1, P6 ;  /* 0x0000000203097211 */ /* 0x000fe200030f0eff */
[----:B------:R0:W-:Y:S01]  /*1daf0*/  @P2 STG.E.U16 [R4.64], R15 ;  /* 0x0000000f04002986 */ /* 0x0001e2000c101506 */
[----:B------:R-:W-:-:S03]  /*1db00*/  ISETP.LT.AND P2, PT, R13, c[0x0][0x17c], !P0 ;  /* 0x00005f000d007a0c */ /* 0x000fc60004741270 */
[----:B------:R1:W-:Y:S01]  /*1db10*/  @P5 STG.E.U16 [R8.64], R23 ;  /* 0x0000001708005986 */ /* 0x0003e2000c101506 */
[----:B------:R-:W-:-:S03]  /*1db20*/  ISETP.LT.AND P5, PT, R12, c[0x0][0x17c], !P0 ;  /* 0x00005f000c007a0c */ /* 0x000fc600047a1270 */
[----:B------:R-:W5:Y:S04]  /*1db30*/  LDL.LU R13, [R1+0x774] ;  /* 0x00077400010d7983 */ /* 0x000f680000300800 */
[----:B------:R-:W5:Y:S04]  /*1db40*/  LDL.LU R12, [R1+0x77c] ;  /* 0x00077c00010c7983 */ /* 0x000f680000300800 */
[----:B------:R-:W-:Y:S04]  /*1db50*/  STL.64 [R1+0x8b0], R18 ;  /* 0x0008b01201007387 */ /* 0x000fe80000100a00 */
[----:B------:R-:W5:Y:S04]  /*1db60*/  LDL.LU R28, [R1+0xb0] ;  /* 0x0000b000011c7983 */ /* 0x000f680000300800 */
[----:B------:R-:W5:Y:S01]  /*1db70*/  LDL.LU R29, [R1+0xb4] ;  /* 0x0000b400011d7983 */ /* 0x000f620000300800 */
[----:B------:R-:W-:-:S04]  /*1db80*/  IMAD R6, R27, 0x4, R3 ;  /* 0x000000041b067824 */ /* 0x000fc800078e0203 */
[----:B------:R-:W-:Y:S01]  /*1db90*/  IMAD R3, R27, 0x4, R6 ;  /* 0x000000041b037824 */ /* 0x000fe200078e0206 */
[----:B0-----:R-:W-:-:S04]  /*1dba0*/  LEA R4, P6, R6, R0, 0x1 ;  /* 0x0000000006047211 */ /* 0x001fc800078c08ff */
[----:B------:R-:W-:Y:S01]  /*1dbb0*/  LEA.HI.X.SX32 R5, R6, R2, 0x1, P6 ;  /* 0x0000000206057211 */ /* 0x000fe200030f0eff */
[----:B------:R-:W-:Y:S01]  /*1dbc0*/  IMAD R6, R27, 0x4, R3 ;  /* 0x000000041b067824 */ /* 0x000fe200078e0203 */
[----:B-1----:R-:W-:-:S03]  /*1dbd0*/  LEA R8, P6, R3, R0, 0x1 ;  /* 0x0000000003087211 */ /* 0x002fc600078c08ff */
[----:B------:R0:W-:Y:S01]  /*1dbe0*/  @P1 STG.E.U16 [R4.64], R19 ;  /* 0x0000001304001986 */ /* 0x0001e2000c101506 */
[----:B------:R-:W-:Y:S01]  /*1dbf0*/  LEA.HI.X.SX32 R9, R3, R2, 0x1, P6 ;  /* 0x0000000203097211 */ /* 0x000fe200030f0eff */
[----:B------:R-:W-:-:S04]  /*1dc00*/  IMAD R3, R27, 0x4, R6 ;  /* 0x000000041b037824 */ /* 0x000fc800078e0206 */
[----:B------:R1:W-:Y:S01]  /*1dc10*/  @P3 STG.E.U16 [R8.64], R11 ;  /* 0x0000000b08003986 */ /* 0x0003e2000c101506 */
[----:B0-----:R-:W-:-:S04]  /*1dc20*/  LEA R4, P6, R6, R0, 0x1 ;  /* 0x0000000006047211 */ /* 0x001fc800078c08ff */
[----:B------:R-:W-:Y:S02]  /*1dc30*/  LEA.HI.X.SX32 R5, R6, R2, 0x1, P6 ;  /* 0x0000000206057211 */ /* 0x000fe400030f0eff */
[----:B-1----:R-:W-:Y:S02]  /*1dc40*/  LEA R8, P6, R3, R0, 0x1 ;  /* 0x0000000003087211 */ /* 0x002fe400078c08ff */
[----:B------:R-:W-:Y:S02]  /*1dc50*/  PRMT R7, R25, 0x7632, R7 ;  /* 0x0000763219077816 */ /* 0x000fe40000000007 */
[----:B------:R-:W-:Y:S01]  /*1dc60*/  LEA.HI.X.SX32 R9, R3, R2, 0x1, P6 ;  /* 0x0000000203097211 */ /* 0x000fe200030f0eff */
[----:B----4-:R0:W-:Y:S04]  /*1dc70*/  @P4 STG.E.U16 [R4.64], R20 ;  /* 0x0000001404004986 */ /* 0x0101e8000c101506 */
[----:B------:R1:W-:Y:S01]  /*1dc80*/  @P2 STG.E.U16 [R8.64], R7 ;  /* 0x0000000708002986 */ /* 0x0003e2000c101506 */
[----:B--2---:R-:W-:-:S03]  /*1dc90*/  ISETP.LT.AND P2, PT, R10, c[0x0][0x17c], !P0 ;  /* 0x00005f000a007a0c */ /* 0x004fc60004741270 */
[----:B------:R-:W2:Y:S01]  /*1dca0*/  LDL.LU R10, [R1+0x780] ;  /* 0x00078000010a7983 */ /* 0x000ea20000300800 */
[----:B------:R-:W-:-:S04]  /*1dcb0*/  IMAD R6, R27, 0x4, R3 ;  /* 0x000000041b067824 */ /* 0x000fc800078e0203 */
[----:B------:R-:W-:Y:S01]  /*1dcc0*/  IMAD R3, R27, 0x4, R6 ;  /* 0x000000041b037824 */ /* 0x000fe200078e0206 */
[----:B0-----:R-:W-:-:S04]  /*1dcd0*/  LEA R4, P6, R6, R0, 0x1 ;  /* 0x0000000006047211 */ /* 0x001fc800078c08ff */
[----:B------:R-:W-:Y:S02]  /*1dce0*/  LEA.HI.X.SX32 R5, R6, R2, 0x1, P6 ;  /* 0x0000000206057211 */ /* 0x000fe400030f0eff */
[----:B------:R-:W-:Y:S02]  /*1dcf0*/  LEA R6, P6, R3, R0, 0x1 ;  /* 0x0000000003067211 */ /* 0x000fe400078c08ff */
[----:B-1----:R-:W-:Y:S02]  /*1dd00*/  PRMT R8, R7, 0x7632, R8 ;  /* 0x0000763207087816 */ /* 0x002fe40000000008 */
[----:B------:R-:W-:Y:S01]  /*1dd10*/  LEA.HI.X.SX32 R7, R3, R2, 0x1, P6 ;  /* 0x0000000203077211 */ /* 0x000fe200030f0eff */
[----:B------:R-:W-:Y:S01]  /*1dd20*/  IMAD R3, R27, 0x4, R3 ;  /* 0x000000041b037824 */ /* 0x000fe200078e0203 */
[----:B------:R-:W-:Y:S02]  /*1dd30*/  ISETP.LT.AND P1, PT, R17, c[0x0][0x17c], !P0 ;  /* 0x00005f0011007a0c */ /* 0x000fe40004721270 */
[----:B---3--:R-:W-:Y:S01]  /*1dd40*/  ISETP.LT.AND P3, PT, R16, c[0x0][0x17c], !P0 ;  /* 0x00005f0010007a0c */ /* 0x008fe20004761270 */
[----:B------:R0:W-:Y:S01]  /*1dd50*/  @P5 STG.E.U16 [R4.64], R8 ;  /* 0x0000000804005986 */ /* 0x0001e2000c101506 */
[----:B------:R-:W-:-:S02]  /*1dd60*/  PRMT R9, R26, 0x7632, R9 ;  /* 0x000076321a097816 */ /* 0x000fc40000000009 */
[----:B------:R-:W-:Y:S02]  /*1dd70*/  PRMT R15, R15, 0x7632, R15 ;  /* 0x000076320f0f7816 */ /* 0x000fe4000000000f */
[C---:B0-----:R-:W-:Y:S01]  /*1dd80*/  LEA R4, P6, R3.reuse, R0, 0x1 ;  /* 0x0000000003047211 */ /* 0x041fe200078c08ff */
[----:B------:R-:W3:Y:S04]  /*1dd90*/  LDL.LU R8, [R1+0x784] ;  /* 0x0007840001087983 */ /* 0x000ee80000300800 */
[----:B-----5:R-:W0:Y:S01]  /*1dda0*/  LDS.128 R16, [R28] ;  /* 0x000000001c107984 */ /* 0x020e220000000c00 */
[----:B------:R-:W-:Y:S02]  /*1ddb0*/  LEA.HI.X.SX32 R5, R3, R2, 0x1, P6 ;  /* 0x0000000203057211 */ /* 0x000fe400030f0eff */
[----:B------:R-:W-:Y:S01]  /*1ddc0*/  ISETP.LT.AND P4, PT, R14, c[0x0][0x17c], !P0 ;  /* 0x00005f000e007a0c */ /* 0x000fe20004781270 */
[----:B------:R-:W-:Y:S01]  /*1ddd0*/  @P1 STG.E.U16 [R6.64], R9 ;  /* 0x0000000906001986 */ /* 0x000fe2000c101506 */
[----:B------:R-:W-:-:S02]  /*1dde0*/  ISETP.LT.AND P5, PT, R13, c[0x0][0x17c], !P0 ;  /* 0x00005f000d007a0c */ /* 0x000fc400047a1270 */
[----:B------:R-:W-:Y:S01]  /*1ddf0*/  ISETP.LT.AND P1, PT, R12, c[0x0][0x17c], !P0 ;  /* 0x00005f000c007a0c */ /* 0x000fe20004721270 */
[----:B------:R-:W-:Y:S04]  /*1de00*/  @P3 STG.E.U16 [R4.64], R15 ;  /* 0x0000000f04003986 */ /* 0x000fe8000c101506 */
[----:B------:R-:W1:Y:S04]  /*1de10*/  LDS.128 R12, [R29] ;  /* 0x000000001d0c7984 */ /* 0x000e680000000c00 */
[----:B0-----:R-:W-:Y:S04]  /*1de20*/  STL.64 [R1+0x20], R16 ;  /* 0x0000201001007387 */ /* 0x001fe80000100a00 */
[----:B------:R0:W-:Y:S04]  /*1de30*/  STL.64 [R1+0x28], R18 ;  /* 0x0000281201007387 */ /* 0x0001e80000100a00 */
[----:B0-----:R-:W4:Y:S04]  /*1de40*/  LDL.LU.64 R18, [R1+0x8b0] ;  /* 0x0008b00001127983 */ /* 0x001f280000300a00 */
[----:B-1----:R0:W-:Y:S04]  /*1de50*/  STL.64 [R1+0x10], R12 ;  /* 0x0000100c01007387 */ /* 0x0021e80000100a00 */
[----:B------:R-:W-:Y:S04]  /*1de60*/  STL.64 [R1+0x18], R14 ;  /* 0x0000180e01007387 */ /* 0x000fe80000100a00 */
[----:B0-----:R-:W5:Y:S01]  /*1de70*/  LDL.LU R13, [R1+0x788] ;  /* 0x00078800010d7983 */ /* 0x001f620000300800 */
[----:B--2---:R-:W-:-:S03]  /*1de80*/  ISETP.LT.AND P3, PT, R10, c[0x0][0x17c], !P0 ;  /* 0x00005f000a007a0c */ /* 0x004fc60004761270 */
[----:B------:R-:W2:Y:S01]  /*1de90*/  LDL.LU R10, [R1+0x78c] ;  /* 0x00078c00010a7983 */ /* 0x000ea20000300800 */
[----:B------:R-:W-:Y:S01]  /*1dea0*/  IMAD R7, R27, 0x4, R3 ;  /* 0x000000041b077824 */ /* 0x000fe200078e0203 */
[----:B------:R-:W-:-:S03]  /*1deb0*/  PRMT R23, R23, 0x7632, R23 ;  /* 0x0000763217177816 */ /* 0x000fc60000000017 */
[----:B------:R-:W-:Y:S01]  /*1dec0*/  IMAD R3, R27, 0x4, R7 ;  /* 0x000000041b037824 */ /* 0x000fe200078e0207 */
[----:B------:R-:W-:-:S04]  /*1ded0*/  LEA R6, P6, R7, R0, 0x1 ;  /* 0x0000000007067211 */ /* 0x000fc800078c08ff */
[----:B------:R-:W-:Y:S01]  /*1dee0*/  LEA.HI.X.SX32 R7, R7, R2, 0x1, P6 ;  /* 0x0000000207077211 */ /* 0x000fe200030f0eff */
[----:B------:R-:W-:Y:S01]  /*1def0*/  IMAD R12, R27, 0x4, R3 ;  /* 0x000000041b0c7824 */ /* 0x000fe200078e0203 */
[C---:B------:R-:W-:Y:S01]  /*1df00*/  LEA R4, P6, R3.reuse, R0, 0x1 ;  /* 0x0000000003047211 */ /* 0x040fe200078c08ff */
[----:B------:R-:W0:Y:S03]  /*1df10*/  LDS.128 R24, [R28+0x400] ;  /* 0x000400001c187984 */ /* 0x000e260000000c00 */
[----:B------:R-:W-:Y:S01]  /*1df20*/  LEA.HI.X.SX32 R5, R3, R2, 0x1, P6 ;  /* 0x0000000203057211 */ /* 0x000fe200030f0eff */
[----:B------:R1:W-:Y:S01]  /*1df30*/  @P4 STG.E.U16 [R6.64], R23 ;  /* 0x0000001706004986 */ /* 0x0003e2000c101506 */
[----:B------:R-:W-:-:S03]  /*1df40*/  PRMT R11, R11, 0x7632, R11 ;  /* 0x000076320b0b7816 */ /* 0x000fc6000000000b */
[----:B-1----:R-:W5:Y:S01]  /*1df50*/  LDL.LU R23, [R1+0x790] ;  /* 0x0007900001177983 */ /* 0x002f620000300800 */
[----:B---3--:R-:W-:Y:S02]  /*1df60*/  ISETP.LT.AND P4, PT, R8, c[0x0][0x17c], !P0 ;  /* 0x00005f0008007a0c */ /* 0x008fe40004781270 */
[----:B------:R-:W-:-:S04]  /*1df70*/  LEA R8, P6, R12, R0, 0x1 ;  /* 0x000000000c087211 */ /* 0x000fc800078c08ff */
[----:B------:R-:W-:Y:S02]  /*1df80*/  LEA.HI.X.SX32 R9, R12, R2, 0x1, P6 ;  /* 0x000000020c097211 */ /* 0x000fe400030f0eff */
[----:B----4-:R-:W-:-:S05]  /*1df90*/  PRMT R19, R19, 0x7632, R19 ;  /* 0x0000763213137816 */ /* 0x010fca0000000013 */
[----:B------:R-:W-:Y:S04]  /*1dfa0*/  @P2 STG.E.U16 [R4.64], R19 ;  /* 0x0000001304002986 */ /* 0x000fe8000c101506 */
[----:B------:R-:W1:Y:S04]  /*1dfb0*/  LDS.128 R4, [R29+0x400] ;  /* 0x000400001d047984 */ /* 0x000e680000000c00 */
[----:B------:R-:W-:Y:S04]  /*1dfc0*/  @P5 STG.E.U16 [R8.64], R11 ;  /* 0x0000000b08005986 */ /* 0x000fe8000c101506 */
[----:B0-----:R-:W-:Y:S04]  /*1dfd0*/  STL.64 [R1], R24 ;  /* 0x0000001801007387 */ /* 0x001fe80000100a00 */
[----:B------:R-:W-:Y:S04]  /*1dfe0*/  STL.64 [R1+0x8], R26 ;  /* 0x0000081a01007387 */ /* 0x000fe80000100a00 */
[----:B-1----:R0:W-:Y:S04]  /*1dff0*/  STL [R1+0x8a8], R5 ;  /* 0x0008a80501007387 */ /* 0x0021e80000100800 */
[----:B0-----:R-:W3:Y:S04]  /*1e000*/  LDL.LU R5, [R1] ;  /* 0x0000000001057983 */ /* 0x001ee80000300800 */
[----:B------:R0:W-:Y:S04]  /*1e010*/  STL [R1+0x8a4], R6 ;  /* 0x0008a40601007387 */ /* 0x0001e80000100800 */
[----:B0-----:R-:W4:Y:S04]  /*1e020*/  LDL.LU R6, [R1+0x10] ;  /* 0x0000100001067983 */ /* 0x001f280000300800 */
[----:B------:R-:W-:Y:S01]  /*1e030*/  STL [R1+0x8a0], R7 ;  /* 0x0008a00701007387 */ /* 0x000fe20000100800 */
[----:B--2---:R-:W-:-:S03]  /*1e040*/  ISETP.LT.AND P5, PT, R10, c[0x0][0x17c], !P0 ;  /* 0x00005f000a007a0c */ /* 0x004fc600047a1270 */
[----:B------:R-:W0:Y:S04]  /*1e050*/  LDS.128 R8, [R28+0x800] ;  /* 0x000800001c087984 */ /* 0x000e280000000c00 */
[----:B0-----:R0:W-:Y:S04]  /*1e060*/  STL [R1+0x8ac], R11 ;  /* 0x0008ac0b01007387 */ /* 0x0011e80000100800 */
[----:B0-----:R-:W2:Y:S01]  /*1e070*/  LDL.LU R11, [R1+0x20] ;  /* 0x00002000010b7983 */ /* 0x001ea20000300800 */
[----:B------:R-:W-:-:S04]  /*1e080*/  IMAD.MOV.U32 R7, RZ, RZ, c[0x0][0x198] ;  /* 0x00006600ff077624 */ /* 0x000fc800078e00ff */
[----:B------:R-:W-:-:S04]  /*1e090*/  IMAD R12, R7, 0x4, R12 ;  /* 0x00000004070c7824 */ /* 0x000fc800078e020c */
[C---:B------:R-:W-:Y:S01]  /*1e0a0*/  IMAD R3, R7.reuse, 0x4, R12 ;  /* 0x0000000407037824 */ /* 0x040fe200078e020c */
[----:B------:R-:W-:Y:S02]  /*1e0b0*/  LEA R16, P6, R12, R0, 0x1 ;  /* 0x000000000c107211 */ /* 0x000fe400078c08ff */
[----:B------:R-:W-:Y:S02]  /*1e0c0*/  PRMT R18, R20, 0x7632, R18 ;  /* 0x0000763214127816 */ /* 0x000fe40000000012 */
[----:B------:R-:W-:Y:S01]  /*1e0d0*/  LEA.HI.X.SX32 R17, R12, R2, 0x1, P6 ;  /* 0x000000020c117211 */ /* 0x000fe200030f0eff */
[----:B------:R-:W-:Y:S01]  /*1e0e0*/  IMAD R22, R7, 0x4, R3 ;  /* 0x0000000407167824 */ /* 0x000fe200078e0203 */
[----:B------:R-:W-:-:S04]  /*1e0f0*/  LEA R20, P6, R3, R0, 0x1 ;  /* 0x0000000003147211 */ /* 0x000fc800078c08ff */
[----:B------:R-:W-:Y:S01]  /*1e100*/  LEA.HI.X.SX32 R21, R3, R2, 0x1, P6 ;  /* 0x0000000203157211 */ /* 0x000fe200030f0eff */
[----:B------:R-:W-:Y:S01]  /*1e110*/  IMAD R3, R7, 0x4, R22 ;  /* 0x0000000407037824 */ /* 0x000fe200078e0216 */
[----:B------:R-:W-:Y:S01]  /*1e120*/  @P1 STG.E.U16 [R16.64], R18 ;  /* 0x0000001210001986 */ /* 0x000fe2000c101506 */
[C---:B------:R-:W-:Y:S02]  /*1e130*/  LEA R26, P6, R22.reuse, R0, 0x1 ;  /* 0x00000000161a7211 */ /* 0x040fe400078c08ff */
[----:B-----5:R-:W-:Y:S01]  /*1e140*/  ISETP.LT.AND P2, PT, R13, c[0x0][0x17c], !P0 ;  /* 0x00005f000d007a0c */ /* 0x020fe20004741270 */
[----:B------:R0:W-:Y:S01]  /*1e150*/  LDS.128 R16, [R28+0xc00] ;  /* 0x000c00001c107984 */ /* 0x0001e20000000c00 */
[----:B------:R-:W-:Y:S02]  /*1e160*/  ISETP.LT.AND P1, PT, R23, c[0x0][0x17c], !P0 ;  /* 0x00005f0017007a0c */ /* 0x000fe40004721270 */
[----:B------:R-:W-:Y:S01]  /*1e170*/  LEA.HI.X.SX32 R27, R22, R2, 0x1, P6 ;  /* 0x00000002161b7211 */ /* 0x000fe200030f0eff */
[----:B------:R-:W1:Y:S01]  /*1e180*/  LDS.128 R12, [R29+0x800] ;  /* 0x000800001d0c7984 */ /* 0x000e620000000c00 */
[----:B0-----:R-:W-:-:S03]  /*1e190*/  IMAD R28, R7, 0x4, R3 ;  /* 0x00000004071c7824 */ /* 0x001fc600078e0203 */
[----:B--2---:R-:W-:Y:S01]  /*1e1a0*/  @P3 STG.E.U16 [R20.64], R11 ;  /* 0x0000000b14003986 */ /* 0x004fe2000c101506 */
[----:B------:R-:W-:-:S03]  /*1e1b0*/  LEA R24, P3, R3, R0, 0x1 ;  /* 0x0000000003187211 */ /* 0x000fc600078608ff */
[----:B------:R0:W2:Y:S01]  /*1e1c0*/  LDS.128 R20, [R29+0xc00] ;  /* 0x000c00001d147984 */ /* 0x0000a20000000c00 */
[----:B------:R-:W-:-:S03]  /*1e1d0*/  LEA.HI.X.SX32 R25, R3, R2, 0x1, P3 ;  /* 0x0000000203197211 */ /* 0x000fc600018f0eff */
[----:B0-----:R-:W5:Y:S04]  /*1e1e0*/  LDL.LU R29, [R1+0x79c] ;  /* 0x00079c00011d7983 */ /* 0x001f680000300800 */
[----:B------:R-:W2:Y:S04]  /*1e1f0*/  LDL.LU R3, [R1+0x794] ;  /* 0x0007940001037983 */ /* 0x000ea80000300800 */
[----:B----4-:R0:W-:Y:S04]  /*1e200*/  @P4 STG.E.U16 [R26.64], R6 ;  /* 0x000000061a004986 */ /* 0x0101e8000c101506 */
[----:B0-----:R-:W4:Y:S01]  /*1e210*/  LDL.LU R27, [R1+0x798] ;  /* 0x00079800011b7983 */ /* 0x001f220000300800 */
[----:B------:R-:W-:-:S03]  /*1e220*/  LEA R26, P6, R28, R0, 0x1 ;  /* 0x000000001c1a7211 */ /* 0x000fc600078c08ff */
[----:B---3--:R0:W-:Y:S01]  /*1e230*/  @P2 STG.E.U16 [R24.64], R5 ;  /* 0x0000000518002986 */ /* 0x0081e2000c101506 */
[----:B--2---:R-:W-:Y:S01]  /*1e240*/  ISETP.LT.AND P4, PT, R3, c[0x0][0x17c], !P0 ;  /* 0x00005f0003007a0c */ /* 0x004fe20004781270 */
[----:B------:R-:W-:-:S05]  /*1e250*/  IMAD R3, R7, 0x4, R28 ;  /* 0x0000000407037824 */ /* 0x000fca00078e021c */
[----:B0-----:R-:W-:-:S04]  /*1e260*/  LEA R24, P2, R3, R0, 0x1 ;  /* 0x0000000003187211 */ /* 0x001fc800078408ff */
[-C--:B------:R-:W-:Y:S02]  /*1e270*/  LEA.HI.X.SX32 R25, R3, R2.reuse, 0x1, P2 ;  /* 0x0000000203197211 */ /* 0x080fe400010f0eff */
[----:B----4-:R-:W-:Y:S02]  /*1e280*/  ISETP.LT.AND P3, PT, R27, c[0x0][0x17c], !P0 ;  /* 0x00005f001b007a0c */ /* 0x010fe40004761270 */
[----:B------:R-:W-:Y:S01]  /*1e290*/  LEA.HI.X.SX32 R27, R28, R2, 0x1, P6 ;  /* 0x000000021c1b7211 */ /* 0x000fe200030f0eff */
[----:B------:R-:W-:Y:S02]  /*1e2a0*/  IMAD R28, R7, 0x4, R3 ;  /* 0x00000004071c7824 */ /* 0x000fe400078e0203 */
[----:B------:R-:W2:Y:S04]  /*1e2b0*/  LDL.LU R3, [R1+0x7a0] ;  /* 0x0007a00001037983 */ /* 0x000ea80000300800 */
[----:B------:R0:W-:Y:S04]  /*1e2c0*/  @P5 STG.E.U16 [R26.64], R4 ;  /* 0x000000041a005986 */ /* 0x0001e8000c101506 */
[----:B------:R3:W-:Y:S01]  /*1e2d0*/  @P1 STG.E.U16 [R24.64], R8 ;  /* 0x0000000818001986 */ /* 0x0007e2000c101506 */
[----:B-----5:R-:W-:-:S02]  /*1e2e0*/  ISETP.LT.AND P5, PT, R29, c[0x0][0x17c], !P0 ;  /* 0x00005f001d007a0c */ /* 0x020fc400047a1270 */
[----:B0-----:R-:W-:-:S04]  /*1e2f0*/  LEA R26, P6, R28, R0, 0x1 ;  /* 0x000000001c1a7211 */ /* 0x001fc800078c08ff */
[----:B------:R-:W-:-:S05]  /*1e300*/  LEA.HI.X.SX32 R27, R28, R2, 0x1, P6 ;  /* 0x000000021c1b7211 */ /* 0x000fca00030f0eff */
[----:B-1----:R0:W-:Y:S01]  /*1e310*/  @P3 STG.E.U16 [R26.64], R12 ;  /* 0x0000000c1a003986 */ /* 0x0021e2000c101506 */
[----:B--2---:R-:W-:Y:S01]  /*1e320*/  ISETP.LT.AND P2, PT, R3, c[0x0][0x17c], !P0 ;  /* 0x00005f0003007a0c */ /* 0x004fe20004741270 */
[----:B------:R-:W-:Y:S02]  /*1e330*/  IMAD R3, R7, 0x4, R28 ;  /* 0x0000000407037824 */ /* 0x000fe400078e021c */
[----:B------:R-:W2:Y:S03]  /*1e340*/  LDL.LU R28, [R1+0x7a4] ;  /* 0x0007a400011c7983 */ /* 0x000ea60000300800 */
[----:B---3--:R-:W-:Y:S01]  /*1e350*/  LEA R24, P1, R3, R0, 0x1 ;  /* 0x0000000003187211 */ /* 0x008fe200078208ff */
[----:B------:R-:W-:-:S03]  /*1e360*/  IMAD R29, R7, 0x4, R3 ;  /* 0x00000004071d7824 */ /* 0x000fc600078e0203 */
[----:B------:R-:W-:Y:S02]  /*1e370*/  LEA.HI.X.SX32 R25, R3, R2, 0x1, P1 ;  /* 0x0000000203197211 */ /* 0x000fe400008f0eff */
[----:B------:R-:W3:Y:S04]  /*1e380*/  LDL.LU R3, [R1+0x7ac] ;  /* 0x0007ac0001037983 */ /* 0x000ee80000300800 */
[----:B0-----:R-:W4:Y:S01]  /*1e390*/  LDL.LU R27, [R1+0x7a8] ;  /* 0x0007a800011b7983 */ /* 0x001f220000300800 */
[----:B------:R-:W-:-:S03]  /*1e3a0*/  LEA R26, P6, R29, R0, 0x1 ;  /* 0x000000001d1a7211 */ /* 0x000fc600078c08ff */
[----:B------:R0:W-:Y:S01]  /*1e3b0*/  @P4 STG.E.U16 [R24.64], R16 ;  /* 0x0000001018004986 */ /* 0x0001e2000c101506 */
[----:B--2---:R-:W-:Y:S01]  /*1e3c0*/  ISETP.LT.AND P1, PT, R28, c[0x0][0x17c], !P0 ;  /* 0x00005f001c007a0c */ /* 0x004fe20004721270 */
[----:B------:R-:W-:Y:S01]  /*1e3d0*/  IMAD R28, R7, 0x4, R29 ;  /* 0x00000004071c7824 */ /* 0x000fe200078e021d */
[----:B----4-:R-:W-:Y:S02]  /*1e3e0*/  ISETP.LT.AND P3, PT, R27, c[0x0][0x17c], !P0 ;  /* 0x00005f001b007a0c */ /* 0x010fe40004761270 */
[----:B------:R-:W-:Y:S02]  /*1e3f0*/  LEA.HI.X.SX32 R27, R29, R2, 0x1, P6 ;  /* 0x000000021d1b7211 */ /* 0x000fe400030f0eff */
[----:B------:R-:W2:Y:S01]  /*1e400*/  LDL.LU R29, [R1+0x7b0] ;  /* 0x0007b000011d7983 */ /* 0x000ea20000300800 */
[C---:B0-----:R-:W-:Y:S02]  /*1e410*/  LEA R24, P6, R28.reuse, R0, 0x1 ;  /* 0x000000001c187211 */ /* 0x041fe400078c08ff */
[----:B---3--:R-:W-:Y:S01]  /*1e420*/  ISETP.LT.AND P4, PT, R3, c[0x0][0x17c], !P0 ;  /* 0x00005f0003007a0c */ /* 0x008fe20004781270 */
[----:B------:R-:W-:Y:S01]  /*1e430*/  IMAD R3, R7, 0x4, R28 ;  /* 0x0000000407037824 */ /* 0x000fe200078e021c */
[----:B------:R-:W-:-:S02]  /*1e440*/  LEA.HI.X.SX32 R25, R28, R2, 0x1, P6 ;  /* 0x000000021c197211 */ /* 0x000fc400030f0eff */
[----:B------:R-:W3:Y:S01]  /*1e450*/  LDL.LU R28, [R1+0x7b4] ;  /* 0x0007b400011c7983 */ /* 0x000ee20000300800 */
[----:B------:R-:W-:-:S03]  /*1e460*/  PRMT R4, R11, 0x7632, R4 ;  /* 0x000076320b047816 */ /* 0x000fc60000000004 */
[----:B------:R0:W-:Y:S04]  /*1e470*/  @P2 STG.E.U16 [R26.64], R20 ;  /* 0x000000141a002986 */ /* 0x0001e8000c101506 */
[----:B------:R1:W-:Y:S04]  /*1e480*/  @P5 STG.E.U16 [R24.64], R4 ;  /* 0x0000000418005986 */ /* 0x0003e8000c101506 */
[----:B------:R-:W4:Y:S01]  /*1e490*/  LDL.LU R11, [R1+0x8ac] ;  /* 0x0008ac00010b7983 */ /* 0x000f220000300800 */
[----:B0-----:R-:W-:-:S04]  /*1e4a0*/  LEA R26, P6, R3, R0, 0x1 ;  /* 0x00000000031a7211 */ /* 0x001fc800078c08ff */
[----:B------:R-:W-:Y:S02]  /*1e4b0*/  LEA.HI.X.SX32 R27, R3, R2, 0x1, P6 ;  /* 0x00000002031b7211 */ /* 0x000fe400030f0eff */
[----:B-1----:R-:W-:Y:S02]  /*1e4c0*/  PRMT R4, R5, 0x7632, R4 ;  /* 0x0000763205047816 */ /* 0x002fe40000000004 */
[----:B--2---:R-:W-:Y:S01]  /*1e4d0*/  ISETP.LT.AND P2, PT, R29, c[0x0][0x17c], !P0 ;  /* 0x00005f001d007a0c */ /* 0x004fe20004741270 */
[--C-:B------:R-:W-:Y:S01]  /*1e4e0*/  IMAD R29, R7, 0x4, R3.reuse ;  /* 0x00000004071d7824 */ /* 0x100fe200078e0203 */
[----:B------:R-:W-:Y:S02]  /*1e4f0*/  PRMT R3, R6, 0x7632, R3 ;  /* 0x0000763206037816 */ /* 0x000fe40000000003 */
[----:B------:R-:W2:Y:S02]  /*1e500*/  LDL.LU R6, [R1+0x7c0] ;  /* 0x0007c00001067983 */ /* 0x000ea40000300800 */
[----:B------:R-:W-:-:S02]  /*1e510*/  LEA R24, P6, R29, R0, 0x1 ;  /* 0x000000001d187211 */ /* 0x000fc400078c08ff */
[----:B---3--:R-:W-:Y:S01]  /*1e520*/  ISETP.LT.AND P5, PT, R28, c[0x0][0x17c], !P0 ;  /* 0x00005f001c007a0c */ /* 0x008fe200047a1270 */
[----:B------:R-:W3:Y:S01]  /*1e530*/  LDL.LU R5, [R1+0x8a8] ;  /* 0x0008a80001057983 */ /* 0x000ee20000300800 */
[----:B------:R-:W-:Y:S01]  /*1e540*/  IMAD R28, R7, 0x4, R29 ;  /* 0x00000004071c7824 */ /* 0x000fe200078e021d */
[----:B------:R-:W-:Y:S02]  /*1e550*/  LEA.HI.X.SX32 R25, R29, R2, 0x1, P6 ;  /* 0x000000021d197211 */ /* 0x000fe400030f0eff */
[----:B------:R-:W5:Y:S04]  /*1e560*/  LDL.LU R29, [R1+0x7bc] ;  /* 0x0007bc00011d7983 */ /* 0x000f680000300800 */
[----:B------:R0:W-:Y:S04]  /*1e570*/  @P3 STG.E.U16 [R26.64], R3 ;  /* 0x000000031a003986 */ /* 0x0001e8000c101506 */
[----:B0-----:R-:W2:Y:S01]  /*1e580*/  LDL.LU R27, [R1+0x7b8] ;  /* 0x0007b800011b7983 */ /* 0x001ea20000300800 */
[----:B------:R-:W-:-:S03]  /*1e590*/  IMAD R3, R7, 0x4, R28 ;  /* 0x0000000407037824 */ /* 0x000fc600078e021c */
[----:B------:R-:W3:Y:S01]  /*1e5a0*/  LDL.LU R7, [R1+0x7c4] ;  /* 0x0007c40001077983 */ /* 0x000ee20000300800 */
[----:B------:R-:W-:Y:S02]  /*1e5b0*/  LEA R26, P6, R28, R0, 0x1 ;  /* 0x000000001c1a7211 */ /* 0x000fe400078c08ff */
[----:B------:R-:W-:Y:S01]  /*1e5c0*/  PRMT R8, R4, 0x7632, R8 ;  /* 0x0000763204087816 */ /* 0x000fe20000000008 */
[----:B------:R0:W-:Y:S01]  /*1e5d0*/  @P1 STG.E.U16 [R24.64], R4 ;  /* 0x0000000418001986 */ /* 0x0001e2000c101506 */
[----:B------:R-:W-:Y:S02]  /*1e5e0*/  PRMT R12, R12, 0x7632, R12 ;  /* 0x000076320c0c7816 */ /* 0x000fe4000000000c */
[----:B--2---:R-:W-:Y:S02]  /*1e5f0*/  ISETP.LT.AND P3, PT, R27, c[0x0][0x17c], !P0 ;  /* 0x00005f001b007a0c */ /* 0x004fe40004761270 */
[----:B------:R-:W-:Y:S01]  /*1e600*/  LEA.HI.X.SX32 R27, R28, R2, 0x1, P6 ;  /* 0x000000021c1b7211 */ /* 0x000fe200030f0eff */
[----:B------:R-:W-:Y:S01]  /*1e610*/  IMAD.MOV.U32 R28, RZ, RZ, c[0x0][0x198] ;  /* 0x00006600ff1c7624 */ /* 0x000fe200078e00ff */
[----:B0-----:R-:W-:-:S03]  /*1e620*/  LEA R24, P6, R3, R0, 0x1 ;  /* 0x0000000003187211 */ /* 0x001fc600078c08ff */
[----:B------:R-:W-:Y:S01]  /*1e630*/  IMAD R4, R28, 0x4, R3 ;  /* 0x000000041c047824 */ /* 0x000fe200078e0203 */
[----:B------:R0:W-:Y:S01]  /*1e640*/  @P4 STG.E.U16 [R26.64], R8 ;  /* 0x000000081a004986 */ /* 0x0001e2000c101506 */
[----:B------:R-:W-:Y:S02]  /*1e650*/  LEA.HI.X.SX32 R25, R3, R2, 0x1, P6 ;  /* 0x0000000203197211 */ /* 0x000fe400030f0eff */
[----:B-----5:R-:W-:Y:S02]  /*1e660*/  ISETP.LT.AND P1, PT, R29, c[0x0][0x17c], !P0 ;  /* 0x00005f001d007a0c */ /* 0x020fe40004721270 */
[----:B------:R-:W-:Y:S01]  /*1e670*/  ISETP.LT.AND P4, PT, R6, c[0x0][0x17c], !P0 ;  /* 0x00005f0006007a0c */ /* 0x000fe20004781270 */
[----:B------:R-:W2:Y:S04]  /*1e680*/  LDL.LU R29, [R1+0x7cc] ;  /* 0x0007cc00011d7983 */ /* 0x000ea80000300800 */
[----:B------:R-:W5:Y:S01]  /*1e690*/  LDL.LU R6, [R1+0x14] ;  /* 0x0000140001067983 */ /* 0x000f620000300800 */
[----:B0-----:R-:W-:-:S02]  /*1e6a0*/  LEA R26, P6, R4, R0, 0x1 ;  /* 0x00000000041a7211 */ /* 0x001fc400078c08ff */
[----:B------:R-:W-:Y:S02]  /*1e6b0*/  PRMT R8, R8, 0x7632, R8 ;  /* 0x0000763208087816 */ /* 0x000fe40000000008 */
[----:B------:R-:W-:-:S03]  /*1e6c0*/  LEA.HI.X.SX32 R27, R4, R2, 0x1, P6 ;  /* 0x00000002041b7211 */ /* 0x000fc600030f0eff */
[----:B------:R-:W-:Y:S01]  /*1e6d0*/  @P2 STG.E.U16 [R24.64], R8 ;  /* 0x0000000818002986 */ /* 0x000fe2000c101506 */
[----:B---3--:R-:W-:-:S03]  /*1e6e0*/  ISETP.LT.AND P2, PT, R7, c[0x0][0x17c], !P0 ;  /* 0x00005f0007007a0c */ /* 0x008fc60004741270 */
[----:B------:R-:W3:Y:S04]  /*1e6f0*/  LDL.LU R7, [R1+0x4] ;  /* 0x0000040001077983 */ /* 0x000ee80000300800 */
[----:B------:R0:W-:Y:S04]  /*1e700*/  @P5 STG.E.U16 [R26.64], R12 ;  /* 0x0000000c1a005986 */ /* 0x0001e8000c101506 */
[----:B0-----:R-:W3:Y:S01]  /*1e710*/  LDL.LU R27, [R1+0x7c8] ;  /* 0x0007c800011b7983 */ /* 0x001ee20000300800 */
[----:B------:R-:W-:-:S04]  /*1e720*/  IMAD R3, R28, 0x4, R4 ;  /* 0x000000041c037824 */ /* 0x000fc800078e0204 */
[----:B------:R-:W-:Y:S01]  /*1e730*/  IMAD R4, R28, 0x4, R3 ;  /* 0x000000041c047824 */ /* 0x000fe200078e0203 */
[C---:B------:R-:W-:Y:S02]  /*1e740*/  LEA R24, P6, R3.reuse, R0, 0x1 ;  /* 0x0000000003187211 */ /* 0x040fe400078c08ff */
[----:B------:R-:W-:Y:S02]  /*1e750*/  PRMT R16, R16, 0x7632, R16 ;  /* 0x0000763210107816 */ /* 0x000fe40000000010 */
[----:B------:R-:W-:Y:S01]  /*1e760*/  LEA.HI.X.SX32 R25, R3, R2, 0x1, P6 ;  /* 0x0000000203197211 */ /* 0x000fe200030f0eff */
[----:B------:R-:W-:Y:S01]  /*1e770*/  IMAD R3, R28, 0x4, R4 ;  /* 0x000000041c037824 */ /* 0x000fe200078e0204 */
[----:B------:R-:W-:-:S03]  /*1e780*/  LEA R26, P6, R4, R0, 0x1 ;  /* 0x00000000041a7211 */ /* 0x000fc600078c08ff */
[----:B------:R0:W-:Y:S04]  /*1e790*/  @P3 STG.E.U16 [R24.64], R16 ;  /* 0x0000001018003986 */ /* 0x0001e8000c101506 */
[----:B0-----:R-:W4:Y:S01]  /*1e7a0*/  LDL.LU R16, [R1+0x24] ;  /* 0x0000240001107983 */ /* 0x001f220000300800 */
[----:B--2---:R-:W-:-:S03]  /*1e7b0*/  ISETP.LT.AND P3, PT, R29, c[0x0][0x17c], !P0 ;  /* 0x00005f001d007a0c */ /* 0x004fc60004761270 */
[----:B------:R-:W2:Y:S01]  /*1e7c0*/  LDL.LU R29, [R1+0x7dc] ;  /* 0x0007dc00011d7983 */ /* 0x000ea20000300800 */
[----:B---3--:R-:W-:Y:S02]  /*1e7d0*/  ISETP.LT.AND P5, PT, R27, c[0x0][0x17c], !P0 ;  /* 0x00005f001b007a0c */ /* 0x008fe400047a1270 */
[----:B------:R-:W-:Y:S02]  /*1e7e0*/  LEA.HI.X.SX32 R27, R4, R2, 0x1, P6 ;  /* 0x00000002041b7211 */ /* 0x000fe400030f0eff */
[----:B------:R-:W-:Y:S01]  /*1e7f0*/  LEA R24, P6, R3, R0, 0x1 ;  /* 0x0000000003187211 */ /* 0x000fe200078c08ff */
[----:B------:R-:W-:-:S03]  /*1e800*/  IMAD R4, R28, 0x4, R3 ;  /* 0x000000041c047824 */ /* 0x000fc600078e0203 */
[----:B------:R-:W-:Y:S02]  /*1e810*/  LEA.HI.X.SX32 R25, R3, R2, 0x1, P6 ;  /* 0x0000000203197211 */ /* 0x000fe400030f0eff */
[----:B------:R-:W3:Y:S01]  /*1e820*/  LDL.LU R3, [R1+0x7d0] ;  /* 0x0007d00001037983 */ /* 0x000ee20000300800 */
[----:B------:R-:W-:-:S05]  /*1e830*/  PRMT R20, R20, 0x7632, R20 ;  /* 0x0000763214147816 */ /* 0x000fca0000000014 */
[----:B------:R0:W-:Y:S02]  /*1e840*/  @P1 STG.E.U16 [R26.64], R20 ;  /* 0x000000141a001986 */ /* 0x0001e4000c101506 */
[C---:B0-----:R-:W-:Y:S02]  /*1e850*/  LEA R26, P6, R4.reuse, R0, 0x1 ;  /* 0x00000000041a7211 */ /* 0x041fe400078c08ff */
[----:B------:R-:W2:Y:S02]  /*1e860*/  LDL.LU R20, [R1+0x7d8] ;  /* 0x0007d80001147983 */ /* 0x000ea40000300800 */
[----:B------:R-:W-:Y:S02]  /*1e870*/  LEA.HI.X.SX32 R27, R4, R2, 0x1, P6 ;  /* 0x00000002041b7211 */ /* 0x000fe400030f0eff */
[----:B---3--:R-:W-:Y:S01]  /*1e880*/  ISETP.LT.AND P1, PT, R3, c[0x0][0x17c], !P0 ;  /* 0x00005f0003007a0c */ /* 0x008fe20004721270 */
[----:B------:R-:W-:Y:S02]  /*1e890*/  IMAD R3, R28, 0x4, R4 ;  /* 0x000000041c037824 */ /* 0x000fe400078e0204 */
[----:B------:R-:W3:Y:S04]  /*1e8a0*/  LDL.LU R4, [R1+0x7d4] ;  /* 0x0007d40001047983 */ /* 0x000ee80000300800 */
[----:B----4-:R0:W-:Y:S04]  /*1e8b0*/  @P4 STG.E.U16 [R24.64], R16 ;  /* 0x0000001018004986 */ /* 0x0101e8000c101506 */
[----:B-----5:R1:W-:Y:S01]  /*1e8c0*/  @P2 STG.E.U16 [R26.64], R6 ;  /* 0x000000061a002986 */ /* 0x0203e2000c101506 */
[----:B0-----:R-:W-:-:S04]  /*1e8d0*/  LEA R24, P6, R3, R0, 0x1 ;  /* 0x0000000003187211 */ /* 0x001fc800078c08ff */
[----:B------:R-:W-:Y:S02]  /*1e8e0*/  LEA.HI.X.SX32 R25, R3, R2, 0x1, P6 ;  /* 0x0000000203197211 */ /* 0x000fe400030f0eff */
[----:B--2---:R-:W-:Y:S02]  /*1e8f0*/  ISETP.LT.AND P2, PT, R20, c[0x0][0x17c], !P0 ;  /* 0x00005f0014007a0c */ /* 0x004fe40004741270 */
[----:B------:R-:W2:Y:S04]  /*1e900*/  LDL.LU R20, [R1+0x7e8] ;  /* 0x0007e80001147983 */ /* 0x000ea80000300800 */
[----:B------:R0:W-:Y:S01]  /*1e910*/  @P5 STG.E.U16 [R24.64], R7 ;  /* 0x0000000718005986 */ /* 0x0001e2000c101506 */
[----:B------:R-:W-:-:S03]  /*1e920*/  ISETP.LT.AND P5, PT, R29, c[0x0][0x17c], !P0 ;  /* 0x00005f001d007a0c */ /* 0x000fc600047a1270 */
[----:B------:R-:W4:Y:S01]  /*1e930*/  LDL.LU R29, [R1+0x7ec] ;  /* 0x0007ec00011d7983 */ /* 0x000f220000300800 */
[----:B---3--:R-:W-:Y:S01]  /*1e940*/  ISETP.LT.AND P4, PT, R4, c[0x0][0x17c], !P0 ;  /* 0x00005f0004007a0c */ /* 0x008fe20004781270 */
[----:B------:R-:W-:-:S04]  /*1e950*/  IMAD R4, R28, 0x4, R3 ;  /* 0x000000041c047824 */ /* 0x000fc800078e0203 */
[----:B------:R-:W-:Y:S01]  /*1e960*/  IMAD R3, R28, 0x4, R4 ;  /* 0x000000041c037824 */ /* 0x000fe200078e0204 */
[----:B-1----:R-:W-:-:S04]  /*1e970*/  LEA R26, P6, R4, R0, 0x1 ;  /* 0x00000000041a7211 */ /* 0x002fc800078c08ff */
[----:B------:R-:W-:Y:S02]  /*1e980*/  LEA.HI.X.SX32 R27, R4, R2, 0x1, P6 ;  /* 0x00000002041b7211 */ /* 0x000fe400030f0eff */
[----:B0-----:R-:W-:Y:S01]  /*1e990*/  LEA R24, P6, R3, R0, 0x1 ;  /* 0x0000000003187211 */ /* 0x001fe200078c08ff */
[----:B------:R-:W-:-:S03]  /*1e9a0*/  IMAD R4, R28, 0x4, R3 ;  /* 0x000000041c047824 */ /* 0x000fc600078e0203 */
[----:B------:R-:W-:Y:S02]  /*1e9b0*/  LEA.HI.X.SX32 R25, R3, R2, 0x1, P6 ;  /* 0x0000000203197211 */ /* 0x000fe400030f0eff */
[----:B------:R-:W3:Y:S04]  /*1e9c0*/  LDL.LU R3, [R1+0x7e0] ;  /* 0x0007e00001037983 */ /* 0x000ee80000300800 */
[----:B------:R0:W-:Y:S04]  /*1e9d0*/  @P3 STG.E.U16 [R26.64], R5 ;  /* 0x000000051a003986 */ /* 0x0001e8000c101506 */
[----:B------:R1:W-:Y:S01]  /*1e9e0*/  @P1 STG.E.U16 [R24.64], R9 ;  /* 0x0000000918001986 */ /* 0x0003e2000c101506 */
[----:B0-----:R-:W-:-:S04]  /*1e9f0*/  LEA R26, P6, R4, R0, 0x1 ;  /* 0x00000000041a7211 */ /* 0x001fc800078c08ff */
[----:B------:R-:W-:-:S05]  /*1ea00*/  LEA.HI.X.SX32 R27, R4, R2, 0x1, P6 ;  /* 0x00000002041b7211 */ /* 0x000fca00030f0eff */
[----:B------:R-:W-:Y:S01]  /*1ea10*/  @P4 STG.E.U16 [R26.64], R13 ;  /* 0x0000000d1a004986 */ /* 0x000fe2000c101506 */
[----:B--2---:R-:W-:Y:S02]  /*1ea20*/  ISETP.LT.AND P4, PT, R20, c[0x0][0x17c], !P0 ;  /* 0x00005f0014007a0c */ /* 0x004fe40004781270 */
[----:B---3--:R-:W-:Y:S01]  /*1ea30*/  ISETP.LT.AND P3, PT, R3, c[0x0][0x17c], !P0 ;  /* 0x00005f0003007a0c */ /* 0x008fe20004761270 */
[----:B------:R-:W-:Y:S02]  /*1ea40*/  IMAD R3, R28, 0x4, R4 ;  /* 0x000000041c037824 */ /* 0x000fe400078e0204 */
[----:B------:R-:W2:Y:S03]  /*1ea50*/  LDL.LU R4, [R1+0x7e4] ;  /* 0x0007e40001047983 */ /* 0x000ea60000300800 */
[C---:B-1----:R-:W-:Y:S01]  /*1ea60*/  LEA R24, P6, R3.reuse, R0, 0x1 ;  /* 0x0000000003187211 */ /* 0x042fe200078c08ff */
[----:B------:R-:W3:Y:S03]  /*1ea70*/  LDL.LU R20, [R1+0x7f4] ;  /* 0x0007f40001147983 */ /* 0x000ee60000300800 */
[----:B------:R-:W-:-:S05]  /*1ea80*/  LEA.HI.X.SX32 R25, R3, R2, 0x1, P6 ;  /* 0x0000000203197211 */ /* 0x000fca00030f0eff */
[----:B------:R0:W-:Y:S01]  /*1ea90*/  @P2 STG.E.U16 [R24.64], R17 ;  /* 0x0000001118002986 */ /* 0x0001e2000c101506 */
[----:B----4-:R-:W-:-:S03]  /*1eaa0*/  ISETP.LT.AND P2, PT, R29, c[0x0][0x17c], !P0 ;  /* 0x00005f001d007a0c */ /* 0x010fc60004741270 */
[----:B------:R-:W4:Y:S04]  /*1eab0*/  LDL.LU R29, [R1+0x7f8] ;  /* 0x0007f800011d7983 */ /* 0x000f280000300800 */
[----:B0-----:R-:W5:Y:S01]  /*1eac0*/  LDL.LU R25, [R1+0x7f0] ;  /* 0x0007f00001197983 */ /* 0x001f620000300800 */
[----:B------:R-:W-:Y:S02]  /*1ead0*/  PRMT R8, R16, 0x7632, R8 ;  /* 0x0000763210087816 */ /* 0x000fe40000000008 */
[----:B------:R-:W-:Y:S01]  /*1eae0*/  PRMT R5, R6, 0x7632, R5 ;  /* 0x0000763206057816 */ /* 0x000fe20000000005 */
[----:B------:R-:W3:Y:S04]  /*1eaf0*/  LDL.LU R16, [R1+0x7fc] ;  /* 0x0007fc0001107983 */ /* 0x000ee80000300800 */
[----:B------:R-:W3:Y:S01]  /*1eb00*/  LDL.LU R6, [R1+0x8a4] ;  /* 0x0008a40001067983 */ /* 0x000ee20000300800 */
[----:B--2---:R-:W-:Y:S01]  /*1eb10*/  ISETP.LT.AND P1, PT, R4, c[0x0][0x17c], !P0 ;  /* 0x00005f0004007a0c */ /* 0x004fe20004721270 */
[----:B------:R-:W-:-:S05]  /*1eb20*/  IMAD R4, R28, 0x4, R3 ;  /* 0x000000041c047824 */ /* 0x000fca00078e0203 */
[----:B------:R-:W-:Y:S01]  /*1eb30*/  LEA R26, P6, R4, R0, 0x1 ;  /* 0x00000000041a7211 */ /* 0x000fe200078c08ff */
[----:B------:R-:W-:-:S03]  /*1eb40*/  IMAD R3, R28, 0x4, R4 ;  /* 0x000000041c037824 */ /* 0x000fc600078e0204 */
[----:B------:R-:W-:Y:S02]  /*1eb50*/  LEA.HI.X.SX32 R27, R4, R2, 0x1, P6 ;  /* 0x00000002041b7211 */ /* 0x000fe400030f0eff */
[----:B------:R-:W-:-:S03]  /*1eb60*/  LEA R24, P6, R3, R0, 0x1 ;  /* 0x0000000003187211 */ /* 0x000fc600078c08ff */
[----:B------:R0:W-:Y:S01]  /*1eb70*/  @P5 STG.E.U16 [R26.64], R21 ;  /* 0x000000151a005986 */ /* 0x0001e2000c101506 */
[----:B-----5:R-:W-:Y:S02]  /*1eb80*/  ISETP.LT.AND P5, PT, R25, c[0x0][0x17c], !P0 ;  /* 0x00005f0019007a0c */ /* 0x020fe400047a1270 */
[----:B------:R-:W-:-:S05]  /*1eb90*/  LEA.HI.X.SX32 R25, R3, R2, 0x1, P6 ;  /* 0x0000000203197211 */ /* 0x000fca00030f0eff */
[----:B------:R-:W-:Y:S01]  /*1eba0*/  @P3 STG.E.U16 [R24.64], R8 ;  /* 0x0000000818003986 */ /* 0x000fe2000c101506 */
[----:B---3--:R-:W-:-:S03]  /*1ebb0*/  ISETP.LT.AND P3, PT, R20, c[0x0][0x17c], !P0 ;  /* 0x00005f0014007a0c */ /* 0x008fc60004761270 */
[----:B------:R-:W2:Y:S01]  /*1ebc0*/  LDL.LU R20, [R1+0x800] ;  /* 0x0008000001147983 */ /* 0x000ea20000300800 */
[----:B------:R-:W-:-:S05]  /*1ebd0*/  IMAD R4, R28, 0x4, R3 ;  /* 0x000000041c047824 */ /* 0x000fca00078e0203 */
[----:B0-----:R-:W-:-:S04]  /*1ebe0*/  LEA R26, P6, R4, R0, 0x1 ;  /* 0x00000000041a7211 */ /* 0x001fc800078c08ff */
[----:B------:R-:W-:-:S05]  /*1ebf0*/  LEA.HI.X.SX32 R27, R4, R2, 0x1, P6 ;  /* 0x00000002041b7211 */ /* 0x000fca00030f0eff */
[----:B------:R0:W-:Y:S01]  /*1ec00*/  @P1 STG.E.U16 [R26.64], R5 ;  /* 0x000000051a001986 */ /* 0x0001e2000c101506 */
[----:B----4-:R-:W-:Y:S01]  /*1ec10*/  ISETP.LT.AND P1, PT, R29, c[0x0][0x17c], !P0 ;  /* 0x00005f001d007a0c */ /* 0x010fe20004721270 */
[C---:B------:R-:W-:Y:S01]  /*1ec20*/  IMAD R3, R28.reuse, 0x4, R4 ;  /* 0x000000041c037824 */ /* 0x040fe200078e0204 */
[----:B0-----:R-:W-:Y:S02]  /*1ec30*/  PRMT R5, R7, 0x7632, R5 ;  /* 0x0000763207057816 */ /* 0x001fe40000000005 */
[----:B------:R-:W3:Y:S04]  /*1ec40*/  LDL.LU R7, [R1+0x8a0] ;  /* 0x0008a00001077983 */ /* 0x000ee80000300800 */
[----:B------:R-:W4:Y:S01]  /*1ec50*/  LDL.LU R29, [R1+0x804] ;  /* 0x00080400011d7983 */ /* 0x000f220000300800 */
[----:B------:R-:W-:Y:S01]  /*1ec60*/  LEA R24, P6, R3, R0, 0x1 ;  /* 0x0000000003187211 */ /* 0x000fe200078c08ff */
[----:B------:R-:W-:-:S03]  /*1ec70*/  IMAD R4, R28, 0x4, R3 ;  /* 0x000000041c047824 */ /* 0x000fc600078e0203 */
[----:B------:R-:W-:Y:S02]  /*1ec80*/  LEA.HI.X.SX32 R25, R3, R2, 0x1, P6 ;  /* 0x0000000203197211 */ /* 0x000fe400030f0eff */
[C---:B------:R-:W-:Y:S02]  /*1ec90*/  LEA R26, P6, R4.reuse, R0, 0x1 ;  /* 0x00000000041a7211 */ /* 0x040fe400078c08ff */
[----:B------:R-:W-:Y:S02]  /*1eca0*/  PRMT R8, R5, 0x7632, R8 ;  /* 0x0000763205087816 */ /* 0x000fe40000000008 */
[----:B------:R-:W-:Y:S01]  /*1ecb0*/  LEA.HI.X.SX32 R27, R4, R2, 0x1, P6 ;  /* 0x00000002041b7211 */ /* 0x000fe200030f0eff */
[----:B------:R-:W-:Y:S01]  /*1ecc0*/  @P4 STG.E.U16 [R24.64], R5 ;  /* 0x0000000518004986 */ /* 0x000fe2000c101506 */
[----:B------:R-:W-:-:S03]  /*1ecd0*/  ISETP.LT.AND P4, PT, R16, c[0x0][0x17c], !P0 ;  /* 0x00005f0010007a0c */ /* 0x000fc60004781270 */
[----:B------:R-:W5:Y:S04]  /*1ece0*/  LDL.LU R16, [R1+0x28] ;  /* 0x0000280001107983 */ /* 0x000f680000300800 */
[----:B------:R0:W-:Y:S04]  /*1ecf0*/  @P2 STG.E.U16 [R26.64], R8 ;  /* 0x000000081a002986 */ /* 0x0001e8000c101506 */
[----:B0-----:R-:W3:Y:S01]  /*1ed00*/  LDL.LU R27, [R1+0x808] ;  /* 0x00080800011b7983 */ /* 0x001ee20000300800 */
[----:B--2---:R-:W-:-:S03]  /*1ed10*/  ISETP.LT.AND P2, PT, R20, c[0x0][0x17c], !P0 ;  /* 0x00005f0014007a0c */ /* 0x004fc60004741270 */
[----:B------:R-:W2:Y:S04]  /*1ed20*/  LDL.LU R20, [R1+0x18] ;  /* 0x0000180001147983 */ /* 0x000ea80000300800 */
[----:B------:R-:W2:Y:S04]  /*1ed30*/  LDL.LU R25, [R1+0x814] ;  /* 0x0008140001197983 */ /* 0x000ea80000300800 */
[----:B------:R-:W3:Y:S01]  /*1ed40*/  LDL.LU R24, [R1+0x810] ;  /* 0x0008100001187983 */ /* 0x000ee20000300800 */
[----:B------:R-:W-:Y:S01]  /*1ed50*/  IMAD R3, R28, 0x4, R4 ;  /* 0x000000041c037824 */ /* 0x000fe200078e0204 */
[----:B------:R-:W-:-:S03]  /*1ed60*/  PRMT R12, R9, 0x7632, R12 ;  /* 0x00007632090c7816 */ /* 0x000fc6000000000c */
[----:B------:R-:W-:Y:S01]  /*1ed70*/  IMAD R9, R28, 0x4, R3 ;  /* 0x000000041c097824 */ /* 0x000fe200078e0203 */
[----:B------:R-:W-:-:S04]  /*1ed80*/  LEA R4, P6, R3, R0, 0x1 ;  /* 0x0000000003047211 */ /* 0x000fc800078c08ff */
[----:B------:R-:W-:Y:S02]  /*1ed90*/  LEA.HI.X.SX32 R5, R3, R2, 0x1, P6 ;  /* 0x0000000203057211 */ /* 0x000fe400030f0eff */
[----:B------:R-:W-:Y:S01]  /*1eda0*/  LEA R8, P6, R9, R0, 0x1 ;  /* 0x0000000009087211 */ /* 0x000fe200078c08ff */
[----:B------:R-:W-:Y:S01]  /*1edb0*/  IMAD R3, R28, 0x4, R9 ;  /* 0x000000041c037824 */ /* 0x000fe200078e0209 */
[----:B------:R-:W-:Y:S02]  /*1edc0*/  PRMT R13, R13, 0x7632, R13 ;  /* 0x000076320d0d7816 */ /* 0x000fe4000000000d */
[----:B------:R-:W-:Y:S01]  /*1edd0*/  LEA.HI.X.SX32 R9, R9, R2, 0x1, P6 ;  /* 0x0000000209097211 */ /* 0x000fe200030f0eff */
[----:B------:R-:W-:Y:S04]  /*1ede0*/  @P5 STG.E.U16 [R4.64], R12 ;  /* 0x0000000c04005986 */ /* 0x000fe8000c101506 */
[----:B------:R0:W-:Y:S01]  /*1edf0*/  @P3 STG.E.U16 [R8.64], R13 ;  /* 0x0000000d08003986 */ /* 0x0001e2000c101506 */
[----:B----4-:R-:W-:-:S03]  /*1ee00*/  ISETP.LT.AND P5, PT, R29, c[0x0][0x17c], !P0 ;  /* 0x00005f001d007a0c */ /* 0x010fc600047a1270 */
[----:B------:R-:W4:Y:S04]  /*1ee10*/  LDL.LU R29, [R1+0x8] ;  /* 0x00000800011d7983 */ /* 0x000f280000300800 */
[----:B------:R-:W4:Y:S04]  /*1ee20*/  LDL.LU R26, [R1+0x81c] ;  /* 0x00081c00011a7983 */ /* 0x000f280000300800 */
[----:B0-----:R-:W4:Y:S01]  /*1ee30*/  LDL.LU R13, [R1+0x818] ;  /* 0x00081800010d7983 */ /* 0x001f220000300800 */
[----:B------:R-:W-:Y:S01]  /*1ee40*/  IMAD R12, R28, 0x4, R3 ;  /* 0x000000041c0c7824 */ /* 0x000fe200078e0203 */
[----:B------:R-:W-:-:S02]  /*1ee50*/  LEA R4, P6, R3, R0, 0x1 ;  /* 0x0000000003047211 */ /* 0x000fc400078c08ff */
[----:B------:R-:W-:Y:S02]  /*1ee60*/  PRMT R17, R17, 0x7632, R17 ;  /* 0x0000763211117816 */ /* 0x000fe40000000011 */
[----:B------:R-:W-:Y:S01]  /*1ee70*/  LEA.HI.X.SX32 R5, R3, R2, 0x1, P6 ;  /* 0x0000000203057211 */ /* 0x000fe200030f0eff */
[----:B------:R-:W-:Y:S01]  /*1ee80*/  IMAD R3, R28, 0x4, R12 ;  /* 0x000000041c037824 */ /* 0x000fe200078e020c */
[C---:B------:R-:W-:Y:S02]  /*1ee90*/  LEA R8, P6, R12.reuse, R0, 0x1 ;  /* 0x000000000c087211 */ /* 0x040fe400078c08ff */
[----:B------:R-:W-:Y:S01]  /*1eea0*/  PRMT R21, R21, 0x7632, R21 ;  /* 0x0000763215157816 */ /* 0x000fe20000000015 */
[----:B------:R0:W-:Y:S01]  /*1eeb0*/  @P1 STG.E.U16 [R4.64], R17 ;  /* 0x0000001104001986 */ /* 0x0001e2000c101506 */
[----:B------:R-:W-:-:S05]  /*1eec0*/  LEA.HI.X.SX32 R9, R12, R2, 0x1, P6 ;  /* 0x000000020c097211 */ /* 0x000fca00030f0eff */
[----:B------:R1:W-:Y:S01]  /*1eed0*/  @P4 STG.E.U16 [R8.64], R21 ;  /* 0x0000001508004986 */ /* 0x0003e2000c101506 */
[----:B0-----:R-:W-:-:S04]  /*1eee0*/  LEA R4, P1, R3, R0, 0x1 ;  /* 0x0000000003047211 */ /* 0x001fc800078208ff */
[----:B------:R-:W-:Y:S02]  /*1eef0*/  LEA.HI.X.SX32 R5, R3, R2, 0x1, P1 ;  /* 0x0000000203057211 */ /* 0x000fe400008f0eff */
[----:B--2---:R-:W-:Y:S02]  /*1ef00*/  ISETP.LT.AND P4, PT, R25, c[0x0][0x17c], !P0 ;  /* 0x00005f0019007a0c */ /* 0x004fe40004781270 */
[----:B------:R-:W2:Y:S01]  /*1ef10*/  LDL.LU R25, [R1+0x824] ;  /* 0x0008240001197983 */ /* 0x000ea20000300800 */
[----:B---3--:R-:W-:-:S03]  /*1ef20*/  ISETP.LT.AND P1, PT, R24, c[0x0][0x17c], !P0 ;  /* 0x00005f0018007a0c */ /* 0x008fc60004721270 */
[----:B------:R-:W3:Y:S04]  /*1ef30*/  LDL.LU R24, [R1+0x820] ;  /* 0x0008200001187983 */ /* 0x000ee80000300800 */
[----:B-1----:R-:W2:Y:S04]  /*1ef40*/  LDL.LU R21, [R1+0x830] ;  /* 0x0008300001157983 */ /* 0x002ea80000300800 */
[----:B------:R-:W2:Y:S01]  /*1ef50*/  LDL.LU R17, [R1+0x82c] ;  /* 0x00082c0001117983 */ /* 0x000ea20000300800 */
[----:B------:R-:W-:-:S05]  /*1ef60*/  IMAD R12, R28, 0x4, R3 ;  /* 0x000000041c0c7824 */ /* 0x000fca00078e0203 */
[----:B------:R-:W-:-:S04]  /*1ef70*/  LEA R8, P6, R12, R0, 0x1 ;  /* 0x000000000c087211 */ /* 0x000fc800078c08ff */
[----:B------:R-:W-:Y:S01]  /*1ef80*/  LEA.HI.X.SX32 R9, R12, R2, 0x1, P6 ;  /* 0x000000020c097211 */ /* 0x000fe200030f0eff */
[----:B-----5:R0:W-:Y:S01]  /*1ef90*/  @P2 STG.E.U16 [R4.64], R16 ;  /* 0x0000001004002986 */ /* 0x0201e2000c101506 */
[C---:B------:R-:W-:Y:S01]  /*1efa0*/  IMAD R3, R28.reuse, 0x4, R12 ;  /* 0x000000041c037824 */ /* 0x040fe200078e020c */
[----:B------:R-:W-:Y:S02]  /*1efb0*/  ISETP.LT.AND P3, PT, R27, c[0x0][0x17c], !P0 ;  /* 0x00005f001b007a0c */ /* 0x000fe40004761270 */
[----:B------:R1:W-:Y:S01]  /*1efc0*/  @P5 STG.E.U16 [R8.64], R20 ;  /* 0x0000001408005986 */ /* 0x0003e2000c101506 */
[----:B------:R-:W-:Y:S01]  /*1efd0*/  IMAD R12, R28, 0x4, R3 ;  /* 0x000000041c0c7824 */ /* 0x000fe200078e0203 */
[----:B----4-:R-:W-:Y:S02]  /*1efe0*/  ISETP.LT.AND P5, PT, R13, c[0x0][0x17c], !P0 ;  /* 0x00005f000d007a0c */ /* 0x010fe400047a1270 */
[----:B------:R-:W4:Y:S01]  /*1eff0*/  LDL.LU R13, [R1+0x828] ;  /* 0x00082800010d7983 */ /* 0x000f220000300800 */
[----:B0-----:R-:W-:-:S02]  /*1f000*/  LEA R4, P2, R3, R0, 0x1 ;  /* 0x0000000003047211 */ /* 0x001fc400078408ff */
[----:B-1----:R-:W-:Y:S02]  /*1f010*/  LEA R8, P6, R12, R0, 0x1 ;  /* 0x000000000c087211 */ /* 0x002fe400078c08ff */
[-C--:B------:R-:W-:Y:S01]  /*1f020*/  LEA.HI.X.SX32 R5, R3, R2.reuse, 0x1, P2 ;  /* 0x0000000203057211 */ /* 0x080fe200010f0eff */
[----:B------:R-:W-:Y:S01]  /*1f030*/  IMAD R3, R28, 0x4, R12 ;  /* 0x000000041c037824 */ /* 0x000fe200078e020c */
[----:B------:R-:W-:-:S03]  /*1f040*/  LEA.HI.X.SX32 R9, R12, R2, 0x1, P6 ;  /* 0x000000020c097211 */ /* 0x000fc600030f0eff */
[----:B------:R0:W-:Y:S01]  /*1f050*/  @P3 STG.E.U16 [R4.64], R29 ;  /* 0x0000001d04003986 */ /* 0x0001e2000c101506 */
[----:B------:R-:W-:Y:S01]  /*1f060*/  IMAD R12, R28, 0x4, R3 ;  /* 0x000000041c0c7824 */ /* 0x000fe200078e0203 */
[----:B------:R-:W-:Y:S02]  /*1f070*/  ISETP.LT.AND P2, PT, R26, c[0x0][0x17c], !P0 ;  /* 0x00005f001a007a0c */ /* 0x000fe40004741270 */
[----:B------:R1:W-:Y:S01]  /*1f080*/  @P4 STG.E.U16 [R8.64], R6 ;  /* 0x0000000608004986 */ /* 0x0003e2000c101506 */
[----:B0-----:R-:W-:-:S04]  /*1f090*/  LEA R4, P3, R3, R0, 0x1 ;  /* 0x0000000003047211 */ /* 0x001fc800078608ff */
[----:B------:R-:W-:Y:S01]  /*1f0a0*/  LEA.HI.X.SX32 R5, R3, R2, 0x1, P3 ;  /* 0x0000000203057211 */ /* 0x000fe200018f0eff */
[----:B------:R-:W-:Y:S01]  /*1f0b0*/  IMAD R3, R28, 0x4, R12 ;  /* 0x000000041c037824 */ /* 0x000fe200078e020c */
[----:B-1----:R-:W-:-:S03]  /*1f0c0*/  LEA R8, P6, R12, R0, 0x1 ;  /* 0x000000000c087211 */ /* 0x002fc600078c08ff */
[----:B------:R0:W-:Y:S01]  /*1f0d0*/  @P1 STG.E.U16 [R4.64], R10 ;  /* 0x0000000a04001986 */ /* 0x0001e2000c101506 */
[----:B------:R-:W-:-:S05]  /*1f0e0*/  LEA.HI.X.SX32 R9, R12, R2, 0x1, P6 ;  /* 0x000000020c097211 */ /* 0x000fca00030f0eff */
[----:B------:R1:W-:Y:S01]  /*1f0f0*/  @P2 STG.E.U16 [R8.64], R14 ;  /* 0x0000000e08002986 */ /* 0x0003e2000c101506 */
[----:B0-----:R-:W-:-:S04]  /*1f100*/  LEA R4, P1, R3, R0, 0x1 ;  /* 0x0000000003047211 */ /* 0x001fc800078208ff */
[----:B------:R-:W-:Y:S02]  /*1f110*/  LEA.HI.X.SX32 R5, R3, R2, 0x1, P1 ;  /* 0x0000000203057211 */ /* 0x000fe400008f0eff */
[----:B---3--:R-:W-:Y:S02]  /*1f120*/  ISETP.LT.AND P3, PT, R24, c[0x0][0x17c], !P0 ;  /* 0x00005f0018007a0c */ /* 0x008fe40004761270 */
[----:B------:R-:W3:Y:S01]  /*1f130*/  LDL.LU R24, [R1+0x834] ;  /* 0x0008340001187983 */ /* 0x000ee20000300800 */
[----:B--2---:R-:W-:-:S03]  /*1f140*/  ISETP.LT.AND P1, PT, R21, c[0x0][0x17c], !P0 ;  /* 0x00005f0015007a0c */ /* 0x004fc60004721270 */
[----:B------:R-:W2:Y:S01]  /*1f150*/  LDL.LU R21, [R1+0x838] ;  /* 0x0008380001157983 */ /* 0x000ea20000300800 */
[----:B------:R-:W-:-:S03]  /*1f160*/  ISETP.LT.AND P2, PT, R17, c[0x0][0x17c], !P0 ;  /* 0x00005f0011007a0c */ /* 0x000fc60004741270 */
[----:B------:R-:W5:Y:S01]  /*1f170*/  LDL.LU R17, [R1+0x83c] ;  /* 0x00083c0001117983 */ /* 0x000f620000300800 */
[----:B------:R-:W-:Y:S01]  /*1f180*/  PRMT R6, R16, 0x7632, R6 ;  /* 0x0000763210067816 */ /* 0x000fe20000000006 */
[----:B------:R-:W-:Y:S02]  /*1f190*/  IMAD R12, R28, 0x4, R3 ;  /* 0x000000041c0c7824 */ /* 0x000fe400078e0203 */
[----:B------:R0:W-:Y:S01]  /*1f1a0*/  @P5 STG.E.U16 [R4.64], R18 ;  /* 0x0000001204005986 */ /* 0x0001e2000c101506 */
[----:B------:R-:W-:-:S03]  /*1f1b0*/  ISETP.LT.AND P4, PT, R25, c[0x0][0x17c], !P0 ;  /* 0x00005f0019007a0c */ /* 0x000fc60004781270 */
[----:B------:R-:W5:Y:S01]  /*1f1c0*/  LDL.LU R16, [R1+0x840] ;  /* 0x0008400001107983 */ /* 0x000f620000300800 */
[----:B-1----:R-:W-:Y:S01]  /*1f1d0*/  LEA R8, P6, R12, R0, 0x1 ;  /* 0x000000000c087211 */ /* 0x002fe200078c08ff */
[----:B------:R-:W-:-:S03]  /*1f1e0*/  IMAD R3, R28, 0x4, R12 ;  /* 0x000000041c037824 */ /* 0x000fc600078e020c */
[----:B------:R-:W-:Y:S02]  /*1f1f0*/  LEA.HI.X.SX32 R9, R12, R2, 0x1, P6 ;  /* 0x000000020c097211 */ /* 0x000fe400030f0eff */
[----:B----4-:R-:W-:Y:S02]  /*1f200*/  ISETP.LT.AND P5, PT, R13, c[0x0][0x17c], !P0 ;  /* 0x00005f000d007a0c */ /* 0x010fe400047a1270 */
[----:B------:R-:W4:Y:S01]  /*1f210*/  LDL.LU R13, [R1+0x844] ;  /* 0x00084400010d7983 */ /* 0x000f220000300800 */
[----:B0-----:R-:W-:-:S03]  /*1f220*/  LEA R4, P6, R3, R0, 0x1 ;  /* 0x0000000003047211 */ /* 0x001fc600078c08ff */
[----:B------:R0:W-:Y:S01]  /*1f230*/  @P4 STG.E.U16 [R8.64], R22 ;  /* 0x0000001608004986 */ /* 0x0001e2000c101506 */
[----:B------:R-:W-:Y:S02]  /*1f240*/  LEA.HI.X.SX32 R5, R3, R2, 0x1, P6 ;  /* 0x0000000203057211 */ /* 0x000fe400030f0eff */
[----:B------:R-:W-:Y:S01]  /*1f250*/  PRMT R10, R20, 0x7632, R10 ;  /* 0x00007632140a7816 */ /* 0x000fe2000000000a */
[----:B0-----:R-:W-:-:S05]  /*1f260*/  IMAD R9, R28, 0x4, R3 ;  /* 0x000000041c097824 */ /* 0x001fca00078e0203 */
[----:B------:R-:W-:Y:S01]  /*1f270*/  LEA R8, P6, R9, R0, 0x1 ;  /* 0x0000000009087211 */ /* 0x000fe200078c08ff */
[----:B------:R-:W-:-:S03]  /*1f280*/  IMAD R3, R28, 0x4, R9 ;  /* 0x000000041c037824 */ /* 0x000fc600078e0209 */
[----:B------:R-:W-:Y:S01]  /*1f290*/  LEA.HI.X.SX32 R9, R9, R2, 0x1, P6 ;  /* 0x0000000209097211 */ /* 0x000fe200030f0eff */
[----:B------:R0:W-:Y:S04]  /*1f2a0*/  @P3 STG.E.U16 [R4.64], R6 ;  /* 0x0000000604003986 */ /* 0x0001e8000c101506 */
[----:B------:R1:W-:Y:S01]  /*1f2b0*/  @P1 STG.E.U16 [R8.64], R10 ;  /* 0x0000000a08001986 */ /* 0x0003e2000c101506 */
[----:B---3--:R-:W-:-:S03]  /*1f2c0*/  ISETP.LT.AND P4, PT, R24, c[0x0][0x17c], !P0 ;  /* 0x00005f0018007a0c */ /* 0x008fc60004781270 */
[----:B------:R-:W3:Y:S01]  /*1f2d0*/  LDL.LU R24, [R1+0x848] ;  /* 0x0008480001187983 */ /* 0x000ee20000300800 */
[----:B--2---:R-:W-:-:S03]  /*1f2e0*/  ISETP.LT.AND P3, PT, R21, c[0x0][0x17c], !P0 ;  /* 0x00005f0015007a0c */ /* 0x004fc60004761270 */
[----:B------:R-:W2:Y:S01]  /*1f2f0*/  LDL.LU R21, [R1+0x84c] ;  /* 0x00084c0001157983 */ /* 0x000ea20000300800 */
[----:B-----5:R-:W-:-:S03]  /*1f300*/  ISETP.LT.AND P1, PT, R17, c[0x0][0x17c], !P0 ;  /* 0x00005f0011007a0c */ /* 0x020fc60004721270 */
[----:B------:R-:W5:Y:S01]  /*1f310*/  LDL.LU R17, [R1+0x850] ;  /* 0x0008500001117983 */ /* 0x000f620000300800 */
[----:B0-----:R-:W-:Y:S01]  /*1f320*/  LEA R4, P6, R3, R0, 0x1 ;  /* 0x0000000003047211 */ /* 0x001fe200078c08ff */
[----:B------:R-:W-:Y:S01]  /*1f330*/  IMAD R12, R28, 0x4, R3 ;  /* 0x000000041c0c7824 */ /* 0x000fe200078e0203 */
[----:B------:R-:W-:Y:S02]  /*1f340*/  PRMT R6, R29, 0x7632, R6 ;  /* 0x000076321d067816 */ /* 0x000fe40000000006 */
[----:B------:R-:W-:Y:S02]  /*1f350*/  LEA.HI.X.SX32 R5, R3, R2, 0x1, P6 ;  /* 0x0000000203057211 */ /* 0x000fe400030f0eff */
[----:B-1----:R-:W-:-:S03]  /*1f360*/  LEA R8, P6, R12, R0, 0x1 ;  /* 0x000000000c087211 */ /* 0x002fc600078c08ff */
[----:B------:R0:W-:Y:S01]  /*1f370*/  @P2 STG.E.U16 [R4.64], R6 ;  /* 0x0000000604002986 */ /* 0x0001e2000c101506 */
[----:B------:R-:W-:Y:S02]  /*1f380*/  LEA.HI.X.SX32 R9, R12, R2, 0x1, P6 ;  /* 0x000000020c097211 */ /* 0x000fe400030f0eff */
[----:B0-----:R-:W-:-:S05]  /*1f390*/  PRMT R5, R6, 0x7632, R5 ;  /* 0x0000763206057816 */ /* 0x001fca0000000005 */
[----:B------:R0:W-:Y:S01]  /*1f3a0*/  @P5 STG.E.U16 [R8.64], R5 ;  /* 0x0000000508005986 */ /* 0x0001e2000c101506 */
[----:B----4-:R-:W-:-:S03]  /*1f3b0*/  ISETP.LT.AND P5, PT, R13, c[0x0][0x17c], !P0 ;  /* 0x00005f000d007a0c */ /* 0x010fc600047a1270 */
[----:B------:R-:W4:Y:S04]  /*1f3c0*/  LDL.LU R13, [R1+0x854] ;  /* 0x00085400010d7983 */ /* 0x000f280000300800 */
[----:B------:R-:W4:Y:S01]  /*1f3d0*/  LDL.LU R20, [R1+0x2c] ;  /* 0x00002c0001147983 */ /* 0x000f220000300800 */
[----:B------:R-:W-:Y:S01]  /*1f3e0*/  IMAD R3, R28, 0x4, R12 ;  /* 0x000000041c037824 */ /* 0x000fe200078e020c */
[----:B------:R-:W-:Y:S02]  /*1f3f0*/  ISETP.LT.AND P2, PT, R16, c[0x0][0x17c], !P0 ;  /* 0x00005f0010007a0c */ /* 0x000fe40004741270 */
[----:B------:R-:W4:Y:S01]  /*1f400*/  LDL.LU R16, [R1+0x1c] ;  /* 0x00001c0001107983 */ /* 0x000f220000300800 */
[----:B------:R-:W-:Y:S01]  /*1f410*/  IMAD R6, R28, 0x4, R3 ;  /* 0x000000041c067824 */ /* 0x000fe200078e0203 */
[----:B------:R-:W-:-:S02]  /*1f420*/  LEA R4, P6, R3, R0, 0x1 ;  /* 0x0000000003047211 */ /* 0x000fc400078c08ff */
[----:B------:R-:W4:Y:S01]  /*1f430*/  LDL.LU R12, [R1+0x858] ;  /* 0x00085800010c7983 */ /* 0x000f220000300800 */
[----:B------:R-:W-:-:S03]  /*1f440*/  PRMT R10, R10, 0x7632, R10 ;  /* 0x000076320a0a7816 */ /* 0x000fc6000000000a */
[----:B------:R-:W4:Y:S01]  /*1f450*/  LDL.LU R29, [R1+0xc] ;  /* 0x00000c00011d7983 */ /* 0x000f220000300800 */
[----:B0-----:R-:W-:Y:S01]  /*1f460*/  LEA.HI.X.SX32 R5, R3, R2, 0x1, P6 ;  /* 0x0000000203057211 */ /* 0x001fe200030f0eff */
[----:B------:R-:W-:Y:S01]  /*1f470*/  IMAD R3, R28, 0x4, R6 ;  /* 0x000000041c037824 */ /* 0x000fe200078e0206 */
[C---:B------:R-:W-:Y:S01]  /*1f480*/  LEA R8, P6, R6.reuse, R0, 0x1 ;  /* 0x0000000006087211 */ /* 0x040fe200078c08ff */
[----:B------:R-:W4:Y:S03]  /*1f490*/  LDL.LU R25, [R1+0x85c] ;  /* 0x00085c0001197983 */ /* 0x000f260000300800 */
[----:B------:R-:W-:Y:S01]  /*1f4a0*/  LEA.HI.X.SX32 R9, R6, R2, 0x1, P6 ;  /* 0x0000000206097211 */ /* 0x000fe200030f0eff */
[----:B------:R0:W-:Y:S01]  /*1f4b0*/  @P4 STG.E.U16 [R4.64], R10 ;  /* 0x0000000a04004986 */ /* 0x0001e2000c101506 */
[----:B------:R-:W-:Y:S02]  /*1f4c0*/  PRMT R14, R14, 0x7632, R14 ;  /* 0x000076320e0e7816 */ /* 0x000fe4000000000e */
[----:B------:R-:W-:-:S02]  /*1f4d0*/  PRMT R18, R18, 0x7632, R18 ;  /* 0x0000763212127816 */ /* 0x000fc40000000012 */
[C---:B0-----:R-:W-:Y:S01]  /*1f4e0*/  LEA R4, P6, R3.reuse, R0, 0x1 ;  /* 0x0000000003047211 */ /* 0x041fe200078c08ff */
[----:B------:R-:W-:Y:S03]  /*1f4f0*/  @P3 STG.E.U16 [R8.64], R14 ;  /* 0x0000000e08003986 */ /* 0x000fe6000c101506 */
[----:B------:R-:W-:-:S05]  /*1f500*/  LEA.HI.X.SX32 R5, R3, R2, 0x1, P6 ;  /* 0x0000000203057211 */ /* 0x000fca00030f0eff */
[----:B------:R0:W-:Y:S01]  /*1f510*/  @P1 STG.E.U16 [R4.64], R18 ;  /* 0x0000001204001986 */ /* 0x0001e2000c101506 */
[----:B---3--:R-:W-:-:S03]  /*1f520*/  ISETP.LT.AND P4, PT, R24, c[0x0][0x17c], !P0 ;  /* 0x00005f0018007a0c */ /* 0x008fc60004781270 */
[----:B------:R-:W3:Y:S01]  /*1f530*/  LDL.LU R24, [R1+0x860] ;  /* 0x0008600001187983 */ /* 0x000ee20000300800 */
[----:B--2---:R-:W-:-:S03]  /*1f540*/  ISETP.LT.AND P3, PT, R21, c[0x0][0x17c], !P0 ;  /* 0x00005f0015007a0c */ /* 0x004fc60004761270 */
[----:B------:R-:W2:Y:S01]  /*1f550*/  LDL.LU R21, [R1+0x864] ;  /* 0x0008640001157983 */ /* 0x000ea20000300800 */
[----:B-----5:R-:W-:-:S03]  /*1f560*/  ISETP.LT.AND P1, PT, R17, c[0x0][0x17c], !P0 ;  /* 0x00005f0011007a0c */ /* 0x020fc60004721270 */
[----:B0-----:R-:W5:Y:S04]  /*1f570*/  LDL.LU R18, [R1+0x868] ;  /* 0x0008680001127983 */ /* 0x001f680000300800 */
[----:B------:R-:W2:Y:S04]  /*1f580*/  LDL.LU R17, [R1+0x870] ;  /* 0x0008700001117983 */ /* 0x000ea80000300800 */
[----:B------:R-:W2:Y:S01]  /*1f590*/  LDL.LU R14, [R1+0x86c] ;  /* 0x00086c00010e7983 */ /* 0x000ea20000300800 */
[----:B------:R-:W-:-:S04]  /*1f5a0*/  IMAD R6, R28, 0x4, R3 ;  /* 0x000000041c067824 */ /* 0x000fc800078e0203 */
[----:B------:R-:W-:Y:S01]  /*1f5b0*/  IMAD R3, R28, 0x4, R6 ;  /* 0x000000041c037824 */ /* 0x000fe200078e0206 */
[----:B------:R-:W-:Y:S02]  /*1f5c0*/  LEA R8, P6, R6, R0, 0x1 ;  /* 0x0000000006087211 */ /* 0x000fe400078c08ff */
[----:B------:R-:W-:Y:S02]  /*1f5d0*/  PRMT R22, R22, 0x7632, R22 ;  /* 0x0000763216167816 */ /* 0x000fe40000000016 */
[----:B------:R-:W-:Y:S01]  /*1f5e0*/  LEA.HI.X.SX32 R9, R6, R2, 0x1, P6 ;  /* 0x0000000206097211 */ /* 0x000fe200030f0eff */
[----:B------:R-:W-:Y:S01]  /*1f5f0*/  IMAD R6, R28, 0x4, R3 ;  /* 0x000000041c067824 */ /* 0x000fe200078e0203 */
[----:B------:R-:W-:-:S03]  /*1f600*/  LEA R4, P6, R3, R0, 0x1 ;  /* 0x0000000003047211 */ /* 0x000fc600078c08ff */
[----:B------:R0:W-:Y:S01]  /*1f610*/  @P2 STG.E.U16 [R8.64], R22 ;  /* 0x0000001608002986 */ /* 0x0001e2000c101506 */
[----:B------:R-:W-:Y:S01]  /*1f620*/  LEA.HI.X.SX32 R5, R3, R2, 0x1, P6 ;  /* 0x0000000203057211 */ /* 0x000fe200030f0eff */
[----:B------:R-:W-:Y:S01]  /*1f630*/  IMAD R3, R28, 0x4, R6 ;  /* 0x000000041c037824 */ /* 0x000fe200078e0206 */
[----:B----4-:R-:W-:-:S03]  /*1f640*/  ISETP.LT.AND P2, PT, R13, c[0x0][0x17c], !P0 ;  /* 0x00005f000d007a0c */ /* 0x010fc60004741270 */
[----:B------:R-:W-:Y:S01]  /*1f650*/  IMAD R13, R28, 0x4, R3 ;  /* 0x000000041c0d7824 */ /* 0x000fe200078e0203 */
[C---:B0-----:R-:W-:Y:S01]  /*1f660*/  LEA R8, P6, R6.reuse, R0, 0x1 ;  /* 0x0000000006087211 */ /* 0x041fe200078c08ff */
[----:B------:R0:W-:Y:S03]  /*1f670*/  @P5 STG.E.U16 [R4.64], R20 ;  /* 0x0000001404005986 */ /* 0x0001e6000c101506 */
[----:B------:R-:W-:-:S05]  /*1f680*/  LEA.HI.X.SX32 R9, R6, R2, 0x1, P6 ;  /* 0x0000000206097211 */ /* 0x000fca00030f0eff */
[----:B------:R1:W-:Y:S01]  /*1f690*/  @P4 STG.E.U16 [R8.64], R16 ;  /* 0x0000001008004986 */ /* 0x0003e2000c101506 */
[----:B0-----:R-:W-:-:S04]  /*1f6a0*/  LEA R4, P6, R3, R0, 0x1 ;  /* 0x0000000003047211 */ /* 0x001fc800078c08ff */
[----:B------:R-:W-:Y:S01]  /*1f6b0*/  LEA.HI.X.SX32 R5, R3, R2, 0x1, P6 ;  /* 0x0000000203057211 */ /* 0x000fe200030f0eff */
[----:B------:R-:W-:Y:S01]  /*1f6c0*/  IMAD R3, R28, 0x4, R13 ;  /* 0x000000041c037824 */ /* 0x000fe200078e020d */
[----:B-1----:R-:W-:-:S03]  /*1f6d0*/  LEA R8, P6, R13, R0, 0x1 ;  /* 0x000000000d087211 */ /* 0x002fc600078c08ff */
[----:B------:R0:W-:Y:S01]  /*1f6e0*/  @P3 STG.E.U16 [R4.64], R29 ;  /* 0x0000001d04003986 */ /* 0x0001e2000c101506 */
[----:B------:R-:W-:Y:S01]  /*1f6f0*/  LEA.HI.X.SX32 R9, R13, R2, 0x1, P6 ;  /* 0x000000020d097211 */ /* 0x000fe200030f0eff */
[----:B------:R-:W-:Y:S01]  /*1f700*/  IMAD R13, R28, 0x4, R3 ;  /* 0x000000041c0d7824 */ /* 0x000fe200078e0203 */
[----:B------:R-:W-:Y:S02]  /*1f710*/  ISETP.LT.AND P5, PT, R12, c[0x0][0x17c], !P0 ;  /* 0x00005f000c007a0c */ /* 0x000fe400047a1270 */
[----:B------:R-:W-:Y:S01]  /*1f720*/  ISETP.LT.AND P4, PT, R25, c[0x0][0x17c], !P0 ;  /* 0x00005f0019007a0c */ /* 0x000fe20004781270 */
[----:B------:R1:W-:Y:S01]  /*1f730*/  @P1 STG.E.U16 [R8.64], R7 ;  /* 0x0000000708001986 */ /* 0x0003e2000c101506 */
[----:B0-----:R-:W-:-:S03]  /*1f740*/  LEA R4, P6, R3, R0, 0x1 ;  /* 0x0000000003047211 */ /* 0x001fc600078c08ff */
[----:B------:R-:W4:Y:S01]  /*1f750*/  LDL.LU R12, [R1+0x874] ;  /* 0x00087400010c7983 */ /* 0x000f220000300800 */
[----:B------:R-:W-:Y:S01]  /*1f760*/  LEA.HI.X.SX32 R5, R3, R2, 0x1, P6 ;  /* 0x0000000203057211 */ /* 0x000fe200030f0eff */
[----:B------:R-:W-:Y:S02]  /*1f770*/  IMAD R3, R28, 0x4, R13 ;  /* 0x000000041c037824 */ /* 0x000fe400078e020d */
[----:B------:R-:W4:Y:S01]  /*1f780*/  LDL.LU R22, [R1+0x878] ;  /* 0x0008780001167983 */ /* 0x000f220000300800 */
[----:B-1----:R-:W-:-:S03]  /*1f790*/  LEA R8, P6, R13, R0, 0x1 ;  /* 0x000000000d087211 */ /* 0x002fc600078c08ff */
[----:B------:R0:W-:Y:S01]  /*1f7a0*/  @P2 STG.E.U16 [R4.64], R11 ;  /* 0x0000000b04002986 */ /* 0x0001e2000c101506 */
[----:B------:R-:W-:Y:S02]  /*1f7b0*/  LEA.HI.X.SX32 R9, R13, R2, 0x1, P6 ;  /* 0x000000020d097211 */ /* 0x000fe400030f0eff */
[----:B0-----:R-:W-:-:S04]  /*1f7c0*/  LEA R4, P6, R3, R0, 0x1 ;  /* 0x0000000003047211 */ /* 0x001fc800078c08ff */
[----:B------:R-:W-:Y:S01]  /*1f7d0*/  LEA.HI.X.SX32 R5, R3, R2, 0x1, P6 ;  /* 0x0000000203057211 */ /* 0x000fe200030f0eff */
[----:B------:R0:W-:Y:S04]  /*1f7e0*/  @P5 STG.E.U16 [R8.64], R15 ;  /* 0x0000000f08005986 */ /* 0x0001e8000c101506 */
[----:B------:R1:W-:Y:S01]  /*1f7f0*/  @P4 STG.E.U16 [R4.64], R19 ;  /* 0x0000001304004986 */ /* 0x0003e2000c101506 */
[----:B-----5:R-:W-:-:S03]  /*1f800*/  ISETP.LT.AND P2, PT, R18, c[0x0][0x17c], !P0 ;  /* 0x00005f0012007a0c */ /* 0x020fc60004741270 */
[----:B------:R-:W5:Y:S01]  /*1f810*/  LDL.LU R18, [R1+0x87c] ;  /* 0x00087c0001127983 */ /* 0x000f620000300800 */
[----:B--2---:R-:W-:-:S03]  /*1f820*/  ISETP.LT.AND P4, PT, R14, c[0x0][0x17c], !P0 ;  /* 0x00005f000e007a0c */ /* 0x004fc60004781270 */
[----:B------:R-:W2:Y:S01]  /*1f830*/  LDL.LU R14, [R1+0x80c] ;  /* 0x00080c00010e7983 */ /* 0x000ea20000300800 */
[----:B------:R-:W-:Y:S01]  /*1f840*/  IMAD R13, R28, 0x4, R3 ;  /* 0x000000041c0d7824 */ /* 0x000fe200078e0203 */
[----:B------:R-:W-:Y:S02]  /*1f850*/  ISETP.LT.AND P5, PT, R17, c[0x0][0x17c], !P0 ;  /* 0x00005f0011007a0c */ /* 0x000fe400047a1270 */
[----:B---3--:R-:W-:Y:S01]  /*1f860*/  ISETP.LT.AND P3, PT, R24, c[0x0][0x17c], !P0 ;  /* 0x00005f0018007a0c */ /* 0x008fe20004761270 */
[C---:B------:R-:W-:Y:S01]  /*1f870*/  IMAD R17, R28.reuse, 0x4, R13 ;  /* 0x000000041c117824 */ /* 0x040fe200078e020d */
[----:B------:R-:W-:Y:S02]  /*1f880*/  ISETP.LT.AND P1, PT, R21, c[0x0][0x17c], !P0 ;  /* 0x00005f0015007a0c */ /* 0x000fe40004721270 */
[----:B0-----:R-:W-:Y:S01]  /*1f890*/  LEA R8, P6, R13, R0, 0x1 ;  /* 0x000000000d087211 */ /* 0x001fe200078c08ff */
[----:B------:R-:W-:-:S03]  /*1f8a0*/  IMAD R21, R28, 0x4, R17 ;  /* 0x000000041c157824 */ /* 0x000fc600078e0211 */
[----:B------:R-:W-:Y:S01]  /*1f8b0*/  LEA.HI.X.SX32 R9, R13, R2, 0x1, P6 ;  /* 0x000000020d097211 */ /* 0x000fe200030f0eff */
[----:B------:R-:W-:Y:S01]  /*1f8c0*/  IMAD R3, R28, 0x4, R21 ;  /* 0x000000041c037824 */ /* 0x000fe200078e0215 */
[----:B-1----:R-:W-:-:S03]  /*1f8d0*/  LEA R4, P6, R17, R0, 0x1 ;  /* 0x0000000011047211 */ /* 0x002fc600078c08ff */
[C---:B------:R-:W-:Y:S01]  /*1f8e0*/  IMAD R13, R28.reuse, 0x4, R3 ;  /* 0x000000041c0d7824 */ /* 0x040fe200078e0203 */
[----:B------:R0:W-:Y:S01]  /*1f8f0*/  @P3 STG.E.U16 [R8.64], R23 ;  /* 0x0000001708003986 */ /* 0x0001e2000c101506 */
[----:B------:R-:W-:Y:S02]  /*1f900*/  LEA.HI.X.SX32 R5, R17, R2, 0x1, P6 ;  /* 0x0000000211057211 */ /* 0x000fe400030f0eff */
[----:B------:R-:W-:Y:S01]  /*1f910*/  IMAD R17, R28, 0x4, R13 ;  /* 0x000000041c117824 */ /* 0x000fe200078e020d */
[----:B------:R-:W-:Y:S02]  /*1f920*/  PRMT R6, R20, 0x7632, R6 ;  /* 0x0000763214067816 */ /* 0x000fe40000000006 */
[----:B0-----:R-:W-:-:S03]  /*1f930*/  LEA R8, P6, R21, R0, 0x1 ;  /* 0x0000000015087211 */ /* 0x001fc600078c08ff */
[----:B------:R0:W-:Y:S01]  /*1f940*/  @P1 STG.E.U16 [R4.64], R6 ;  /* 0x0000000604001986 */ /* 0x0001e2000c101506 */
[----:B------:R-:W-:Y:S01]  /*1f950*/  LEA.HI.X.SX32 R9, R21, R2, 0x1, P6 ;  /* 0x0000000215097211 */ /* 0x000fe200030f0eff */
[----:B------:R-:W-:Y:S01]  /*1f960*/  IMAD R21, R28, 0x4, R17 ;  /* 0x000000041c157824 */ /* 0x000fe200078e0211 */
[----:B------:R-:W-:-:S03]  /*1f970*/  PRMT R7, R16, 0x7632, R7 ;  /* 0x0000763210077816 */ /* 0x000fc60000000007 */
[C---:B------:R-:W-:Y:S01]  /*1f980*/  IMAD R25, R28.reuse, 0x4, R21 ;  /* 0x000000041c197824 */ /* 0x040fe200078e0215 */
[C---:B0-----:R-:W-:Y:S01]  /*1f990*/  LEA R4, P1, R3.reuse, R0, 0x1 ;  /* 0x0000000003047211 */ /* 0x041fe200078208ff */
[----:B------:R0:W-:Y:S03]  /*1f9a0*/  @P2 STG.E.U16 [R8.64], R7 ;  /* 0x0000000708002986 */ /* 0x0001e6000c101506 */
[----:B------:R-:W-:Y:S01]  /*1f9b0*/  LEA.HI.X.SX32 R5, R3, R2, 0x1, P1 ;  /* 0x0000000203057211 */ /* 0x000fe200008f0eff */
[----:B------:R-:W-:Y:S01]  /*1f9c0*/  IMAD R3, R28, 0x4, R25 ;  /* 0x000000041c037824 */ /* 0x000fe200078e0219 */
[-C--:B------:R-:W-:Y:S02]  /*1f9d0*/  LEA R20, P6, R21, R0.reuse, 0x1 ;  /* 0x0000000015147211 */ /* 0x080fe400078c08ff */
[----:B0-----:R-:W-:Y:S02]  /*1f9e0*/  LEA R8, P1, R17, R0, 0x1 ;  /* 0x0000000011087211 */ /* 0x001fe400078208ff */
[----:B----4-:R-:W-:-:S02]  /*1f9f0*/  ISETP.LT.AND P3, PT, R12, c[0x0][0x17c], !P0 ;  /* 0x00005f000c007a0c */ /* 0x010fc40004761270 */
[----:B------:R-:W-:Y:S02]  /*1fa00*/  LEA R12, P2, R13, R0, 0x1 ;  /* 0x000000000d0c7211 */ /* 0x000fe400078408ff */
[----:B------:R-:W-:Y:S02]  /*1fa10*/  LEA.HI.X.SX32 R9, R17, R2, 0x1, P1 ;  /* 0x0000000211097211 */ /* 0x000fe400008f0eff */
[----:B------:R-:W-:Y:S02]  /*1fa20*/  LEA R16, P1, R3, R0, 0x1 ;  /* 0x0000000003107211 */ /* 0x000fe400078208ff */
[-C--:B------:R-:W-:Y:S02]  /*1fa30*/  LEA.HI.X.SX32 R13, R13, R2.reuse, 0x1, P2 ;  /* 0x000000020d0d7211 */ /* 0x080fe400010f0eff */
[----:B------:R-:W-:Y:S02]  /*1fa40*/  LEA.HI.X.SX32 R21, R21, R2, 0x1, P6 ;  /* 0x0000000215157211 */ /* 0x000fe400030f0eff */
[----:B------:R-:W-:-:S02]  /*1fa50*/  ISETP.LT.AND P2, PT, R22, c[0x0][0x17c], !P0 ;  /* 0x00005f0016007a0c */ /* 0x000fc40004741270 */
[----:B------:R-:W-:Y:S02]  /*1fa60*/  LEA R24, P6, R25, R0, 0x1 ;  /* 0x0000000019187211 */ /* 0x000fe400078c08ff */
[-C--:B------:R-:W-:Y:S02]  /*1fa70*/  LEA.HI.X.SX32 R17, R3, R2.reuse, 0x1, P1 ;  /* 0x0000000203117211 */ /* 0x080fe400008f0eff */
[----:B------:R-:W-:Y:S02]  /*1fa80*/  LEA.HI.X.SX32 R25, R25, R2, 0x1, P6 ;  /* 0x0000000219197211 */ /* 0x000fe400030f0eff */
[----:B------:R-:W-:Y:S02]  /*1fa90*/  PRMT R2, R29, 0x7632, R2 ;  /* 0x000076321d027816 */ /* 0x000fe40000000002 */
[----:B------:R-:W-:Y:S02]  /*1faa0*/  PRMT R6, R7, 0x7632, R6 ;  /* 0x0000763207067816 */ /* 0x000fe40000000006 */
[----:B------:R-:W-:-:S02]  /*1fab0*/  PRMT R11, R11, 0x7632, R11 ;  /* 0x000076320b0b7816 */ /* 0x000fc4000000000b */
[----:B------:R-:W-:Y:S01]  /*1fac0*/  PRMT R10, R15, 0x7632, R10 ;  /* 0x000076320f0a7816 */ /* 0x000fe2000000000a */
[----:B------:R0:W-:Y:S01]  /*1fad0*/  @P5 STG.E.U16 [R4.64], R2 ;  /* 0x0000000204005986 */ /* 0x0001e2000c101506 */
[----:B------:R-:W-:-:S03]  /*1fae0*/  PRMT R19, R19, 0x7632, R19 ;  /* 0x0000763213137816 */ /* 0x000fc60000000013 */
[----:B------:R0:W-:Y:S04]  /*1faf0*/  @P4 STG.E.U16 [R12.64], R6 ;  /* 0x000000060c004986 */ /* 0x0001e8000c101506 */
[----:B------:R0:W-:Y:S04]  /*1fb00*/  @P3 STG.E.U16 [R8.64], R11 ;  /* 0x0000000b08003986 */ /* 0x0001e8000c101506 */
[----:B------:R0:W-:Y:S01]  /*1fb10*/  @P2 STG.E.U16 [R20.64], R10 ;  /* 0x0000000a14002986 */ /* 0x0001e2000c101506 */
[----:B-----5:R-:W-:Y:S02]  /*1fb20*/  ISETP.LT.AND P1, PT, R18, c[0x0][0x17c], !P0 ;  /* 0x00005f0012007a0c */ /* 0x020fe40004721270 */
[----:B--2---:R-:W-:-:S11]  /*1fb30*/  ISETP.LT.AND P0, PT, R14, c[0x0][0x17c], !P0 ;  /* 0x00005f000e007a0c */ /* 0x004fd60004701270 */
[----:B------:R0:W-:Y:S02]  /*1fb40*/  @P1 STG.E.U16 [R24.64], R19 ;  /* 0x0000001318001986 */ /* 0x0001e4000c101506 */
[----:B------:R-:W-:Y:S05]  /*1fb50*/  @!P0 EXIT ;  /* 0x000000000000894d */ /* 0x000fea0003800000 */
[----:B0-----:R-:W-:-:S05]  /*1fb60*/  PRMT R8, R23, 0x7632, R8 ;  /* 0x0000763217087816 */ /* 0x001fca0000000008 */
[----:B------:R-:W-:Y:S01]  /*1fb70*/  STG.E.U16 [R16.64], R8 ;  /* 0x0000000810007986 */ /* 0x000fe2000c101506 */
[----:B------:R-:W-:Y:S05]  /*1fb80*/  EXIT ;  /* 0x000000000000794d */ /* 0x000fea0003800000 */
.L_x_4:
[----:B------:R-:W-:-:S00]  /*1fb90*/  BRA `(.L_x_4) ;  /* 0xfffffff000007947 */ /* 0x000fc0000383ffff */
[----:B------:R-:W-:-:S00]  /*1fba0*/  NOP ;  /* 0x0000000000007918 */ /* 0x000fc00000000000 */
        /* <DEDUP_REMOVED lines=13> */
.L_x_5:


//--------------------- .nv.shared.matmul_kernel  --------------------------
	.section	.nv.shared.matmul_kernel,"aw",@nobits
	.sectionflags	@""
	.align	16
